//
// Generated by NVIDIA NVVM Compiler
//
// Compiler Build ID: CL-36424714
// Cuda compilation tools, release 13.0, V13.0.88
// Based on NVVM 20.0.0
//

.version 9.0
.target sm_100
.address_size 64

	// .globl	_Z17SetupRM48GensCudaP7RM48Gen
.func  (.param .align 16 .b8 func_retval0[16]) __internal_trig_reduction_slowpathd
(
	.param .b64 __internal_trig_reduction_slowpathd_param_0
)
;
.func  (.param .b64 func_retval0) __internal_accurate_pow
(
	.param .b64 __internal_accurate_pow_param_0
)
;
.global .align 8 .f64 _ZZ4RM48P7RM48GendE2CD;
.global .align 8 .f64 _ZZ4RM48P7RM48GendE2CM;
.global .align 8 .f64 _ZZ4RM48P7RM48GendE6TWOM24;
.global .align 8 .f64 _ZZ4RM48P7RM48GendE6TWOM49;
.global .align 8 .f64 _ZZ4RM48P7RM48GendE3ONE;
.global .align 8 .u64 _ZZ4RM48P7RM48GendE4IJKL;
.global .align 8 .b8 __cudart_i2opi_d[144] = {8, 93, 141, 31, 177, 95, 251, 107, 234, 146, 82, 138, 247, 57, 7, 61, 123, 241, 229, 235, 199, 186, 39, 117, 45, 234, 95, 158, 102, 63, 70, 79, 183, 9, 203, 39, 207, 126, 54, 109, 31, 109, 10, 90, 139, 17, 47, 239, 15, 152, 5, 222, 255, 151, 248, 31, 59, 40, 249, 189, 139, 95, 132, 156, 244, 57, 83, 131, 57, 214, 145, 57, 65, 126, 95, 180, 38, 112, 156, 233, 132, 68, 187, 46, 245, 53, 130, 232, 62, 167, 41, 177, 28, 235, 29, 254, 28, 146, 209, 9, 234, 46, 73, 6, 224, 210, 77, 66, 58, 110, 36, 183, 97, 197, 187, 222, 171, 99, 81, 254, 65, 144, 67, 60, 153, 149, 98, 219, 192, 221, 52, 245, 209, 87, 39, 252, 41, 21, 68, 78, 110, 131, 249, 162};
.global .align 16 .b8 __cudart_sin_cos_coeffs[128] = {70, 210, 176, 44, 241, 229, 90, 190, 146, 227, 172, 105, 227, 29, 199, 62, 161, 98, 219, 25, 160, 1, 42, 191, 24, 8, 17, 17, 17, 17, 129, 63, 84, 85, 85, 85, 85, 85, 197, 191, 0, 0, 0, 0, 0, 0, 0, 0, 0, 0, 0, 0, 0, 0, 0, 0, 100, 129, 253, 32, 131, 255, 168, 189, 40, 133, 239, 193, 167, 238, 33, 62, 217, 230, 6, 142, 79, 126, 146, 190, 233, 188, 221, 25, 160, 1, 250, 62, 71, 93, 193, 22, 108, 193, 86, 191, 81, 85, 85, 85, 85, 85, 165, 63, 0, 0, 0, 0, 0, 0, 224, 191, 0, 0, 0, 0, 0, 0, 240, 63};

.visible .entry _Z17SetupRM48GensCudaP7RM48Gen(
	.param .u64 .ptr .align 1 _Z17SetupRM48GensCudaP7RM48Gen_param_0
)
{
	.reg .pred 	%p<30>;
	.reg .b32 	%r<79>;
	.reg .b64 	%rd<77>;
	.reg .b64 	%fd<213>;

	ld.param.u64 	%rd18, [_Z17SetupRM48GensCudaP7RM48Gen_param_0];
	cvta.to.global.u64 	%rd19, %rd18;
	mov.u32 	%r18, %tid.x;
	mov.u32 	%r19, %ntid.x;
	mov.u32 	%r20, %ctaid.x;
	mad.lo.s32 	%r21, %r19, %r20, %r18;
	mul.wide.s32 	%rd20, %r21, 8856;
	add.s64 	%rd1, %rd19, %rd20;
	ld.global.u32 	%r1, [%rd1+8796];
	cvt.rn.f64.s32 	%fd1, %r1;
	ld.global.f64 	%fd22, [%rd1+8840];
	setp.ge.f64 	%p1, %fd22, 0d0000000000000000;
	@%p1 bra 	$L__BB0_16;
	ld.global.s32 	%rd21, [%rd1+8816];
	st.global.u64 	[_ZZ4RM48P7RM48GendE4IJKL], %rd21;
	ld.global.f64 	%fd23, [%rd1+8832];
	st.global.f64 	[%rd1+8840], %fd23;
	ld.global.f64 	%fd24, [%rd1+8824];
	st.global.f64 	[%rd1+8848], %fd24;
	ld.global.u64 	%rd22, [_ZZ4RM48P7RM48GendE4IJKL];
	mul.hi.s64 	%rd23, %rd22, 1255865031013801001;
	shr.u64 	%rd24, %rd23, 63;
	shr.s64 	%rd25, %rd23, 11;
	add.s64 	%rd26, %rd25, %rd24;
	mad.lo.s64 	%rd27, %rd26, -30082, %rd22;
	mul.hi.s64 	%rd28, %rd22, 7265569444961199011;
	shr.u64 	%rd29, %rd28, 63;
	shr.s64 	%rd30, %rd28, 21;
	add.s64 	%rd31, %rd30, %rd29;
	cvt.rn.f64.s64 	%fd25, %rd31;
	div.rn.f64 	%fd26, %fd25, 0d4066200000000000;
	cvt.rzi.s32.f64 	%r23, %fd26;
	cvt.rn.f64.s32 	%fd27, %r23;
	mul.f64 	%fd28, %fd27, 0d4066200000000000;
	sub.f64 	%fd29, %fd25, %fd28;
	add.f64 	%fd30, %fd29, 0d4000000000000000;
	cvt.rzi.s64.f64 	%rd73, %fd30;
	cvt.rn.f64.s64 	%fd31, %rd26;
	div.rn.f64 	%fd32, %fd31, 0d4066200000000000;
	cvt.rzi.s32.f64 	%r24, %fd32;
	cvt.rn.f64.s32 	%fd33, %r24;
	mul.f64 	%fd34, %fd33, 0d4066200000000000;
	sub.f64 	%fd35, %fd31, %fd34;
	add.f64 	%fd36, %fd35, 0d4000000000000000;
	cvt.rzi.s64.f64 	%rd74, %fd36;
	mul.hi.s64 	%rd32, %rd27, 1746437308753567017;
	shr.u64 	%rd33, %rd32, 63;
	shr.s64 	%rd34, %rd32, 4;
	add.s64 	%rd35, %rd34, %rd33;
	cvt.rn.f64.s64 	%fd37, %rd35;
	div.rn.f64 	%fd38, %fd37, 0d4066400000000000;
	cvt.rzi.s32.f64 	%r25, %fd38;
	cvt.rn.f64.s32 	%fd39, %r25;
	mul.f64 	%fd40, %fd39, 0d4066400000000000;
	sub.f64 	%fd41, %fd37, %fd40;
	add.f64 	%fd42, %fd41, 0d3FF0000000000000;
	cvt.rzi.s64.f64 	%rd75, %fd42;
	cvt.rn.f64.s64 	%fd43, %rd27;
	div.rn.f64 	%fd44, %fd43, 0d4065200000000000;
	cvt.rzi.s32.f64 	%r26, %fd44;
	cvt.rn.f64.s32 	%fd45, %r26;
	mul.f64 	%fd46, %fd45, 0d4065200000000000;
	sub.f64 	%fd47, %fd43, %fd46;
	cvt.rzi.s64.f64 	%rd76, %fd47;
	mov.b64 	%rd36, 4607182418800017408;
	st.global.u64 	[_ZZ4RM48P7RM48GendE3ONE], %rd36;
	mov.b32 	%r69, 1;
$L__BB0_2:
	mov.f64 	%fd206, 0d0000000000000000;
	mov.f64 	%fd205, 0d3FE0000000000000;
	mov.b32 	%r70, 0;
$L__BB0_3:
	mul.lo.s64 	%rd37, %rd73, %rd74;
	cvt.rn.f64.s64 	%fd50, %rd37;
	div.rn.f64 	%fd51, %fd50, 0d4066600000000000;
	cvt.rzi.s32.f64 	%r28, %fd51;
	cvt.rn.f64.s32 	%fd52, %r28;
	mul.f64 	%fd53, %fd52, 0d4066600000000000;
	sub.f64 	%fd54, %fd50, %fd53;
	cvt.rn.f64.s64 	%fd55, %rd75;
	mul.f64 	%fd56, %fd54, %fd55;
	div.rn.f64 	%fd57, %fd56, 0d4066600000000000;
	cvt.rzi.s32.f64 	%r29, %fd57;
	cvt.rn.f64.s32 	%fd58, %r29;
	mul.f64 	%fd59, %fd58, 0d4066600000000000;
	sub.f64 	%fd60, %fd56, %fd59;
	cvt.rzi.s64.f64 	%rd38, %fd60;
	mad.lo.s64 	%rd39, %rd76, 53, 1;
	cvt.rn.f64.s64 	%fd61, %rd39;
	div.rn.f64 	%fd62, %fd61, 0d4065200000000000;
	cvt.rzi.s32.f64 	%r30, %fd62;
	cvt.rn.f64.s32 	%fd63, %r30;
	mul.f64 	%fd64, %fd63, 0d4065200000000000;
	sub.f64 	%fd65, %fd61, %fd64;
	cvt.rzi.s64.f64 	%rd40, %fd65;
	mul.lo.s64 	%rd41, %rd38, %rd40;
	cvt.rn.f64.s64 	%fd66, %rd41;
	mul.f64 	%fd67, %fd66, 0d3F90000000000000;
	cvt.rzi.s32.f64 	%r31, %fd67;
	cvt.rn.f64.s32 	%fd68, %r31;
	mul.f64 	%fd69, %fd68, 0d4050000000000000;
	sub.f64 	%fd70, %fd66, %fd69;
	setp.ge.f64 	%p2, %fd70, 0d4040000000000000;
	add.f64 	%fd71, %fd206, %fd205;
	selp.f64 	%fd72, %fd71, %fd206, %p2;
	mul.f64 	%fd73, %fd205, 0d3FE0000000000000;
	mul.lo.s64 	%rd42, %rd74, %rd75;
	cvt.rn.f64.s64 	%fd74, %rd42;
	div.rn.f64 	%fd75, %fd74, 0d4066600000000000;
	cvt.rzi.s32.f64 	%r32, %fd75;
	cvt.rn.f64.s32 	%fd76, %r32;
	mul.f64 	%fd77, %fd76, 0d4066600000000000;
	sub.f64 	%fd78, %fd74, %fd77;
	cvt.rn.f64.s64 	%fd79, %rd38;
	mul.f64 	%fd80, %fd78, %fd79;
	div.rn.f64 	%fd81, %fd80, 0d4066600000000000;
	cvt.rzi.s32.f64 	%r33, %fd81;
	cvt.rn.f64.s32 	%fd82, %r33;
	mul.f64 	%fd83, %fd82, 0d4066600000000000;
	sub.f64 	%fd84, %fd80, %fd83;
	cvt.rzi.s64.f64 	%rd73, %fd84;
	mad.lo.s64 	%rd43, %rd40, 53, 1;
	cvt.rn.f64.s64 	%fd85, %rd43;
	div.rn.f64 	%fd86, %fd85, 0d4065200000000000;
	cvt.rzi.s32.f64 	%r34, %fd86;
	cvt.rn.f64.s32 	%fd87, %r34;
	mul.f64 	%fd88, %fd87, 0d4065200000000000;
	sub.f64 	%fd89, %fd85, %fd88;
	cvt.rzi.s64.f64 	%rd44, %fd89;
	mul.lo.s64 	%rd45, %rd73, %rd44;
	cvt.rn.f64.s64 	%fd90, %rd45;
	mul.f64 	%fd91, %fd90, 0d3F90000000000000;
	cvt.rzi.s32.f64 	%r35, %fd91;
	cvt.rn.f64.s32 	%fd92, %r35;
	mul.f64 	%fd93, %fd92, 0d4050000000000000;
	sub.f64 	%fd94, %fd90, %fd93;
	setp.ge.f64 	%p3, %fd94, 0d4040000000000000;
	add.f64 	%fd95, %fd72, %fd73;
	selp.f64 	%fd96, %fd95, %fd72, %p3;
	mul.f64 	%fd97, %fd73, 0d3FE0000000000000;
	mul.lo.s64 	%rd46, %rd75, %rd38;
	cvt.rn.f64.s64 	%fd98, %rd46;
	div.rn.f64 	%fd99, %fd98, 0d4066600000000000;
	cvt.rzi.s32.f64 	%r36, %fd99;
	cvt.rn.f64.s32 	%fd100, %r36;
	mul.f64 	%fd101, %fd100, 0d4066600000000000;
	sub.f64 	%fd102, %fd98, %fd101;
	cvt.rn.f64.s64 	%fd103, %rd73;
	mul.f64 	%fd104, %fd102, %fd103;
	div.rn.f64 	%fd105, %fd104, 0d4066600000000000;
	cvt.rzi.s32.f64 	%r37, %fd105;
	cvt.rn.f64.s32 	%fd106, %r37;
	mul.f64 	%fd107, %fd106, 0d4066600000000000;
	sub.f64 	%fd108, %fd104, %fd107;
	cvt.rzi.s64.f64 	%rd74, %fd108;
	mad.lo.s64 	%rd47, %rd44, 53, 1;
	cvt.rn.f64.s64 	%fd109, %rd47;
	div.rn.f64 	%fd110, %fd109, 0d4065200000000000;
	cvt.rzi.s32.f64 	%r38, %fd110;
	cvt.rn.f64.s32 	%fd111, %r38;
	mul.f64 	%fd112, %fd111, 0d4065200000000000;
	sub.f64 	%fd113, %fd109, %fd112;
	cvt.rzi.s64.f64 	%rd48, %fd113;
	mul.lo.s64 	%rd49, %rd74, %rd48;
	cvt.rn.f64.s64 	%fd114, %rd49;
	mul.f64 	%fd115, %fd114, 0d3F90000000000000;
	cvt.rzi.s32.f64 	%r39, %fd115;
	cvt.rn.f64.s32 	%fd116, %r39;
	mul.f64 	%fd117, %fd116, 0d4050000000000000;
	sub.f64 	%fd118, %fd114, %fd117;
	setp.ge.f64 	%p4, %fd118, 0d4040000000000000;
	add.f64 	%fd119, %fd96, %fd97;
	selp.f64 	%fd120, %fd119, %fd96, %p4;
	mul.f64 	%fd121, %fd97, 0d3FE0000000000000;
	mul.lo.s64 	%rd50, %rd38, %rd73;
	cvt.rn.f64.s64 	%fd122, %rd50;
	div.rn.f64 	%fd123, %fd122, 0d4066600000000000;
	cvt.rzi.s32.f64 	%r40, %fd123;
	cvt.rn.f64.s32 	%fd124, %r40;
	mul.f64 	%fd125, %fd124, 0d4066600000000000;
	sub.f64 	%fd126, %fd122, %fd125;
	cvt.rn.f64.s64 	%fd127, %rd74;
	mul.f64 	%fd128, %fd126, %fd127;
	div.rn.f64 	%fd129, %fd128, 0d4066600000000000;
	cvt.rzi.s32.f64 	%r41, %fd129;
	cvt.rn.f64.s32 	%fd130, %r41;
	mul.f64 	%fd131, %fd130, 0d4066600000000000;
	sub.f64 	%fd132, %fd128, %fd131;
	cvt.rzi.s64.f64 	%rd75, %fd132;
	mad.lo.s64 	%rd51, %rd48, 53, 1;
	cvt.rn.f64.s64 	%fd133, %rd51;
	div.rn.f64 	%fd134, %fd133, 0d4065200000000000;
	cvt.rzi.s32.f64 	%r42, %fd134;
	cvt.rn.f64.s32 	%fd135, %r42;
	mul.f64 	%fd136, %fd135, 0d4065200000000000;
	sub.f64 	%fd137, %fd133, %fd136;
	cvt.rzi.s64.f64 	%rd76, %fd137;
	mul.lo.s64 	%rd52, %rd75, %rd76;
	cvt.rn.f64.s64 	%fd138, %rd52;
	mul.f64 	%fd139, %fd138, 0d3F90000000000000;
	cvt.rzi.s32.f64 	%r43, %fd139;
	cvt.rn.f64.s32 	%fd140, %r43;
	mul.f64 	%fd141, %fd140, 0d4050000000000000;
	sub.f64 	%fd142, %fd138, %fd141;
	setp.ge.f64 	%p5, %fd142, 0d4040000000000000;
	add.f64 	%fd143, %fd120, %fd121;
	selp.f64 	%fd206, %fd143, %fd120, %p5;
	mul.f64 	%fd205, %fd121, 0d3FE0000000000000;
	add.s32 	%r70, %r70, 4;
	setp.ne.s32 	%p6, %r70, 48;
	@%p6 bra 	$L__BB0_3;
	mul.wide.u32 	%rd53, %r69, 8;
	add.s64 	%rd54, %rd1, %rd53;
	st.global.f64 	[%rd54+8008], %fd206;
	add.s32 	%r69, %r69, 1;
	setp.ne.s32 	%p7, %r69, 98;
	@%p7 bra 	$L__BB0_2;
	st.global.f64 	[_ZZ4RM48P7RM48GendE6TWOM49], %fd205;
	ld.global.f64 	%fd144, [_ZZ4RM48P7RM48GendE3ONE];
	mul.f64 	%fd145, %fd144, 0d3FE0000000000000;
	mul.f64 	%fd146, %fd145, 0d3FE0000000000000;
	mul.f64 	%fd147, %fd146, 0d3FE0000000000000;
	mul.f64 	%fd148, %fd147, 0d3FE0000000000000;
	mul.f64 	%fd149, %fd148, 0d3FE0000000000000;
	mul.f64 	%fd150, %fd149, 0d3FE0000000000000;
	mul.f64 	%fd151, %fd150, 0d3FE0000000000000;
	mul.f64 	%fd152, %fd151, 0d3FE0000000000000;
	mul.f64 	%fd153, %fd152, 0d3FE0000000000000;
	mul.f64 	%fd154, %fd153, 0d3FE0000000000000;
	mul.f64 	%fd155, %fd154, 0d3FE0000000000000;
	mul.f64 	%fd156, %fd155, 0d3FE0000000000000;
	mul.f64 	%fd157, %fd156, 0d3FE0000000000000;
	mul.f64 	%fd158, %fd157, 0d3FE0000000000000;
	mul.f64 	%fd159, %fd158, 0d3FE0000000000000;
	mul.f64 	%fd160, %fd159, 0d3FE0000000000000;
	mul.f64 	%fd161, %fd160, 0d3FE0000000000000;
	mul.f64 	%fd162, %fd161, 0d3FE0000000000000;
	mul.f64 	%fd163, %fd162, 0d3FE0000000000000;
	mul.f64 	%fd164, %fd163, 0d3FE0000000000000;
	mul.f64 	%fd165, %fd164, 0d3FE0000000000000;
	mul.f64 	%fd166, %fd165, 0d3FE0000000000000;
	mul.f64 	%fd167, %fd166, 0d3FE0000000000000;
	mul.f64 	%fd168, %fd167, 0d3FE0000000000000;
	st.global.f64 	[_ZZ4RM48P7RM48GendE6TWOM24], %fd168;
	mul.f64 	%fd169, %fd168, 0d41161F1000000000;
	st.global.f64 	[%rd1+8808], %fd169;
	mul.f64 	%fd170, %fd168, 0d415D32EC40000000;
	st.global.f64 	[_ZZ4RM48P7RM48GendE2CD], %fd170;
	mul.f64 	%fd171, %fd168, 0d416FFFFFA0000000;
	st.global.f64 	[_ZZ4RM48P7RM48GendE2CM], %fd171;
	mov.b32 	%r44, 33;
	mov.b32 	%r45, 97;
	st.global.v2.u32 	[%rd1+8800], {%r45, %r44};
	ld.global.f64 	%fd211, [%rd1+8848];
	add.f64 	%fd172, %fd211, 0d3FF0000000000000;
	setp.ltu.f64 	%p8, %fd172, 0d3FF0000000000000;
	@%p8 bra 	$L__BB0_14;
	ld.global.f64 	%fd210, [%rd1+8840];
	mov.b32 	%r73, 1;
	mov.f64 	%fd209, 0d3FF0000000000000;
	mov.b32 	%r78, 97;
	mov.b32 	%r77, 33;
$L__BB0_7:
	add.f64 	%fd174, %fd211, 0d3FF0000000000000;
	setp.eq.f64 	%p9, %fd174, %fd209;
	cvt.rzi.s64.f64 	%rd55, %fd210;
	setp.lt.s64 	%p10, %rd55, 1;
	and.pred  	%p11, %p9, %p10;
	setp.ltu.f64 	%p12, %fd210, 0d3FF0000000000000;
	or.pred  	%p13, %p11, %p12;
	@%p13 bra 	$L__BB0_13;
	mov.b32 	%r76, 1;
$L__BB0_9:
	mul.wide.s32 	%rd57, %r78, 8;
	add.s64 	%rd58, %rd1, %rd57;
	ld.global.f64 	%fd175, [%rd58+8008];
	mul.wide.s32 	%rd59, %r77, 8;
	add.s64 	%rd60, %rd1, %rd59;
	ld.global.f64 	%fd176, [%rd60+8008];
	sub.f64 	%fd177, %fd175, %fd176;
	setp.lt.f64 	%p14, %fd177, 0d0000000000000000;
	ld.global.f64 	%fd178, [_ZZ4RM48P7RM48GendE3ONE];
	add.f64 	%fd179, %fd177, %fd178;
	selp.f64 	%fd180, %fd179, %fd177, %p14;
	st.global.f64 	[%rd58+8008], %fd180;
	ld.global.v2.u32 	{%r50, %r51}, [%rd1+8800];
	add.s32 	%r52, %r50, -1;
	setp.eq.s32 	%p15, %r52, 0;
	selp.b32 	%r78, 97, %r52, %p15;
	add.s32 	%r53, %r51, -1;
	setp.eq.s32 	%p16, %r53, 0;
	selp.b32 	%r77, 97, %r53, %p16;
	st.global.v2.u32 	[%rd1+8800], {%r78, %r77};
	ld.global.f64 	%fd181, [%rd1+8808];
	ld.global.f64 	%fd182, [_ZZ4RM48P7RM48GendE2CD];
	sub.f64 	%fd11, %fd181, %fd182;
	st.global.f64 	[%rd1+8808], %fd11;
	setp.geu.f64 	%p17, %fd11, 0d0000000000000000;
	@%p17 bra 	$L__BB0_11;
	ld.global.f64 	%fd183, [_ZZ4RM48P7RM48GendE2CM];
	add.f64 	%fd184, %fd11, %fd183;
	st.global.f64 	[%rd1+8808], %fd184;
$L__BB0_11:
	add.s32 	%r76, %r76, 1;
	cvt.rn.f64.u32 	%fd185, %r76;
	ld.global.f64 	%fd210, [%rd1+8840];
	setp.ge.f64 	%p18, %fd210, %fd185;
	@%p18 bra 	$L__BB0_9;
	ld.global.f64 	%fd211, [%rd1+8848];
$L__BB0_13:
	add.s32 	%r73, %r73, 1;
	cvt.rn.f64.u32 	%fd209, %r73;
	add.f64 	%fd186, %fd211, 0d3FF0000000000000;
	setp.ge.f64 	%p19, %fd186, %fd209;
	@%p19 bra 	$L__BB0_7;
$L__BB0_14:
	ld.global.u32 	%r54, [%rd1+8820];
	setp.ne.s32 	%p20, %r54, 1;
	@%p20 bra 	$L__BB0_16;
	mov.b32 	%r68, 0;
	st.global.u32 	[%rd1+8820], %r68;
	bra.uni 	$L__BB0_24;
$L__BB0_16:
	mov.b32 	%r55, 1;
	st.global.u32 	[%rd1+8792], %r55;
	setp.lt.s32 	%p21, %r1, 1;
	@%p21 bra 	$L__BB0_22;
$L__BB0_17:
	ld.global.v2.u32 	{%r56, %r57}, [%rd1+8800];
	mul.wide.s32 	%rd61, %r56, 8;
	add.s64 	%rd62, %rd1, %rd61;
	ld.global.f64 	%fd187, [%rd62+8008];
	mul.wide.s32 	%rd63, %r57, 8;
	add.s64 	%rd64, %rd1, %rd63;
	ld.global.f64 	%fd188, [%rd64+8008];
	sub.f64 	%fd189, %fd187, %fd188;
	setp.lt.f64 	%p22, %fd189, 0d0000000000000000;
	ld.global.f64 	%fd190, [_ZZ4RM48P7RM48GendE3ONE];
	add.f64 	%fd191, %fd189, %fd190;
	selp.f64 	%fd17, %fd191, %fd189, %p22;
	st.global.f64 	[%rd62+8008], %fd17;
	ld.global.v2.u32 	{%r58, %r59}, [%rd1+8800];
	add.s32 	%r60, %r58, -1;
	setp.eq.s32 	%p23, %r60, 0;
	selp.b32 	%r61, 97, %r60, %p23;
	add.s32 	%r62, %r59, -1;
	setp.eq.s32 	%p24, %r62, 0;
	selp.b32 	%r63, 97, %r62, %p24;
	st.global.v2.u32 	[%rd1+8800], {%r61, %r63};
	ld.global.f64 	%fd192, [%rd1+8808];
	ld.global.f64 	%fd193, [_ZZ4RM48P7RM48GendE2CD];
	sub.f64 	%fd212, %fd192, %fd193;
	st.global.f64 	[%rd1+8808], %fd212;
	setp.geu.f64 	%p25, %fd212, 0d0000000000000000;
	@%p25 bra 	$L__BB0_19;
	ld.global.f64 	%fd194, [_ZZ4RM48P7RM48GendE2CM];
	add.f64 	%fd212, %fd212, %fd194;
	st.global.f64 	[%rd1+8808], %fd212;
$L__BB0_19:
	sub.f64 	%fd195, %fd17, %fd212;
	setp.lt.f64 	%p26, %fd195, 0d0000000000000000;
	ld.global.f64 	%fd196, [_ZZ4RM48P7RM48GendE3ONE];
	add.f64 	%fd197, %fd195, %fd196;
	selp.f64 	%fd198, %fd197, %fd195, %p26;
	ld.global.u32 	%r64, [%rd1+8792];
	mul.wide.s32 	%rd65, %r64, 8;
	add.s64 	%rd66, %rd1, %rd65;
	st.global.f64 	[%rd66], %fd198;
	setp.neu.f64 	%p27, %fd198, 0d0000000000000000;
	@%p27 bra 	$L__BB0_21;
	ld.global.f64 	%fd199, [_ZZ4RM48P7RM48GendE6TWOM49];
	ld.global.u32 	%r65, [%rd1+8792];
	mul.wide.s32 	%rd67, %r65, 8;
	add.s64 	%rd68, %rd1, %rd67;
	st.global.f64 	[%rd68], %fd199;
$L__BB0_21:
	ld.global.u32 	%r66, [%rd1+8792];
	add.s32 	%r67, %r66, 1;
	st.global.u32 	[%rd1+8792], %r67;
	cvt.rn.f64.s32 	%fd200, %r67;
	setp.ge.f64 	%p28, %fd1, %fd200;
	@%p28 bra 	$L__BB0_17;
$L__BB0_22:
	ld.global.f64 	%fd201, [%rd1+8840];
	add.f64 	%fd21, %fd201, %fd1;
	st.global.f64 	[%rd1+8840], %fd21;
	setp.ltu.f64 	%p29, %fd21, 0d41CDCD6500000000;
	@%p29 bra 	$L__BB0_24;
	ld.global.f64 	%fd202, [%rd1+8848];
	add.f64 	%fd203, %fd202, 0d3FF0000000000000;
	st.global.f64 	[%rd1+8848], %fd203;
	add.f64 	%fd204, %fd21, 0dC1CDCD6500000000;
	st.global.f64 	[%rd1+8840], %fd204;
$L__BB0_24:
	ret;

}
	// .globl	_Z13GetCollisionsPdS_S_S_S_S_S_S_S_S_S_S_S_S_S_S_S_S_S_S_S_S_S_S_S_S_P7RM48Gen
.visible .entry _Z13GetCollisionsPdS_S_S_S_S_S_S_S_S_S_S_S_S_S_S_S_S_S_S_S_S_S_S_S_S_P7RM48Gen(
	.param .u64 .ptr .align 1 _Z13GetCollisionsPdS_S_S_S_S_S_S_S_S_S_S_S_S_S_S_S_S_S_S_S_S_S_S_S_S_P7RM48Gen_param_0,
	.param .u64 .ptr .align 1 _Z13GetCollisionsPdS_S_S_S_S_S_S_S_S_S_S_S_S_S_S_S_S_S_S_S_S_S_S_S_S_P7RM48Gen_param_1,
	.param .u64 .ptr .align 1 _Z13GetCollisionsPdS_S_S_S_S_S_S_S_S_S_S_S_S_S_S_S_S_S_S_S_S_S_S_S_S_P7RM48Gen_param_2,
	.param .u64 .ptr .align 1 _Z13GetCollisionsPdS_S_S_S_S_S_S_S_S_S_S_S_S_S_S_S_S_S_S_S_S_S_S_S_S_P7RM48Gen_param_3,
	.param .u64 .ptr .align 1 _Z13GetCollisionsPdS_S_S_S_S_S_S_S_S_S_S_S_S_S_S_S_S_S_S_S_S_S_S_S_S_P7RM48Gen_param_4,
	.param .u64 .ptr .align 1 _Z13GetCollisionsPdS_S_S_S_S_S_S_S_S_S_S_S_S_S_S_S_S_S_S_S_S_S_S_S_S_P7RM48Gen_param_5,
	.param .u64 .ptr .align 1 _Z13GetCollisionsPdS_S_S_S_S_S_S_S_S_S_S_S_S_S_S_S_S_S_S_S_S_S_S_S_S_P7RM48Gen_param_6,
	.param .u64 .ptr .align 1 _Z13GetCollisionsPdS_S_S_S_S_S_S_S_S_S_S_S_S_S_S_S_S_S_S_S_S_S_S_S_S_P7RM48Gen_param_7,
	.param .u64 .ptr .align 1 _Z13GetCollisionsPdS_S_S_S_S_S_S_S_S_S_S_S_S_S_S_S_S_S_S_S_S_S_S_S_S_P7RM48Gen_param_8,
	.param .u64 .ptr .align 1 _Z13GetCollisionsPdS_S_S_S_S_S_S_S_S_S_S_S_S_S_S_S_S_S_S_S_S_S_S_S_S_P7RM48Gen_param_9,
	.param .u64 .ptr .align 1 _Z13GetCollisionsPdS_S_S_S_S_S_S_S_S_S_S_S_S_S_S_S_S_S_S_S_S_S_S_S_S_P7RM48Gen_param_10,
	.param .u64 .ptr .align 1 _Z13GetCollisionsPdS_S_S_S_S_S_S_S_S_S_S_S_S_S_S_S_S_S_S_S_S_S_S_S_S_P7RM48Gen_param_11,
	.param .u64 .ptr .align 1 _Z13GetCollisionsPdS_S_S_S_S_S_S_S_S_S_S_S_S_S_S_S_S_S_S_S_S_S_S_S_S_P7RM48Gen_param_12,
	.param .u64 .ptr .align 1 _Z13GetCollisionsPdS_S_S_S_S_S_S_S_S_S_S_S_S_S_S_S_S_S_S_S_S_S_S_S_S_P7RM48Gen_param_13,
	.param .u64 .ptr .align 1 _Z13GetCollisionsPdS_S_S_S_S_S_S_S_S_S_S_S_S_S_S_S_S_S_S_S_S_S_S_S_S_P7RM48Gen_param_14,
	.param .u64 .ptr .align 1 _Z13GetCollisionsPdS_S_S_S_S_S_S_S_S_S_S_S_S_S_S_S_S_S_S_S_S_S_S_S_S_P7RM48Gen_param_15,
	.param .u64 .ptr .align 1 _Z13GetCollisionsPdS_S_S_S_S_S_S_S_S_S_S_S_S_S_S_S_S_S_S_S_S_S_S_S_S_P7RM48Gen_param_16,
	.param .u64 .ptr .align 1 _Z13GetCollisionsPdS_S_S_S_S_S_S_S_S_S_S_S_S_S_S_S_S_S_S_S_S_S_S_S_S_P7RM48Gen_param_17,
	.param .u64 .ptr .align 1 _Z13GetCollisionsPdS_S_S_S_S_S_S_S_S_S_S_S_S_S_S_S_S_S_S_S_S_S_S_S_S_P7RM48Gen_param_18,
	.param .u64 .ptr .align 1 _Z13GetCollisionsPdS_S_S_S_S_S_S_S_S_S_S_S_S_S_S_S_S_S_S_S_S_S_S_S_S_P7RM48Gen_param_19,
	.param .u64 .ptr .align 1 _Z13GetCollisionsPdS_S_S_S_S_S_S_S_S_S_S_S_S_S_S_S_S_S_S_S_S_S_S_S_S_P7RM48Gen_param_20,
	.param .u64 .ptr .align 1 _Z13GetCollisionsPdS_S_S_S_S_S_S_S_S_S_S_S_S_S_S_S_S_S_S_S_S_S_S_S_S_P7RM48Gen_param_21,
	.param .u64 .ptr .align 1 _Z13GetCollisionsPdS_S_S_S_S_S_S_S_S_S_S_S_S_S_S_S_S_S_S_S_S_S_S_S_S_P7RM48Gen_param_22,
	.param .u64 .ptr .align 1 _Z13GetCollisionsPdS_S_S_S_S_S_S_S_S_S_S_S_S_S_S_S_S_S_S_S_S_S_S_S_S_P7RM48Gen_param_23,
	.param .u64 .ptr .align 1 _Z13GetCollisionsPdS_S_S_S_S_S_S_S_S_S_S_S_S_S_S_S_S_S_S_S_S_S_S_S_S_P7RM48Gen_param_24,
	.param .u64 .ptr .align 1 _Z13GetCollisionsPdS_S_S_S_S_S_S_S_S_S_S_S_S_S_S_S_S_S_S_S_S_S_S_S_S_P7RM48Gen_param_25,
	.param .u64 .ptr .align 1 _Z13GetCollisionsPdS_S_S_S_S_S_S_S_S_S_S_S_S_S_S_S_S_S_S_S_S_S_S_S_S_P7RM48Gen_param_26
)
{
	.local .align 16 .b8 	__local_depot1[48];
	.reg .b64 	%SP;
	.reg .b64 	%SPL;
	.reg .pred 	%p<290>;
	.reg .b32 	%r<761>;
	.reg .b64 	%rd<628>;
	.reg .b64 	%fd<1880>;

	mov.u64 	%SPL, __local_depot1;
	ld.param.u64 	%rd156, [_Z13GetCollisionsPdS_S_S_S_S_S_S_S_S_S_S_S_S_S_S_S_S_S_S_S_S_S_S_S_S_P7RM48Gen_param_7];
	ld.param.u64 	%rd141, [_Z13GetCollisionsPdS_S_S_S_S_S_S_S_S_S_S_S_S_S_S_S_S_S_S_S_S_S_S_S_S_P7RM48Gen_param_11];
	ld.param.u64 	%rd142, [_Z13GetCollisionsPdS_S_S_S_S_S_S_S_S_S_S_S_S_S_S_S_S_S_S_S_S_S_S_S_S_P7RM48Gen_param_12];
	ld.param.u64 	%rd147, [_Z13GetCollisionsPdS_S_S_S_S_S_S_S_S_S_S_S_S_S_S_S_S_S_S_S_S_S_S_S_S_P7RM48Gen_param_17];
	ld.param.u64 	%rd148, [_Z13GetCollisionsPdS_S_S_S_S_S_S_S_S_S_S_S_S_S_S_S_S_S_S_S_S_S_S_S_S_P7RM48Gen_param_18];
	ld.param.u64 	%rd149, [_Z13GetCollisionsPdS_S_S_S_S_S_S_S_S_S_S_S_S_S_S_S_S_S_S_S_S_S_S_S_S_P7RM48Gen_param_19];
	ld.param.u64 	%rd150, [_Z13GetCollisionsPdS_S_S_S_S_S_S_S_S_S_S_S_S_S_S_S_S_S_S_S_S_S_S_S_S_P7RM48Gen_param_20];
	ld.param.u64 	%rd151, [_Z13GetCollisionsPdS_S_S_S_S_S_S_S_S_S_S_S_S_S_S_S_S_S_S_S_S_S_S_S_S_P7RM48Gen_param_21];
	ld.param.u64 	%rd152, [_Z13GetCollisionsPdS_S_S_S_S_S_S_S_S_S_S_S_S_S_S_S_S_S_S_S_S_S_S_S_S_P7RM48Gen_param_22];
	ld.param.u64 	%rd153, [_Z13GetCollisionsPdS_S_S_S_S_S_S_S_S_S_S_S_S_S_S_S_S_S_S_S_S_S_S_S_S_P7RM48Gen_param_23];
	ld.param.u64 	%rd154, [_Z13GetCollisionsPdS_S_S_S_S_S_S_S_S_S_S_S_S_S_S_S_S_S_S_S_S_S_S_S_S_P7RM48Gen_param_24];
	ld.param.u64 	%rd157, [_Z13GetCollisionsPdS_S_S_S_S_S_S_S_S_S_S_S_S_S_S_S_S_S_S_S_S_S_S_S_S_P7RM48Gen_param_26];
	cvta.to.global.u64 	%rd1, %rd156;
	cvta.to.global.u64 	%rd158, %rd157;
	add.u64 	%rd2, %SPL, 0;
	mov.u32 	%r204, %tid.x;
	mov.u32 	%r205, %ntid.x;
	mov.u32 	%r206, %ctaid.x;
	mad.lo.s32 	%r1, %r205, %r206, %r204;
	mul.wide.s32 	%rd160, %r1, 8856;
	add.s64 	%rd3, %rd158, %rd160;
	ld.global.u32 	%r2, [%rd3+8792];
	setp.ne.s32 	%p2, %r2, 0;
	@%p2 bra 	$L__BB1_2;
	ld.global.u32 	%r658, [%rd3+8796];
	bra.uni 	$L__BB1_3;
$L__BB1_2:
	ld.global.u32 	%r658, [%rd3+8796];
	setp.lt.s32 	%p3, %r2, %r658;
	@%p3 bra 	$L__BB1_27;
$L__BB1_3:
	cvt.rn.f64.s32 	%fd1, %r658;
	ld.global.f64 	%fd229, [%rd3+8840];
	setp.ge.f64 	%p4, %fd229, 0d0000000000000000;
	@%p4 bra 	$L__BB1_19;
	ld.global.s32 	%rd161, [%rd3+8816];
	st.global.u64 	[_ZZ4RM48P7RM48GendE4IJKL], %rd161;
	ld.global.f64 	%fd230, [%rd3+8832];
	st.global.f64 	[%rd3+8840], %fd230;
	ld.global.f64 	%fd231, [%rd3+8824];
	st.global.f64 	[%rd3+8848], %fd231;
	ld.global.u64 	%rd162, [_ZZ4RM48P7RM48GendE4IJKL];
	mul.hi.s64 	%rd163, %rd162, 1255865031013801001;
	shr.u64 	%rd164, %rd163, 63;
	shr.s64 	%rd165, %rd163, 11;
	add.s64 	%rd166, %rd165, %rd164;
	mad.lo.s64 	%rd167, %rd166, -30082, %rd162;
	mul.hi.s64 	%rd168, %rd162, 7265569444961199011;
	shr.u64 	%rd169, %rd168, 63;
	shr.s64 	%rd170, %rd168, 21;
	add.s64 	%rd171, %rd170, %rd169;
	cvt.rn.f64.s64 	%fd232, %rd171;
	div.rn.f64 	%fd233, %fd232, 0d4066200000000000;
	cvt.rzi.s32.f64 	%r208, %fd233;
	cvt.rn.f64.s32 	%fd234, %r208;
	mul.f64 	%fd235, %fd234, 0d4066200000000000;
	sub.f64 	%fd236, %fd232, %fd235;
	add.f64 	%fd237, %fd236, 0d4000000000000000;
	cvt.rzi.s64.f64 	%rd576, %fd237;
	cvt.rn.f64.s64 	%fd238, %rd166;
	div.rn.f64 	%fd239, %fd238, 0d4066200000000000;
	cvt.rzi.s32.f64 	%r209, %fd239;
	cvt.rn.f64.s32 	%fd240, %r209;
	mul.f64 	%fd241, %fd240, 0d4066200000000000;
	sub.f64 	%fd242, %fd238, %fd241;
	add.f64 	%fd243, %fd242, 0d4000000000000000;
	cvt.rzi.s64.f64 	%rd577, %fd243;
	mul.hi.s64 	%rd172, %rd167, 1746437308753567017;
	shr.u64 	%rd173, %rd172, 63;
	shr.s64 	%rd174, %rd172, 4;
	add.s64 	%rd175, %rd174, %rd173;
	cvt.rn.f64.s64 	%fd244, %rd175;
	div.rn.f64 	%fd245, %fd244, 0d4066400000000000;
	cvt.rzi.s32.f64 	%r210, %fd245;
	cvt.rn.f64.s32 	%fd246, %r210;
	mul.f64 	%fd247, %fd246, 0d4066400000000000;
	sub.f64 	%fd248, %fd244, %fd247;
	add.f64 	%fd249, %fd248, 0d3FF0000000000000;
	cvt.rzi.s64.f64 	%rd578, %fd249;
	cvt.rn.f64.s64 	%fd250, %rd167;
	div.rn.f64 	%fd251, %fd250, 0d4065200000000000;
	cvt.rzi.s32.f64 	%r211, %fd251;
	cvt.rn.f64.s32 	%fd252, %r211;
	mul.f64 	%fd253, %fd252, 0d4065200000000000;
	sub.f64 	%fd254, %fd250, %fd253;
	cvt.rzi.s64.f64 	%rd579, %fd254;
	mov.b64 	%rd176, 4607182418800017408;
	st.global.u64 	[_ZZ4RM48P7RM48GendE3ONE], %rd176;
	mov.b32 	%r659, 1;
$L__BB1_5:
	mov.b32 	%r660, 1;
	mov.f64 	%fd1806, 0d0000000000000000;
	mov.f64 	%fd1805, 0d3FE0000000000000;
$L__BB1_6:
	mul.lo.s64 	%rd177, %rd576, %rd577;
	cvt.rn.f64.s64 	%fd257, %rd177;
	div.rn.f64 	%fd258, %fd257, 0d4066600000000000;
	cvt.rzi.s32.f64 	%r213, %fd258;
	cvt.rn.f64.s32 	%fd259, %r213;
	mul.f64 	%fd260, %fd259, 0d4066600000000000;
	sub.f64 	%fd261, %fd257, %fd260;
	cvt.rn.f64.s64 	%fd262, %rd578;
	mul.f64 	%fd263, %fd261, %fd262;
	div.rn.f64 	%fd264, %fd263, 0d4066600000000000;
	cvt.rzi.s32.f64 	%r214, %fd264;
	cvt.rn.f64.s32 	%fd265, %r214;
	mul.f64 	%fd266, %fd265, 0d4066600000000000;
	sub.f64 	%fd267, %fd263, %fd266;
	cvt.rzi.s64.f64 	%rd178, %fd267;
	mad.lo.s64 	%rd179, %rd579, 53, 1;
	cvt.rn.f64.s64 	%fd268, %rd179;
	div.rn.f64 	%fd269, %fd268, 0d4065200000000000;
	cvt.rzi.s32.f64 	%r215, %fd269;
	cvt.rn.f64.s32 	%fd270, %r215;
	mul.f64 	%fd271, %fd270, 0d4065200000000000;
	sub.f64 	%fd272, %fd268, %fd271;
	cvt.rzi.s64.f64 	%rd180, %fd272;
	mul.lo.s64 	%rd181, %rd178, %rd180;
	cvt.rn.f64.s64 	%fd273, %rd181;
	mul.f64 	%fd274, %fd273, 0d3F90000000000000;
	cvt.rzi.s32.f64 	%r216, %fd274;
	cvt.rn.f64.s32 	%fd275, %r216;
	mul.f64 	%fd276, %fd275, 0d4050000000000000;
	sub.f64 	%fd277, %fd273, %fd276;
	setp.ge.f64 	%p5, %fd277, 0d4040000000000000;
	add.f64 	%fd278, %fd1806, %fd1805;
	selp.f64 	%fd279, %fd278, %fd1806, %p5;
	mul.f64 	%fd280, %fd1805, 0d3FE0000000000000;
	mul.lo.s64 	%rd182, %rd577, %rd578;
	cvt.rn.f64.s64 	%fd281, %rd182;
	div.rn.f64 	%fd282, %fd281, 0d4066600000000000;
	cvt.rzi.s32.f64 	%r217, %fd282;
	cvt.rn.f64.s32 	%fd283, %r217;
	mul.f64 	%fd284, %fd283, 0d4066600000000000;
	sub.f64 	%fd285, %fd281, %fd284;
	cvt.rn.f64.s64 	%fd286, %rd178;
	mul.f64 	%fd287, %fd285, %fd286;
	div.rn.f64 	%fd288, %fd287, 0d4066600000000000;
	cvt.rzi.s32.f64 	%r218, %fd288;
	cvt.rn.f64.s32 	%fd289, %r218;
	mul.f64 	%fd290, %fd289, 0d4066600000000000;
	sub.f64 	%fd291, %fd287, %fd290;
	cvt.rzi.s64.f64 	%rd576, %fd291;
	mad.lo.s64 	%rd183, %rd180, 53, 1;
	cvt.rn.f64.s64 	%fd292, %rd183;
	div.rn.f64 	%fd293, %fd292, 0d4065200000000000;
	cvt.rzi.s32.f64 	%r219, %fd293;
	cvt.rn.f64.s32 	%fd294, %r219;
	mul.f64 	%fd295, %fd294, 0d4065200000000000;
	sub.f64 	%fd296, %fd292, %fd295;
	cvt.rzi.s64.f64 	%rd184, %fd296;
	mul.lo.s64 	%rd185, %rd576, %rd184;
	cvt.rn.f64.s64 	%fd297, %rd185;
	mul.f64 	%fd298, %fd297, 0d3F90000000000000;
	cvt.rzi.s32.f64 	%r220, %fd298;
	cvt.rn.f64.s32 	%fd299, %r220;
	mul.f64 	%fd300, %fd299, 0d4050000000000000;
	sub.f64 	%fd301, %fd297, %fd300;
	setp.ge.f64 	%p6, %fd301, 0d4040000000000000;
	add.f64 	%fd302, %fd279, %fd280;
	selp.f64 	%fd303, %fd302, %fd279, %p6;
	mul.f64 	%fd304, %fd280, 0d3FE0000000000000;
	mul.lo.s64 	%rd186, %rd578, %rd178;
	cvt.rn.f64.s64 	%fd305, %rd186;
	div.rn.f64 	%fd306, %fd305, 0d4066600000000000;
	cvt.rzi.s32.f64 	%r221, %fd306;
	cvt.rn.f64.s32 	%fd307, %r221;
	mul.f64 	%fd308, %fd307, 0d4066600000000000;
	sub.f64 	%fd309, %fd305, %fd308;
	cvt.rn.f64.s64 	%fd310, %rd576;
	mul.f64 	%fd311, %fd309, %fd310;
	div.rn.f64 	%fd312, %fd311, 0d4066600000000000;
	cvt.rzi.s32.f64 	%r222, %fd312;
	cvt.rn.f64.s32 	%fd313, %r222;
	mul.f64 	%fd314, %fd313, 0d4066600000000000;
	sub.f64 	%fd315, %fd311, %fd314;
	cvt.rzi.s64.f64 	%rd577, %fd315;
	mad.lo.s64 	%rd187, %rd184, 53, 1;
	cvt.rn.f64.s64 	%fd316, %rd187;
	div.rn.f64 	%fd317, %fd316, 0d4065200000000000;
	cvt.rzi.s32.f64 	%r223, %fd317;
	cvt.rn.f64.s32 	%fd318, %r223;
	mul.f64 	%fd319, %fd318, 0d4065200000000000;
	sub.f64 	%fd320, %fd316, %fd319;
	cvt.rzi.s64.f64 	%rd188, %fd320;
	mul.lo.s64 	%rd189, %rd577, %rd188;
	cvt.rn.f64.s64 	%fd321, %rd189;
	mul.f64 	%fd322, %fd321, 0d3F90000000000000;
	cvt.rzi.s32.f64 	%r224, %fd322;
	cvt.rn.f64.s32 	%fd323, %r224;
	mul.f64 	%fd324, %fd323, 0d4050000000000000;
	sub.f64 	%fd325, %fd321, %fd324;
	setp.ge.f64 	%p7, %fd325, 0d4040000000000000;
	add.f64 	%fd326, %fd303, %fd304;
	selp.f64 	%fd327, %fd326, %fd303, %p7;
	mul.f64 	%fd328, %fd304, 0d3FE0000000000000;
	mul.lo.s64 	%rd190, %rd178, %rd576;
	cvt.rn.f64.s64 	%fd329, %rd190;
	div.rn.f64 	%fd330, %fd329, 0d4066600000000000;
	cvt.rzi.s32.f64 	%r225, %fd330;
	cvt.rn.f64.s32 	%fd331, %r225;
	mul.f64 	%fd332, %fd331, 0d4066600000000000;
	sub.f64 	%fd333, %fd329, %fd332;
	cvt.rn.f64.s64 	%fd334, %rd577;
	mul.f64 	%fd335, %fd333, %fd334;
	div.rn.f64 	%fd336, %fd335, 0d4066600000000000;
	cvt.rzi.s32.f64 	%r226, %fd336;
	cvt.rn.f64.s32 	%fd337, %r226;
	mul.f64 	%fd338, %fd337, 0d4066600000000000;
	sub.f64 	%fd339, %fd335, %fd338;
	cvt.rzi.s64.f64 	%rd578, %fd339;
	mad.lo.s64 	%rd191, %rd188, 53, 1;
	cvt.rn.f64.s64 	%fd340, %rd191;
	div.rn.f64 	%fd341, %fd340, 0d4065200000000000;
	cvt.rzi.s32.f64 	%r227, %fd341;
	cvt.rn.f64.s32 	%fd342, %r227;
	mul.f64 	%fd343, %fd342, 0d4065200000000000;
	sub.f64 	%fd344, %fd340, %fd343;
	cvt.rzi.s64.f64 	%rd579, %fd344;
	mul.lo.s64 	%rd192, %rd578, %rd579;
	cvt.rn.f64.s64 	%fd345, %rd192;
	mul.f64 	%fd346, %fd345, 0d3F90000000000000;
	cvt.rzi.s32.f64 	%r228, %fd346;
	cvt.rn.f64.s32 	%fd347, %r228;
	mul.f64 	%fd348, %fd347, 0d4050000000000000;
	sub.f64 	%fd349, %fd345, %fd348;
	setp.ge.f64 	%p8, %fd349, 0d4040000000000000;
	add.f64 	%fd350, %fd327, %fd328;
	selp.f64 	%fd1806, %fd350, %fd327, %p8;
	mul.f64 	%fd1805, %fd328, 0d3FE0000000000000;
	add.s32 	%r660, %r660, 4;
	setp.ne.s32 	%p9, %r660, 49;
	@%p9 bra 	$L__BB1_6;
	mul.wide.u32 	%rd193, %r659, 8;
	add.s64 	%rd194, %rd3, %rd193;
	st.global.f64 	[%rd194+8008], %fd1806;
	add.s32 	%r659, %r659, 1;
	setp.ne.s32 	%p10, %r659, 98;
	@%p10 bra 	$L__BB1_5;
	st.global.f64 	[_ZZ4RM48P7RM48GendE6TWOM49], %fd1805;
	ld.global.f64 	%fd351, [_ZZ4RM48P7RM48GendE3ONE];
	mul.f64 	%fd352, %fd351, 0d3FE0000000000000;
	mul.f64 	%fd353, %fd352, 0d3FE0000000000000;
	mul.f64 	%fd354, %fd353, 0d3FE0000000000000;
	mul.f64 	%fd355, %fd354, 0d3FE0000000000000;
	mul.f64 	%fd356, %fd355, 0d3FE0000000000000;
	mul.f64 	%fd357, %fd356, 0d3FE0000000000000;
	mul.f64 	%fd358, %fd357, 0d3FE0000000000000;
	mul.f64 	%fd359, %fd358, 0d3FE0000000000000;
	mul.f64 	%fd360, %fd359, 0d3FE0000000000000;
	mul.f64 	%fd361, %fd360, 0d3FE0000000000000;
	mul.f64 	%fd362, %fd361, 0d3FE0000000000000;
	mul.f64 	%fd363, %fd362, 0d3FE0000000000000;
	mul.f64 	%fd364, %fd363, 0d3FE0000000000000;
	mul.f64 	%fd365, %fd364, 0d3FE0000000000000;
	mul.f64 	%fd366, %fd365, 0d3FE0000000000000;
	mul.f64 	%fd367, %fd366, 0d3FE0000000000000;
	mul.f64 	%fd368, %fd367, 0d3FE0000000000000;
	mul.f64 	%fd369, %fd368, 0d3FE0000000000000;
	mul.f64 	%fd370, %fd369, 0d3FE0000000000000;
	mul.f64 	%fd371, %fd370, 0d3FE0000000000000;
	mul.f64 	%fd372, %fd371, 0d3FE0000000000000;
	mul.f64 	%fd373, %fd372, 0d3FE0000000000000;
	mul.f64 	%fd374, %fd373, 0d3FE0000000000000;
	mul.f64 	%fd375, %fd374, 0d3FE0000000000000;
	st.global.f64 	[_ZZ4RM48P7RM48GendE6TWOM24], %fd375;
	mul.f64 	%fd376, %fd375, 0d41161F1000000000;
	st.global.f64 	[%rd3+8808], %fd376;
	mul.f64 	%fd377, %fd375, 0d415D32EC40000000;
	st.global.f64 	[_ZZ4RM48P7RM48GendE2CD], %fd377;
	mul.f64 	%fd378, %fd375, 0d416FFFFFA0000000;
	st.global.f64 	[_ZZ4RM48P7RM48GendE2CM], %fd378;
	mov.b32 	%r229, 33;
	mov.b32 	%r230, 97;
	st.global.v2.u32 	[%rd3+8800], {%r230, %r229};
	ld.global.f64 	%fd1811, [%rd3+8848];
	add.f64 	%fd379, %fd1811, 0d3FF0000000000000;
	setp.ltu.f64 	%p11, %fd379, 0d3FF0000000000000;
	@%p11 bra 	$L__BB1_17;
	ld.global.f64 	%fd1810, [%rd3+8840];
	mov.b32 	%r663, 1;
	mov.f64 	%fd1809, 0d3FF0000000000000;
	mov.b32 	%r668, 97;
	mov.b32 	%r667, 33;
$L__BB1_10:
	add.f64 	%fd381, %fd1811, 0d3FF0000000000000;
	setp.eq.f64 	%p12, %fd381, %fd1809;
	cvt.rzi.s64.f64 	%rd195, %fd1810;
	setp.lt.s64 	%p13, %rd195, 1;
	and.pred  	%p14, %p12, %p13;
	setp.ltu.f64 	%p15, %fd1810, 0d3FF0000000000000;
	or.pred  	%p16, %p14, %p15;
	@%p16 bra 	$L__BB1_16;
	mov.b32 	%r666, 1;
$L__BB1_12:
	mul.wide.s32 	%rd197, %r668, 8;
	add.s64 	%rd198, %rd3, %rd197;
	ld.global.f64 	%fd382, [%rd198+8008];
	mul.wide.s32 	%rd199, %r667, 8;
	add.s64 	%rd200, %rd3, %rd199;
	ld.global.f64 	%fd383, [%rd200+8008];
	sub.f64 	%fd384, %fd382, %fd383;
	setp.lt.f64 	%p17, %fd384, 0d0000000000000000;
	ld.global.f64 	%fd385, [_ZZ4RM48P7RM48GendE3ONE];
	add.f64 	%fd386, %fd384, %fd385;
	selp.f64 	%fd387, %fd386, %fd384, %p17;
	st.global.f64 	[%rd198+8008], %fd387;
	ld.global.v2.u32 	{%r235, %r236}, [%rd3+8800];
	add.s32 	%r237, %r235, -1;
	setp.eq.s32 	%p18, %r237, 0;
	selp.b32 	%r668, 97, %r237, %p18;
	add.s32 	%r238, %r236, -1;
	setp.eq.s32 	%p19, %r238, 0;
	selp.b32 	%r667, 97, %r238, %p19;
	st.global.v2.u32 	[%rd3+8800], {%r668, %r667};
	ld.global.f64 	%fd388, [%rd3+8808];
	ld.global.f64 	%fd389, [_ZZ4RM48P7RM48GendE2CD];
	sub.f64 	%fd11, %fd388, %fd389;
	st.global.f64 	[%rd3+8808], %fd11;
	setp.geu.f64 	%p20, %fd11, 0d0000000000000000;
	@%p20 bra 	$L__BB1_14;
	ld.global.f64 	%fd390, [_ZZ4RM48P7RM48GendE2CM];
	add.f64 	%fd391, %fd11, %fd390;
	st.global.f64 	[%rd3+8808], %fd391;
$L__BB1_14:
	add.s32 	%r666, %r666, 1;
	cvt.rn.f64.u32 	%fd392, %r666;
	ld.global.f64 	%fd1810, [%rd3+8840];
	setp.ge.f64 	%p21, %fd1810, %fd392;
	@%p21 bra 	$L__BB1_12;
	ld.global.f64 	%fd1811, [%rd3+8848];
$L__BB1_16:
	add.s32 	%r663, %r663, 1;
	cvt.rn.f64.u32 	%fd1809, %r663;
	add.f64 	%fd393, %fd1811, 0d3FF0000000000000;
	setp.ge.f64 	%p22, %fd393, %fd1809;
	@%p22 bra 	$L__BB1_10;
$L__BB1_17:
	ld.global.u32 	%r239, [%rd3+8820];
	setp.ne.s32 	%p23, %r239, 1;
	@%p23 bra 	$L__BB1_19;
	mov.b32 	%r256, 0;
	st.global.u32 	[%rd3+8820], %r256;
	mov.b32 	%r693, 1;
	bra.uni 	$L__BB1_28;
$L__BB1_19:
	mov.b32 	%r240, 1;
	st.global.u32 	[%rd3+8792], %r240;
	setp.lt.s32 	%p24, %r658, 1;
	@%p24 bra 	$L__BB1_25;
$L__BB1_20:
	ld.global.v2.u32 	{%r241, %r242}, [%rd3+8800];
	mul.wide.s32 	%rd201, %r241, 8;
	add.s64 	%rd202, %rd3, %rd201;
	ld.global.f64 	%fd394, [%rd202+8008];
	mul.wide.s32 	%rd203, %r242, 8;
	add.s64 	%rd204, %rd3, %rd203;
	ld.global.f64 	%fd395, [%rd204+8008];
	sub.f64 	%fd396, %fd394, %fd395;
	setp.lt.f64 	%p25, %fd396, 0d0000000000000000;
	ld.global.f64 	%fd397, [_ZZ4RM48P7RM48GendE3ONE];
	add.f64 	%fd398, %fd396, %fd397;
	selp.f64 	%fd17, %fd398, %fd396, %p25;
	st.global.f64 	[%rd202+8008], %fd17;
	ld.global.v2.u32 	{%r243, %r244}, [%rd3+8800];
	add.s32 	%r245, %r243, -1;
	setp.eq.s32 	%p26, %r245, 0;
	selp.b32 	%r246, 97, %r245, %p26;
	add.s32 	%r247, %r244, -1;
	setp.eq.s32 	%p27, %r247, 0;
	selp.b32 	%r248, 97, %r247, %p27;
	st.global.v2.u32 	[%rd3+8800], {%r246, %r248};
	ld.global.f64 	%fd399, [%rd3+8808];
	ld.global.f64 	%fd400, [_ZZ4RM48P7RM48GendE2CD];
	sub.f64 	%fd1812, %fd399, %fd400;
	st.global.f64 	[%rd3+8808], %fd1812;
	setp.geu.f64 	%p28, %fd1812, 0d0000000000000000;
	@%p28 bra 	$L__BB1_22;
	ld.global.f64 	%fd401, [_ZZ4RM48P7RM48GendE2CM];
	add.f64 	%fd1812, %fd1812, %fd401;
	st.global.f64 	[%rd3+8808], %fd1812;
$L__BB1_22:
	sub.f64 	%fd402, %fd17, %fd1812;
	setp.lt.f64 	%p29, %fd402, 0d0000000000000000;
	ld.global.f64 	%fd403, [_ZZ4RM48P7RM48GendE3ONE];
	add.f64 	%fd404, %fd402, %fd403;
	selp.f64 	%fd405, %fd404, %fd402, %p29;
	ld.global.u32 	%r249, [%rd3+8792];
	mul.wide.s32 	%rd205, %r249, 8;
	add.s64 	%rd206, %rd3, %rd205;
	st.global.f64 	[%rd206], %fd405;
	setp.neu.f64 	%p30, %fd405, 0d0000000000000000;
	@%p30 bra 	$L__BB1_24;
	ld.global.f64 	%fd406, [_ZZ4RM48P7RM48GendE6TWOM49];
	ld.global.u32 	%r250, [%rd3+8792];
	mul.wide.s32 	%rd207, %r250, 8;
	add.s64 	%rd208, %rd3, %rd207;
	st.global.f64 	[%rd208], %fd406;
$L__BB1_24:
	ld.global.u32 	%r251, [%rd3+8792];
	add.s32 	%r252, %r251, 1;
	st.global.u32 	[%rd3+8792], %r252;
	cvt.rn.f64.s32 	%fd407, %r252;
	setp.ge.f64 	%p31, %fd1, %fd407;
	@%p31 bra 	$L__BB1_20;
$L__BB1_25:
	ld.global.f64 	%fd408, [%rd3+8840];
	add.f64 	%fd21, %fd408, %fd1;
	st.global.f64 	[%rd3+8840], %fd21;
	setp.ltu.f64 	%p32, %fd21, 0d41CDCD6500000000;
	mov.b32 	%r693, 1;
	@%p32 bra 	$L__BB1_28;
	ld.global.f64 	%fd409, [%rd3+8848];
	add.f64 	%fd410, %fd409, 0d3FF0000000000000;
	st.global.f64 	[%rd3+8848], %fd410;
	add.f64 	%fd411, %fd21, 0dC1CDCD6500000000;
	st.global.f64 	[%rd3+8840], %fd411;
	bra.uni 	$L__BB1_28;
$L__BB1_27:
	add.s32 	%r693, %r2, 1;
$L__BB1_28:
	st.global.u32 	[%rd3+8792], %r693;
	mov.f64 	%fd412, 0d0000000000000000;
	st.local.v2.f64 	[%rd2], {%fd412, %fd412};
	st.local.v2.f64 	[%rd2+16], {%fd412, %fd412};
	st.local.v2.f64 	[%rd2+32], {%fd412, %fd412};
	mov.b32 	%r258, 1127219200;
	mov.b32 	%r259, -2147483648;
	mov.b64 	%fd22, {%r259, %r258};
	mov.b32 	%r671, 0;
	mov.u64 	%rd311, __cudart_sin_cos_coeffs;
$L__BB1_29:
	mov.u32 	%r25, %r671;
	setp.ne.s32 	%p33, %r693, 0;
	ld.global.u32 	%r260, [%rd3+8796];
	setp.lt.s32 	%p34, %r693, %r260;
	and.pred  	%p35, %p33, %p34;
	@%p35 bra 	$L__BB1_54;
	cvt.rn.f64.s32 	%fd23, %r260;
	ld.global.f64 	%fd413, [%rd3+8840];
	setp.ge.f64 	%p36, %fd413, 0d0000000000000000;
	@%p36 bra 	$L__BB1_46;
	ld.global.s32 	%rd209, [%rd3+8816];
	st.global.u64 	[_ZZ4RM48P7RM48GendE4IJKL], %rd209;
	ld.global.f64 	%fd414, [%rd3+8832];
	st.global.f64 	[%rd3+8840], %fd414;
	ld.global.f64 	%fd415, [%rd3+8824];
	st.global.f64 	[%rd3+8848], %fd415;
	ld.global.u64 	%rd210, [_ZZ4RM48P7RM48GendE4IJKL];
	mul.hi.s64 	%rd211, %rd210, 1255865031013801001;
	shr.u64 	%rd212, %rd211, 63;
	shr.s64 	%rd213, %rd211, 11;
	add.s64 	%rd214, %rd213, %rd212;
	mad.lo.s64 	%rd215, %rd214, -30082, %rd210;
	mul.hi.s64 	%rd216, %rd210, 7265569444961199011;
	shr.u64 	%rd217, %rd216, 63;
	shr.s64 	%rd218, %rd216, 21;
	add.s64 	%rd219, %rd218, %rd217;
	cvt.rn.f64.s64 	%fd416, %rd219;
	div.rn.f64 	%fd417, %fd416, 0d4066200000000000;
	cvt.rzi.s32.f64 	%r262, %fd417;
	cvt.rn.f64.s32 	%fd418, %r262;
	mul.f64 	%fd419, %fd418, 0d4066200000000000;
	sub.f64 	%fd420, %fd416, %fd419;
	add.f64 	%fd421, %fd420, 0d4000000000000000;
	cvt.rzi.s64.f64 	%rd584, %fd421;
	cvt.rn.f64.s64 	%fd422, %rd214;
	div.rn.f64 	%fd423, %fd422, 0d4066200000000000;
	cvt.rzi.s32.f64 	%r263, %fd423;
	cvt.rn.f64.s32 	%fd424, %r263;
	mul.f64 	%fd425, %fd424, 0d4066200000000000;
	sub.f64 	%fd426, %fd422, %fd425;
	add.f64 	%fd427, %fd426, 0d4000000000000000;
	cvt.rzi.s64.f64 	%rd585, %fd427;
	mul.hi.s64 	%rd220, %rd215, 1746437308753567017;
	shr.u64 	%rd221, %rd220, 63;
	shr.s64 	%rd222, %rd220, 4;
	add.s64 	%rd223, %rd222, %rd221;
	cvt.rn.f64.s64 	%fd428, %rd223;
	div.rn.f64 	%fd429, %fd428, 0d4066400000000000;
	cvt.rzi.s32.f64 	%r264, %fd429;
	cvt.rn.f64.s32 	%fd430, %r264;
	mul.f64 	%fd431, %fd430, 0d4066400000000000;
	sub.f64 	%fd432, %fd428, %fd431;
	add.f64 	%fd433, %fd432, 0d3FF0000000000000;
	cvt.rzi.s64.f64 	%rd586, %fd433;
	cvt.rn.f64.s64 	%fd434, %rd215;
	div.rn.f64 	%fd435, %fd434, 0d4065200000000000;
	cvt.rzi.s32.f64 	%r265, %fd435;
	cvt.rn.f64.s32 	%fd436, %r265;
	mul.f64 	%fd437, %fd436, 0d4065200000000000;
	sub.f64 	%fd438, %fd434, %fd437;
	cvt.rzi.s64.f64 	%rd587, %fd438;
	mov.b64 	%rd224, 4607182418800017408;
	st.global.u64 	[_ZZ4RM48P7RM48GendE3ONE], %rd224;
	mov.b32 	%r672, 1;
$L__BB1_32:
	mov.b32 	%r673, 1;
	mov.f64 	%fd1814, 0d0000000000000000;
	mov.f64 	%fd1813, 0d3FE0000000000000;
$L__BB1_33:
	mul.lo.s64 	%rd225, %rd584, %rd585;
	cvt.rn.f64.s64 	%fd441, %rd225;
	div.rn.f64 	%fd442, %fd441, 0d4066600000000000;
	cvt.rzi.s32.f64 	%r267, %fd442;
	cvt.rn.f64.s32 	%fd443, %r267;
	mul.f64 	%fd444, %fd443, 0d4066600000000000;
	sub.f64 	%fd445, %fd441, %fd444;
	cvt.rn.f64.s64 	%fd446, %rd586;
	mul.f64 	%fd447, %fd445, %fd446;
	div.rn.f64 	%fd448, %fd447, 0d4066600000000000;
	cvt.rzi.s32.f64 	%r268, %fd448;
	cvt.rn.f64.s32 	%fd449, %r268;
	mul.f64 	%fd450, %fd449, 0d4066600000000000;
	sub.f64 	%fd451, %fd447, %fd450;
	cvt.rzi.s64.f64 	%rd226, %fd451;
	mad.lo.s64 	%rd227, %rd587, 53, 1;
	cvt.rn.f64.s64 	%fd452, %rd227;
	div.rn.f64 	%fd453, %fd452, 0d4065200000000000;
	cvt.rzi.s32.f64 	%r269, %fd453;
	cvt.rn.f64.s32 	%fd454, %r269;
	mul.f64 	%fd455, %fd454, 0d4065200000000000;
	sub.f64 	%fd456, %fd452, %fd455;
	cvt.rzi.s64.f64 	%rd228, %fd456;
	mul.lo.s64 	%rd229, %rd226, %rd228;
	cvt.rn.f64.s64 	%fd457, %rd229;
	mul.f64 	%fd458, %fd457, 0d3F90000000000000;
	cvt.rzi.s32.f64 	%r270, %fd458;
	cvt.rn.f64.s32 	%fd459, %r270;
	mul.f64 	%fd460, %fd459, 0d4050000000000000;
	sub.f64 	%fd461, %fd457, %fd460;
	setp.ge.f64 	%p37, %fd461, 0d4040000000000000;
	add.f64 	%fd462, %fd1814, %fd1813;
	selp.f64 	%fd463, %fd462, %fd1814, %p37;
	mul.f64 	%fd464, %fd1813, 0d3FE0000000000000;
	mul.lo.s64 	%rd230, %rd585, %rd586;
	cvt.rn.f64.s64 	%fd465, %rd230;
	div.rn.f64 	%fd466, %fd465, 0d4066600000000000;
	cvt.rzi.s32.f64 	%r271, %fd466;
	cvt.rn.f64.s32 	%fd467, %r271;
	mul.f64 	%fd468, %fd467, 0d4066600000000000;
	sub.f64 	%fd469, %fd465, %fd468;
	cvt.rn.f64.s64 	%fd470, %rd226;
	mul.f64 	%fd471, %fd469, %fd470;
	div.rn.f64 	%fd472, %fd471, 0d4066600000000000;
	cvt.rzi.s32.f64 	%r272, %fd472;
	cvt.rn.f64.s32 	%fd473, %r272;
	mul.f64 	%fd474, %fd473, 0d4066600000000000;
	sub.f64 	%fd475, %fd471, %fd474;
	cvt.rzi.s64.f64 	%rd584, %fd475;
	mad.lo.s64 	%rd231, %rd228, 53, 1;
	cvt.rn.f64.s64 	%fd476, %rd231;
	div.rn.f64 	%fd477, %fd476, 0d4065200000000000;
	cvt.rzi.s32.f64 	%r273, %fd477;
	cvt.rn.f64.s32 	%fd478, %r273;
	mul.f64 	%fd479, %fd478, 0d4065200000000000;
	sub.f64 	%fd480, %fd476, %fd479;
	cvt.rzi.s64.f64 	%rd232, %fd480;
	mul.lo.s64 	%rd233, %rd584, %rd232;
	cvt.rn.f64.s64 	%fd481, %rd233;
	mul.f64 	%fd482, %fd481, 0d3F90000000000000;
	cvt.rzi.s32.f64 	%r274, %fd482;
	cvt.rn.f64.s32 	%fd483, %r274;
	mul.f64 	%fd484, %fd483, 0d4050000000000000;
	sub.f64 	%fd485, %fd481, %fd484;
	setp.ge.f64 	%p38, %fd485, 0d4040000000000000;
	add.f64 	%fd486, %fd463, %fd464;
	selp.f64 	%fd487, %fd486, %fd463, %p38;
	mul.f64 	%fd488, %fd464, 0d3FE0000000000000;
	mul.lo.s64 	%rd234, %rd586, %rd226;
	cvt.rn.f64.s64 	%fd489, %rd234;
	div.rn.f64 	%fd490, %fd489, 0d4066600000000000;
	cvt.rzi.s32.f64 	%r275, %fd490;
	cvt.rn.f64.s32 	%fd491, %r275;
	mul.f64 	%fd492, %fd491, 0d4066600000000000;
	sub.f64 	%fd493, %fd489, %fd492;
	cvt.rn.f64.s64 	%fd494, %rd584;
	mul.f64 	%fd495, %fd493, %fd494;
	div.rn.f64 	%fd496, %fd495, 0d4066600000000000;
	cvt.rzi.s32.f64 	%r276, %fd496;
	cvt.rn.f64.s32 	%fd497, %r276;
	mul.f64 	%fd498, %fd497, 0d4066600000000000;
	sub.f64 	%fd499, %fd495, %fd498;
	cvt.rzi.s64.f64 	%rd585, %fd499;
	mad.lo.s64 	%rd235, %rd232, 53, 1;
	cvt.rn.f64.s64 	%fd500, %rd235;
	div.rn.f64 	%fd501, %fd500, 0d4065200000000000;
	cvt.rzi.s32.f64 	%r277, %fd501;
	cvt.rn.f64.s32 	%fd502, %r277;
	mul.f64 	%fd503, %fd502, 0d4065200000000000;
	sub.f64 	%fd504, %fd500, %fd503;
	cvt.rzi.s64.f64 	%rd236, %fd504;
	mul.lo.s64 	%rd237, %rd585, %rd236;
	cvt.rn.f64.s64 	%fd505, %rd237;
	mul.f64 	%fd506, %fd505, 0d3F90000000000000;
	cvt.rzi.s32.f64 	%r278, %fd506;
	cvt.rn.f64.s32 	%fd507, %r278;
	mul.f64 	%fd508, %fd507, 0d4050000000000000;
	sub.f64 	%fd509, %fd505, %fd508;
	setp.ge.f64 	%p39, %fd509, 0d4040000000000000;
	add.f64 	%fd510, %fd487, %fd488;
	selp.f64 	%fd511, %fd510, %fd487, %p39;
	mul.f64 	%fd512, %fd488, 0d3FE0000000000000;
	mul.lo.s64 	%rd238, %rd226, %rd584;
	cvt.rn.f64.s64 	%fd513, %rd238;
	div.rn.f64 	%fd514, %fd513, 0d4066600000000000;
	cvt.rzi.s32.f64 	%r279, %fd514;
	cvt.rn.f64.s32 	%fd515, %r279;
	mul.f64 	%fd516, %fd515, 0d4066600000000000;
	sub.f64 	%fd517, %fd513, %fd516;
	cvt.rn.f64.s64 	%fd518, %rd585;
	mul.f64 	%fd519, %fd517, %fd518;
	div.rn.f64 	%fd520, %fd519, 0d4066600000000000;
	cvt.rzi.s32.f64 	%r280, %fd520;
	cvt.rn.f64.s32 	%fd521, %r280;
	mul.f64 	%fd522, %fd521, 0d4066600000000000;
	sub.f64 	%fd523, %fd519, %fd522;
	cvt.rzi.s64.f64 	%rd586, %fd523;
	mad.lo.s64 	%rd239, %rd236, 53, 1;
	cvt.rn.f64.s64 	%fd524, %rd239;
	div.rn.f64 	%fd525, %fd524, 0d4065200000000000;
	cvt.rzi.s32.f64 	%r281, %fd525;
	cvt.rn.f64.s32 	%fd526, %r281;
	mul.f64 	%fd527, %fd526, 0d4065200000000000;
	sub.f64 	%fd528, %fd524, %fd527;
	cvt.rzi.s64.f64 	%rd587, %fd528;
	mul.lo.s64 	%rd240, %rd586, %rd587;
	cvt.rn.f64.s64 	%fd529, %rd240;
	mul.f64 	%fd530, %fd529, 0d3F90000000000000;
	cvt.rzi.s32.f64 	%r282, %fd530;
	cvt.rn.f64.s32 	%fd531, %r282;
	mul.f64 	%fd532, %fd531, 0d4050000000000000;
	sub.f64 	%fd533, %fd529, %fd532;
	setp.ge.f64 	%p40, %fd533, 0d4040000000000000;
	add.f64 	%fd534, %fd511, %fd512;
	selp.f64 	%fd1814, %fd534, %fd511, %p40;
	mul.f64 	%fd1813, %fd512, 0d3FE0000000000000;
	add.s32 	%r673, %r673, 4;
	setp.ne.s32 	%p41, %r673, 49;
	@%p41 bra 	$L__BB1_33;
	mul.wide.u32 	%rd241, %r672, 8;
	add.s64 	%rd242, %rd3, %rd241;
	st.global.f64 	[%rd242+8008], %fd1814;
	add.s32 	%r672, %r672, 1;
	setp.ne.s32 	%p42, %r672, 98;
	@%p42 bra 	$L__BB1_32;
	st.global.f64 	[_ZZ4RM48P7RM48GendE6TWOM49], %fd1813;
	ld.global.f64 	%fd535, [_ZZ4RM48P7RM48GendE3ONE];
	mul.f64 	%fd536, %fd535, 0d3FE0000000000000;
	mul.f64 	%fd537, %fd536, 0d3FE0000000000000;
	mul.f64 	%fd538, %fd537, 0d3FE0000000000000;
	mul.f64 	%fd539, %fd538, 0d3FE0000000000000;
	mul.f64 	%fd540, %fd539, 0d3FE0000000000000;
	mul.f64 	%fd541, %fd540, 0d3FE0000000000000;
	mul.f64 	%fd542, %fd541, 0d3FE0000000000000;
	mul.f64 	%fd543, %fd542, 0d3FE0000000000000;
	mul.f64 	%fd544, %fd543, 0d3FE0000000000000;
	mul.f64 	%fd545, %fd544, 0d3FE0000000000000;
	mul.f64 	%fd546, %fd545, 0d3FE0000000000000;
	mul.f64 	%fd547, %fd546, 0d3FE0000000000000;
	mul.f64 	%fd548, %fd547, 0d3FE0000000000000;
	mul.f64 	%fd549, %fd548, 0d3FE0000000000000;
	mul.f64 	%fd550, %fd549, 0d3FE0000000000000;
	mul.f64 	%fd551, %fd550, 0d3FE0000000000000;
	mul.f64 	%fd552, %fd551, 0d3FE0000000000000;
	mul.f64 	%fd553, %fd552, 0d3FE0000000000000;
	mul.f64 	%fd554, %fd553, 0d3FE0000000000000;
	mul.f64 	%fd555, %fd554, 0d3FE0000000000000;
	mul.f64 	%fd556, %fd555, 0d3FE0000000000000;
	mul.f64 	%fd557, %fd556, 0d3FE0000000000000;
	mul.f64 	%fd558, %fd557, 0d3FE0000000000000;
	mul.f64 	%fd559, %fd558, 0d3FE0000000000000;
	st.global.f64 	[_ZZ4RM48P7RM48GendE6TWOM24], %fd559;
	mul.f64 	%fd560, %fd559, 0d41161F1000000000;
	st.global.f64 	[%rd3+8808], %fd560;
	mul.f64 	%fd561, %fd559, 0d415D32EC40000000;
	st.global.f64 	[_ZZ4RM48P7RM48GendE2CD], %fd561;
	mul.f64 	%fd562, %fd559, 0d416FFFFFA0000000;
	st.global.f64 	[_ZZ4RM48P7RM48GendE2CM], %fd562;
	mov.b32 	%r283, 33;
	mov.b32 	%r284, 97;
	st.global.v2.u32 	[%rd3+8800], {%r284, %r283};
	ld.global.f64 	%fd1819, [%rd3+8848];
	add.f64 	%fd563, %fd1819, 0d3FF0000000000000;
	setp.ltu.f64 	%p43, %fd563, 0d3FF0000000000000;
	@%p43 bra 	$L__BB1_44;
	ld.global.f64 	%fd1818, [%rd3+8840];
	mov.b32 	%r676, 1;
	mov.f64 	%fd1817, 0d3FF0000000000000;
	mov.b32 	%r681, 97;
	mov.b32 	%r680, 33;
$L__BB1_37:
	add.f64 	%fd565, %fd1819, 0d3FF0000000000000;
	setp.eq.f64 	%p44, %fd565, %fd1817;
	cvt.rzi.s64.f64 	%rd243, %fd1818;
	setp.lt.s64 	%p45, %rd243, 1;
	and.pred  	%p46, %p44, %p45;
	setp.ltu.f64 	%p47, %fd1818, 0d3FF0000000000000;
	or.pred  	%p48, %p46, %p47;
	@%p48 bra 	$L__BB1_43;
	mov.b32 	%r679, 1;
$L__BB1_39:
	mul.wide.s32 	%rd245, %r681, 8;
	add.s64 	%rd246, %rd3, %rd245;
	ld.global.f64 	%fd566, [%rd246+8008];
	mul.wide.s32 	%rd247, %r680, 8;
	add.s64 	%rd248, %rd3, %rd247;
	ld.global.f64 	%fd567, [%rd248+8008];
	sub.f64 	%fd568, %fd566, %fd567;
	setp.lt.f64 	%p49, %fd568, 0d0000000000000000;
	ld.global.f64 	%fd569, [_ZZ4RM48P7RM48GendE3ONE];
	add.f64 	%fd570, %fd568, %fd569;
	selp.f64 	%fd571, %fd570, %fd568, %p49;
	st.global.f64 	[%rd246+8008], %fd571;
	ld.global.v2.u32 	{%r289, %r290}, [%rd3+8800];
	add.s32 	%r291, %r289, -1;
	setp.eq.s32 	%p50, %r291, 0;
	selp.b32 	%r681, 97, %r291, %p50;
	add.s32 	%r292, %r290, -1;
	setp.eq.s32 	%p51, %r292, 0;
	selp.b32 	%r680, 97, %r292, %p51;
	st.global.v2.u32 	[%rd3+8800], {%r681, %r680};
	ld.global.f64 	%fd572, [%rd3+8808];
	ld.global.f64 	%fd573, [_ZZ4RM48P7RM48GendE2CD];
	sub.f64 	%fd33, %fd572, %fd573;
	st.global.f64 	[%rd3+8808], %fd33;
	setp.geu.f64 	%p52, %fd33, 0d0000000000000000;
	@%p52 bra 	$L__BB1_41;
	ld.global.f64 	%fd574, [_ZZ4RM48P7RM48GendE2CM];
	add.f64 	%fd575, %fd33, %fd574;
	st.global.f64 	[%rd3+8808], %fd575;
$L__BB1_41:
	add.s32 	%r679, %r679, 1;
	cvt.rn.f64.u32 	%fd576, %r679;
	ld.global.f64 	%fd1818, [%rd3+8840];
	setp.ge.f64 	%p53, %fd1818, %fd576;
	@%p53 bra 	$L__BB1_39;
	ld.global.f64 	%fd1819, [%rd3+8848];
$L__BB1_43:
	add.s32 	%r676, %r676, 1;
	cvt.rn.f64.u32 	%fd1817, %r676;
	add.f64 	%fd577, %fd1819, 0d3FF0000000000000;
	setp.ge.f64 	%p54, %fd577, %fd1817;
	@%p54 bra 	$L__BB1_37;
$L__BB1_44:
	ld.global.u32 	%r293, [%rd3+8820];
	setp.ne.s32 	%p55, %r293, 1;
	@%p55 bra 	$L__BB1_46;
	mov.b32 	%r310, 0;
	st.global.u32 	[%rd3+8820], %r310;
	mov.b32 	%r682, 1;
	bra.uni 	$L__BB1_55;
$L__BB1_46:
	mov.b32 	%r294, 1;
	st.global.u32 	[%rd3+8792], %r294;
	setp.lt.s32 	%p56, %r260, 1;
	@%p56 bra 	$L__BB1_52;
$L__BB1_47:
	ld.global.v2.u32 	{%r295, %r296}, [%rd3+8800];
	mul.wide.s32 	%rd249, %r295, 8;
	add.s64 	%rd250, %rd3, %rd249;
	ld.global.f64 	%fd578, [%rd250+8008];
	mul.wide.s32 	%rd251, %r296, 8;
	add.s64 	%rd252, %rd3, %rd251;
	ld.global.f64 	%fd579, [%rd252+8008];
	sub.f64 	%fd580, %fd578, %fd579;
	setp.lt.f64 	%p57, %fd580, 0d0000000000000000;
	ld.global.f64 	%fd581, [_ZZ4RM48P7RM48GendE3ONE];
	add.f64 	%fd582, %fd580, %fd581;
	selp.f64 	%fd39, %fd582, %fd580, %p57;
	st.global.f64 	[%rd250+8008], %fd39;
	ld.global.v2.u32 	{%r297, %r298}, [%rd3+8800];
	add.s32 	%r299, %r297, -1;
	setp.eq.s32 	%p58, %r299, 0;
	selp.b32 	%r300, 97, %r299, %p58;
	add.s32 	%r301, %r298, -1;
	setp.eq.s32 	%p59, %r301, 0;
	selp.b32 	%r302, 97, %r301, %p59;
	st.global.v2.u32 	[%rd3+8800], {%r300, %r302};
	ld.global.f64 	%fd583, [%rd3+8808];
	ld.global.f64 	%fd584, [_ZZ4RM48P7RM48GendE2CD];
	sub.f64 	%fd1820, %fd583, %fd584;
	st.global.f64 	[%rd3+8808], %fd1820;
	setp.geu.f64 	%p60, %fd1820, 0d0000000000000000;
	@%p60 bra 	$L__BB1_49;
	ld.global.f64 	%fd585, [_ZZ4RM48P7RM48GendE2CM];
	add.f64 	%fd1820, %fd1820, %fd585;
	st.global.f64 	[%rd3+8808], %fd1820;
$L__BB1_49:
	sub.f64 	%fd586, %fd39, %fd1820;
	setp.lt.f64 	%p61, %fd586, 0d0000000000000000;
	ld.global.f64 	%fd587, [_ZZ4RM48P7RM48GendE3ONE];
	add.f64 	%fd588, %fd586, %fd587;
	selp.f64 	%fd589, %fd588, %fd586, %p61;
	ld.global.u32 	%r303, [%rd3+8792];
	mul.wide.s32 	%rd253, %r303, 8;
	add.s64 	%rd254, %rd3, %rd253;
	st.global.f64 	[%rd254], %fd589;
	setp.neu.f64 	%p62, %fd589, 0d0000000000000000;
	@%p62 bra 	$L__BB1_51;
	ld.global.f64 	%fd590, [_ZZ4RM48P7RM48GendE6TWOM49];
	ld.global.u32 	%r304, [%rd3+8792];
	mul.wide.s32 	%rd255, %r304, 8;
	add.s64 	%rd256, %rd3, %rd255;
	st.global.f64 	[%rd256], %fd590;
$L__BB1_51:
	ld.global.u32 	%r305, [%rd3+8792];
	add.s32 	%r306, %r305, 1;
	st.global.u32 	[%rd3+8792], %r306;
	cvt.rn.f64.s32 	%fd591, %r306;
	setp.ge.f64 	%p63, %fd23, %fd591;
	@%p63 bra 	$L__BB1_47;
$L__BB1_52:
	ld.global.f64 	%fd592, [%rd3+8840];
	add.f64 	%fd43, %fd592, %fd23;
	st.global.f64 	[%rd3+8840], %fd43;
	setp.ltu.f64 	%p64, %fd43, 0d41CDCD6500000000;
	mov.b32 	%r682, 1;
	@%p64 bra 	$L__BB1_55;
	ld.global.f64 	%fd593, [%rd3+8848];
	add.f64 	%fd594, %fd593, 0d3FF0000000000000;
	st.global.f64 	[%rd3+8848], %fd594;
	add.f64 	%fd595, %fd43, 0dC1CDCD6500000000;
	st.global.f64 	[%rd3+8840], %fd595;
	bra.uni 	$L__BB1_55;
$L__BB1_54:
	add.s32 	%r682, %r693, 1;
$L__BB1_55:
	st.global.u32 	[%rd3+8792], %r682;
	mul.wide.s32 	%rd257, %r682, 8;
	add.s64 	%rd258, %rd3, %rd257;
	ld.global.f64 	%fd1829, [%rd258];
	setp.ne.s32 	%p65, %r682, 0;
	ld.global.u32 	%r311, [%rd3+8796];
	setp.lt.s32 	%p66, %r682, %r311;
	and.pred  	%p67, %p65, %p66;
	@%p67 bra 	$L__BB1_80;
	cvt.rn.f64.s32 	%fd45, %r311;
	ld.global.f64 	%fd596, [%rd3+8840];
	setp.ge.f64 	%p68, %fd596, 0d0000000000000000;
	@%p68 bra 	$L__BB1_72;
	ld.global.s32 	%rd259, [%rd3+8816];
	st.global.u64 	[_ZZ4RM48P7RM48GendE4IJKL], %rd259;
	ld.global.f64 	%fd597, [%rd3+8832];
	st.global.f64 	[%rd3+8840], %fd597;
	ld.global.f64 	%fd598, [%rd3+8824];
	st.global.f64 	[%rd3+8848], %fd598;
	ld.global.u64 	%rd260, [_ZZ4RM48P7RM48GendE4IJKL];
	mul.hi.s64 	%rd261, %rd260, 1255865031013801001;
	shr.u64 	%rd262, %rd261, 63;
	shr.s64 	%rd263, %rd261, 11;
	add.s64 	%rd264, %rd263, %rd262;
	mad.lo.s64 	%rd265, %rd264, -30082, %rd260;
	mul.hi.s64 	%rd266, %rd260, 7265569444961199011;
	shr.u64 	%rd267, %rd266, 63;
	shr.s64 	%rd268, %rd266, 21;
	add.s64 	%rd269, %rd268, %rd267;
	cvt.rn.f64.s64 	%fd599, %rd269;
	div.rn.f64 	%fd600, %fd599, 0d4066200000000000;
	cvt.rzi.s32.f64 	%r313, %fd600;
	cvt.rn.f64.s32 	%fd601, %r313;
	mul.f64 	%fd602, %fd601, 0d4066200000000000;
	sub.f64 	%fd603, %fd599, %fd602;
	add.f64 	%fd604, %fd603, 0d4000000000000000;
	cvt.rzi.s64.f64 	%rd592, %fd604;
	cvt.rn.f64.s64 	%fd605, %rd264;
	div.rn.f64 	%fd606, %fd605, 0d4066200000000000;
	cvt.rzi.s32.f64 	%r314, %fd606;
	cvt.rn.f64.s32 	%fd607, %r314;
	mul.f64 	%fd608, %fd607, 0d4066200000000000;
	sub.f64 	%fd609, %fd605, %fd608;
	add.f64 	%fd610, %fd609, 0d4000000000000000;
	cvt.rzi.s64.f64 	%rd593, %fd610;
	mul.hi.s64 	%rd270, %rd265, 1746437308753567017;
	shr.u64 	%rd271, %rd270, 63;
	shr.s64 	%rd272, %rd270, 4;
	add.s64 	%rd273, %rd272, %rd271;
	cvt.rn.f64.s64 	%fd611, %rd273;
	div.rn.f64 	%fd612, %fd611, 0d4066400000000000;
	cvt.rzi.s32.f64 	%r315, %fd612;
	cvt.rn.f64.s32 	%fd613, %r315;
	mul.f64 	%fd614, %fd613, 0d4066400000000000;
	sub.f64 	%fd615, %fd611, %fd614;
	add.f64 	%fd616, %fd615, 0d3FF0000000000000;
	cvt.rzi.s64.f64 	%rd594, %fd616;
	cvt.rn.f64.s64 	%fd617, %rd265;
	div.rn.f64 	%fd618, %fd617, 0d4065200000000000;
	cvt.rzi.s32.f64 	%r316, %fd618;
	cvt.rn.f64.s32 	%fd619, %r316;
	mul.f64 	%fd620, %fd619, 0d4065200000000000;
	sub.f64 	%fd621, %fd617, %fd620;
	cvt.rzi.s64.f64 	%rd595, %fd621;
	mov.b64 	%rd274, 4607182418800017408;
	st.global.u64 	[_ZZ4RM48P7RM48GendE3ONE], %rd274;
	mov.b32 	%r683, 1;
$L__BB1_58:
	mov.b32 	%r684, 1;
	mov.f64 	%fd1822, 0d0000000000000000;
	mov.f64 	%fd1821, 0d3FE0000000000000;
$L__BB1_59:
	mul.lo.s64 	%rd275, %rd592, %rd593;
	cvt.rn.f64.s64 	%fd624, %rd275;
	div.rn.f64 	%fd625, %fd624, 0d4066600000000000;
	cvt.rzi.s32.f64 	%r318, %fd625;
	cvt.rn.f64.s32 	%fd626, %r318;
	mul.f64 	%fd627, %fd626, 0d4066600000000000;
	sub.f64 	%fd628, %fd624, %fd627;
	cvt.rn.f64.s64 	%fd629, %rd594;
	mul.f64 	%fd630, %fd628, %fd629;
	div.rn.f64 	%fd631, %fd630, 0d4066600000000000;
	cvt.rzi.s32.f64 	%r319, %fd631;
	cvt.rn.f64.s32 	%fd632, %r319;
	mul.f64 	%fd633, %fd632, 0d4066600000000000;
	sub.f64 	%fd634, %fd630, %fd633;
	cvt.rzi.s64.f64 	%rd276, %fd634;
	mad.lo.s64 	%rd277, %rd595, 53, 1;
	cvt.rn.f64.s64 	%fd635, %rd277;
	div.rn.f64 	%fd636, %fd635, 0d4065200000000000;
	cvt.rzi.s32.f64 	%r320, %fd636;
	cvt.rn.f64.s32 	%fd637, %r320;
	mul.f64 	%fd638, %fd637, 0d4065200000000000;
	sub.f64 	%fd639, %fd635, %fd638;
	cvt.rzi.s64.f64 	%rd278, %fd639;
	mul.lo.s64 	%rd279, %rd276, %rd278;
	cvt.rn.f64.s64 	%fd640, %rd279;
	mul.f64 	%fd641, %fd640, 0d3F90000000000000;
	cvt.rzi.s32.f64 	%r321, %fd641;
	cvt.rn.f64.s32 	%fd642, %r321;
	mul.f64 	%fd643, %fd642, 0d4050000000000000;
	sub.f64 	%fd644, %fd640, %fd643;
	setp.ge.f64 	%p69, %fd644, 0d4040000000000000;
	add.f64 	%fd645, %fd1822, %fd1821;
	selp.f64 	%fd646, %fd645, %fd1822, %p69;
	mul.f64 	%fd647, %fd1821, 0d3FE0000000000000;
	mul.lo.s64 	%rd280, %rd593, %rd594;
	cvt.rn.f64.s64 	%fd648, %rd280;
	div.rn.f64 	%fd649, %fd648, 0d4066600000000000;
	cvt.rzi.s32.f64 	%r322, %fd649;
	cvt.rn.f64.s32 	%fd650, %r322;
	mul.f64 	%fd651, %fd650, 0d4066600000000000;
	sub.f64 	%fd652, %fd648, %fd651;
	cvt.rn.f64.s64 	%fd653, %rd276;
	mul.f64 	%fd654, %fd652, %fd653;
	div.rn.f64 	%fd655, %fd654, 0d4066600000000000;
	cvt.rzi.s32.f64 	%r323, %fd655;
	cvt.rn.f64.s32 	%fd656, %r323;
	mul.f64 	%fd657, %fd656, 0d4066600000000000;
	sub.f64 	%fd658, %fd654, %fd657;
	cvt.rzi.s64.f64 	%rd592, %fd658;
	mad.lo.s64 	%rd281, %rd278, 53, 1;
	cvt.rn.f64.s64 	%fd659, %rd281;
	div.rn.f64 	%fd660, %fd659, 0d4065200000000000;
	cvt.rzi.s32.f64 	%r324, %fd660;
	cvt.rn.f64.s32 	%fd661, %r324;
	mul.f64 	%fd662, %fd661, 0d4065200000000000;
	sub.f64 	%fd663, %fd659, %fd662;
	cvt.rzi.s64.f64 	%rd282, %fd663;
	mul.lo.s64 	%rd283, %rd592, %rd282;
	cvt.rn.f64.s64 	%fd664, %rd283;
	mul.f64 	%fd665, %fd664, 0d3F90000000000000;
	cvt.rzi.s32.f64 	%r325, %fd665;
	cvt.rn.f64.s32 	%fd666, %r325;
	mul.f64 	%fd667, %fd666, 0d4050000000000000;
	sub.f64 	%fd668, %fd664, %fd667;
	setp.ge.f64 	%p70, %fd668, 0d4040000000000000;
	add.f64 	%fd669, %fd646, %fd647;
	selp.f64 	%fd670, %fd669, %fd646, %p70;
	mul.f64 	%fd671, %fd647, 0d3FE0000000000000;
	mul.lo.s64 	%rd284, %rd594, %rd276;
	cvt.rn.f64.s64 	%fd672, %rd284;
	div.rn.f64 	%fd673, %fd672, 0d4066600000000000;
	cvt.rzi.s32.f64 	%r326, %fd673;
	cvt.rn.f64.s32 	%fd674, %r326;
	mul.f64 	%fd675, %fd674, 0d4066600000000000;
	sub.f64 	%fd676, %fd672, %fd675;
	cvt.rn.f64.s64 	%fd677, %rd592;
	mul.f64 	%fd678, %fd676, %fd677;
	div.rn.f64 	%fd679, %fd678, 0d4066600000000000;
	cvt.rzi.s32.f64 	%r327, %fd679;
	cvt.rn.f64.s32 	%fd680, %r327;
	mul.f64 	%fd681, %fd680, 0d4066600000000000;
	sub.f64 	%fd682, %fd678, %fd681;
	cvt.rzi.s64.f64 	%rd593, %fd682;
	mad.lo.s64 	%rd285, %rd282, 53, 1;
	cvt.rn.f64.s64 	%fd683, %rd285;
	div.rn.f64 	%fd684, %fd683, 0d4065200000000000;
	cvt.rzi.s32.f64 	%r328, %fd684;
	cvt.rn.f64.s32 	%fd685, %r328;
	mul.f64 	%fd686, %fd685, 0d4065200000000000;
	sub.f64 	%fd687, %fd683, %fd686;
	cvt.rzi.s64.f64 	%rd286, %fd687;
	mul.lo.s64 	%rd287, %rd593, %rd286;
	cvt.rn.f64.s64 	%fd688, %rd287;
	mul.f64 	%fd689, %fd688, 0d3F90000000000000;
	cvt.rzi.s32.f64 	%r329, %fd689;
	cvt.rn.f64.s32 	%fd690, %r329;
	mul.f64 	%fd691, %fd690, 0d4050000000000000;
	sub.f64 	%fd692, %fd688, %fd691;
	setp.ge.f64 	%p71, %fd692, 0d4040000000000000;
	add.f64 	%fd693, %fd670, %fd671;
	selp.f64 	%fd694, %fd693, %fd670, %p71;
	mul.f64 	%fd695, %fd671, 0d3FE0000000000000;
	mul.lo.s64 	%rd288, %rd276, %rd592;
	cvt.rn.f64.s64 	%fd696, %rd288;
	div.rn.f64 	%fd697, %fd696, 0d4066600000000000;
	cvt.rzi.s32.f64 	%r330, %fd697;
	cvt.rn.f64.s32 	%fd698, %r330;
	mul.f64 	%fd699, %fd698, 0d4066600000000000;
	sub.f64 	%fd700, %fd696, %fd699;
	cvt.rn.f64.s64 	%fd701, %rd593;
	mul.f64 	%fd702, %fd700, %fd701;
	div.rn.f64 	%fd703, %fd702, 0d4066600000000000;
	cvt.rzi.s32.f64 	%r331, %fd703;
	cvt.rn.f64.s32 	%fd704, %r331;
	mul.f64 	%fd705, %fd704, 0d4066600000000000;
	sub.f64 	%fd706, %fd702, %fd705;
	cvt.rzi.s64.f64 	%rd594, %fd706;
	mad.lo.s64 	%rd289, %rd286, 53, 1;
	cvt.rn.f64.s64 	%fd707, %rd289;
	div.rn.f64 	%fd708, %fd707, 0d4065200000000000;
	cvt.rzi.s32.f64 	%r332, %fd708;
	cvt.rn.f64.s32 	%fd709, %r332;
	mul.f64 	%fd710, %fd709, 0d4065200000000000;
	sub.f64 	%fd711, %fd707, %fd710;
	cvt.rzi.s64.f64 	%rd595, %fd711;
	mul.lo.s64 	%rd290, %rd594, %rd595;
	cvt.rn.f64.s64 	%fd712, %rd290;
	mul.f64 	%fd713, %fd712, 0d3F90000000000000;
	cvt.rzi.s32.f64 	%r333, %fd713;
	cvt.rn.f64.s32 	%fd714, %r333;
	mul.f64 	%fd715, %fd714, 0d4050000000000000;
	sub.f64 	%fd716, %fd712, %fd715;
	setp.ge.f64 	%p72, %fd716, 0d4040000000000000;
	add.f64 	%fd717, %fd694, %fd695;
	selp.f64 	%fd1822, %fd717, %fd694, %p72;
	mul.f64 	%fd1821, %fd695, 0d3FE0000000000000;
	add.s32 	%r684, %r684, 4;
	setp.ne.s32 	%p73, %r684, 49;
	@%p73 bra 	$L__BB1_59;
	mul.wide.u32 	%rd291, %r683, 8;
	add.s64 	%rd292, %rd3, %rd291;
	st.global.f64 	[%rd292+8008], %fd1822;
	add.s32 	%r683, %r683, 1;
	setp.ne.s32 	%p74, %r683, 98;
	@%p74 bra 	$L__BB1_58;
	st.global.f64 	[_ZZ4RM48P7RM48GendE6TWOM49], %fd1821;
	ld.global.f64 	%fd718, [_ZZ4RM48P7RM48GendE3ONE];
	mul.f64 	%fd719, %fd718, 0d3FE0000000000000;
	mul.f64 	%fd720, %fd719, 0d3FE0000000000000;
	mul.f64 	%fd721, %fd720, 0d3FE0000000000000;
	mul.f64 	%fd722, %fd721, 0d3FE0000000000000;
	mul.f64 	%fd723, %fd722, 0d3FE0000000000000;
	mul.f64 	%fd724, %fd723, 0d3FE0000000000000;
	mul.f64 	%fd725, %fd724, 0d3FE0000000000000;
	mul.f64 	%fd726, %fd725, 0d3FE0000000000000;
	mul.f64 	%fd727, %fd726, 0d3FE0000000000000;
	mul.f64 	%fd728, %fd727, 0d3FE0000000000000;
	mul.f64 	%fd729, %fd728, 0d3FE0000000000000;
	mul.f64 	%fd730, %fd729, 0d3FE0000000000000;
	mul.f64 	%fd731, %fd730, 0d3FE0000000000000;
	mul.f64 	%fd732, %fd731, 0d3FE0000000000000;
	mul.f64 	%fd733, %fd732, 0d3FE0000000000000;
	mul.f64 	%fd734, %fd733, 0d3FE0000000000000;
	mul.f64 	%fd735, %fd734, 0d3FE0000000000000;
	mul.f64 	%fd736, %fd735, 0d3FE0000000000000;
	mul.f64 	%fd737, %fd736, 0d3FE0000000000000;
	mul.f64 	%fd738, %fd737, 0d3FE0000000000000;
	mul.f64 	%fd739, %fd738, 0d3FE0000000000000;
	mul.f64 	%fd740, %fd739, 0d3FE0000000000000;
	mul.f64 	%fd741, %fd740, 0d3FE0000000000000;
	mul.f64 	%fd742, %fd741, 0d3FE0000000000000;
	st.global.f64 	[_ZZ4RM48P7RM48GendE6TWOM24], %fd742;
	mul.f64 	%fd743, %fd742, 0d41161F1000000000;
	st.global.f64 	[%rd3+8808], %fd743;
	mul.f64 	%fd744, %fd742, 0d415D32EC40000000;
	st.global.f64 	[_ZZ4RM48P7RM48GendE2CD], %fd744;
	mul.f64 	%fd745, %fd742, 0d416FFFFFA0000000;
	st.global.f64 	[_ZZ4RM48P7RM48GendE2CM], %fd745;
	mov.b32 	%r334, 33;
	mov.b32 	%r335, 97;
	st.global.v2.u32 	[%rd3+8800], {%r335, %r334};
	ld.global.f64 	%fd1827, [%rd3+8848];
	add.f64 	%fd746, %fd1827, 0d3FF0000000000000;
	setp.ltu.f64 	%p75, %fd746, 0d3FF0000000000000;
	@%p75 bra 	$L__BB1_70;
	ld.global.f64 	%fd1826, [%rd3+8840];
	mov.b32 	%r687, 1;
	mov.f64 	%fd1825, 0d3FF0000000000000;
	mov.b32 	%r692, 97;
	mov.b32 	%r691, 33;
$L__BB1_63:
	add.f64 	%fd748, %fd1827, 0d3FF0000000000000;
	setp.eq.f64 	%p76, %fd748, %fd1825;
	cvt.rzi.s64.f64 	%rd293, %fd1826;
	setp.lt.s64 	%p77, %rd293, 1;
	and.pred  	%p78, %p76, %p77;
	setp.ltu.f64 	%p79, %fd1826, 0d3FF0000000000000;
	or.pred  	%p80, %p78, %p79;
	@%p80 bra 	$L__BB1_69;
	mov.b32 	%r690, 1;
$L__BB1_65:
	mul.wide.s32 	%rd295, %r692, 8;
	add.s64 	%rd296, %rd3, %rd295;
	ld.global.f64 	%fd749, [%rd296+8008];
	mul.wide.s32 	%rd297, %r691, 8;
	add.s64 	%rd298, %rd3, %rd297;
	ld.global.f64 	%fd750, [%rd298+8008];
	sub.f64 	%fd751, %fd749, %fd750;
	setp.lt.f64 	%p81, %fd751, 0d0000000000000000;
	ld.global.f64 	%fd752, [_ZZ4RM48P7RM48GendE3ONE];
	add.f64 	%fd753, %fd751, %fd752;
	selp.f64 	%fd754, %fd753, %fd751, %p81;
	st.global.f64 	[%rd296+8008], %fd754;
	ld.global.v2.u32 	{%r340, %r341}, [%rd3+8800];
	add.s32 	%r342, %r340, -1;
	setp.eq.s32 	%p82, %r342, 0;
	selp.b32 	%r692, 97, %r342, %p82;
	add.s32 	%r343, %r341, -1;
	setp.eq.s32 	%p83, %r343, 0;
	selp.b32 	%r691, 97, %r343, %p83;
	st.global.v2.u32 	[%rd3+8800], {%r692, %r691};
	ld.global.f64 	%fd755, [%rd3+8808];
	ld.global.f64 	%fd756, [_ZZ4RM48P7RM48GendE2CD];
	sub.f64 	%fd55, %fd755, %fd756;
	st.global.f64 	[%rd3+8808], %fd55;
	setp.geu.f64 	%p84, %fd55, 0d0000000000000000;
	@%p84 bra 	$L__BB1_67;
	ld.global.f64 	%fd757, [_ZZ4RM48P7RM48GendE2CM];
	add.f64 	%fd758, %fd55, %fd757;
	st.global.f64 	[%rd3+8808], %fd758;
$L__BB1_67:
	add.s32 	%r690, %r690, 1;
	cvt.rn.f64.u32 	%fd759, %r690;
	ld.global.f64 	%fd1826, [%rd3+8840];
	setp.ge.f64 	%p85, %fd1826, %fd759;
	@%p85 bra 	$L__BB1_65;
	ld.global.f64 	%fd1827, [%rd3+8848];
$L__BB1_69:
	add.s32 	%r687, %r687, 1;
	cvt.rn.f64.u32 	%fd1825, %r687;
	add.f64 	%fd760, %fd1827, 0d3FF0000000000000;
	setp.ge.f64 	%p86, %fd760, %fd1825;
	@%p86 bra 	$L__BB1_63;
$L__BB1_70:
	ld.global.u32 	%r344, [%rd3+8820];
	setp.ne.s32 	%p87, %r344, 1;
	@%p87 bra 	$L__BB1_72;
	mov.b32 	%r361, 0;
	st.global.u32 	[%rd3+8820], %r361;
	mov.b32 	%r693, 1;
	bra.uni 	$L__BB1_81;
$L__BB1_72:
	mov.b32 	%r345, 1;
	st.global.u32 	[%rd3+8792], %r345;
	setp.lt.s32 	%p88, %r311, 1;
	@%p88 bra 	$L__BB1_78;
$L__BB1_73:
	ld.global.v2.u32 	{%r346, %r347}, [%rd3+8800];
	mul.wide.s32 	%rd299, %r346, 8;
	add.s64 	%rd300, %rd3, %rd299;
	ld.global.f64 	%fd761, [%rd300+8008];
	mul.wide.s32 	%rd301, %r347, 8;
	add.s64 	%rd302, %rd3, %rd301;
	ld.global.f64 	%fd762, [%rd302+8008];
	sub.f64 	%fd763, %fd761, %fd762;
	setp.lt.f64 	%p89, %fd763, 0d0000000000000000;
	ld.global.f64 	%fd764, [_ZZ4RM48P7RM48GendE3ONE];
	add.f64 	%fd765, %fd763, %fd764;
	selp.f64 	%fd61, %fd765, %fd763, %p89;
	st.global.f64 	[%rd300+8008], %fd61;
	ld.global.v2.u32 	{%r348, %r349}, [%rd3+8800];
	add.s32 	%r350, %r348, -1;
	setp.eq.s32 	%p90, %r350, 0;
	selp.b32 	%r351, 97, %r350, %p90;
	add.s32 	%r352, %r349, -1;
	setp.eq.s32 	%p91, %r352, 0;
	selp.b32 	%r353, 97, %r352, %p91;
	st.global.v2.u32 	[%rd3+8800], {%r351, %r353};
	ld.global.f64 	%fd766, [%rd3+8808];
	ld.global.f64 	%fd767, [_ZZ4RM48P7RM48GendE2CD];
	sub.f64 	%fd1828, %fd766, %fd767;
	st.global.f64 	[%rd3+8808], %fd1828;
	setp.geu.f64 	%p92, %fd1828, 0d0000000000000000;
	@%p92 bra 	$L__BB1_75;
	ld.global.f64 	%fd768, [_ZZ4RM48P7RM48GendE2CM];
	add.f64 	%fd1828, %fd1828, %fd768;
	st.global.f64 	[%rd3+8808], %fd1828;
$L__BB1_75:
	sub.f64 	%fd769, %fd61, %fd1828;
	setp.lt.f64 	%p93, %fd769, 0d0000000000000000;
	ld.global.f64 	%fd770, [_ZZ4RM48P7RM48GendE3ONE];
	add.f64 	%fd771, %fd769, %fd770;
	selp.f64 	%fd772, %fd771, %fd769, %p93;
	ld.global.u32 	%r354, [%rd3+8792];
	mul.wide.s32 	%rd303, %r354, 8;
	add.s64 	%rd304, %rd3, %rd303;
	st.global.f64 	[%rd304], %fd772;
	setp.neu.f64 	%p94, %fd772, 0d0000000000000000;
	@%p94 bra 	$L__BB1_77;
	ld.global.f64 	%fd773, [_ZZ4RM48P7RM48GendE6TWOM49];
	ld.global.u32 	%r355, [%rd3+8792];
	mul.wide.s32 	%rd305, %r355, 8;
	add.s64 	%rd306, %rd3, %rd305;
	st.global.f64 	[%rd306], %fd773;
$L__BB1_77:
	ld.global.u32 	%r356, [%rd3+8792];
	add.s32 	%r357, %r356, 1;
	st.global.u32 	[%rd3+8792], %r357;
	cvt.rn.f64.s32 	%fd774, %r357;
	setp.ge.f64 	%p95, %fd45, %fd774;
	@%p95 bra 	$L__BB1_73;
$L__BB1_78:
	ld.global.f64 	%fd775, [%rd3+8840];
	add.f64 	%fd65, %fd775, %fd45;
	st.global.f64 	[%rd3+8840], %fd65;
	setp.ltu.f64 	%p96, %fd65, 0d41CDCD6500000000;
	mov.b32 	%r693, 1;
	@%p96 bra 	$L__BB1_81;
	ld.global.f64 	%fd776, [%rd3+8848];
	add.f64 	%fd777, %fd776, 0d3FF0000000000000;
	st.global.f64 	[%rd3+8848], %fd777;
	add.f64 	%fd778, %fd65, 0dC1CDCD6500000000;
	st.global.f64 	[%rd3+8840], %fd778;
	bra.uni 	$L__BB1_81;
$L__BB1_80:
	add.s32 	%r693, %r682, 1;
$L__BB1_81:
	st.global.u32 	[%rd3+8792], %r693;
	mul.wide.s32 	%rd307, %r693, 8;
	add.s64 	%rd308, %rd3, %rd307;
	ld.global.f64 	%fd66, [%rd308];
	{
	.reg .b32 %temp; 
	mov.b64 	{%temp, %r694}, %fd1829;
	}
	{
	.reg .b32 %temp; 
	mov.b64 	{%r695, %temp}, %fd1829;
	}
	setp.gt.s32 	%p97, %r694, 1048575;
	mov.b32 	%r696, -1023;
	@%p97 bra 	$L__BB1_83;
	mul.f64 	%fd1829, %fd1829, 0d4350000000000000;
	{
	.reg .b32 %temp; 
	mov.b64 	{%temp, %r694}, %fd1829;
	}
	{
	.reg .b32 %temp; 
	mov.b64 	{%r695, %temp}, %fd1829;
	}
	mov.b32 	%r696, -1077;
$L__BB1_83:
	add.s32 	%r364, %r694, -1;
	setp.gt.u32 	%p98, %r364, 2146435070;
	@%p98 bra 	$L__BB1_87;
	shr.u32 	%r367, %r694, 20;
	add.s32 	%r697, %r696, %r367;
	and.b32  	%r368, %r694, 1048575;
	or.b32  	%r369, %r368, 1072693248;
	mov.b64 	%fd1830, {%r695, %r369};
	setp.lt.u32 	%p100, %r369, 1073127583;
	@%p100 bra 	$L__BB1_86;
	{
	.reg .b32 %temp; 
	mov.b64 	{%r370, %temp}, %fd1830;
	}
	{
	.reg .b32 %temp; 
	mov.b64 	{%temp, %r371}, %fd1830;
	}
	add.s32 	%r372, %r371, -1048576;
	mov.b64 	%fd1830, {%r370, %r372};
	add.s32 	%r697, %r697, 1;
$L__BB1_86:
	add.f64 	%fd780, %fd1830, 0dBFF0000000000000;
	add.f64 	%fd781, %fd1830, 0d3FF0000000000000;
	rcp.approx.ftz.f64 	%fd782, %fd781;
	neg.f64 	%fd783, %fd781;
	fma.rn.f64 	%fd784, %fd783, %fd782, 0d3FF0000000000000;
	fma.rn.f64 	%fd785, %fd784, %fd784, %fd784;
	fma.rn.f64 	%fd786, %fd785, %fd782, %fd782;
	mul.f64 	%fd787, %fd780, %fd786;
	fma.rn.f64 	%fd788, %fd780, %fd786, %fd787;
	mul.f64 	%fd789, %fd788, %fd788;
	fma.rn.f64 	%fd790, %fd789, 0d3EB1380B3AE80F1E, 0d3ED0EE258B7A8B04;
	fma.rn.f64 	%fd791, %fd790, %fd789, 0d3EF3B2669F02676F;
	fma.rn.f64 	%fd792, %fd791, %fd789, 0d3F1745CBA9AB0956;
	fma.rn.f64 	%fd793, %fd792, %fd789, 0d3F3C71C72D1B5154;
	fma.rn.f64 	%fd794, %fd793, %fd789, 0d3F624924923BE72D;
	fma.rn.f64 	%fd795, %fd794, %fd789, 0d3F8999999999A3C4;
	fma.rn.f64 	%fd796, %fd795, %fd789, 0d3FB5555555555554;
	sub.f64 	%fd797, %fd780, %fd788;
	add.f64 	%fd798, %fd797, %fd797;
	neg.f64 	%fd799, %fd788;
	fma.rn.f64 	%fd800, %fd799, %fd780, %fd798;
	mul.f64 	%fd801, %fd786, %fd800;
	mul.f64 	%fd802, %fd789, %fd796;
	fma.rn.f64 	%fd803, %fd802, %fd788, %fd801;
	xor.b32  	%r373, %r697, -2147483648;
	mov.b32 	%r374, 1127219200;
	mov.b64 	%fd804, {%r373, %r374};
	sub.f64 	%fd805, %fd804, %fd22;
	fma.rn.f64 	%fd806, %fd805, 0d3FE62E42FEFA39EF, %fd788;
	fma.rn.f64 	%fd807, %fd805, 0dBFE62E42FEFA39EF, %fd806;
	sub.f64 	%fd808, %fd807, %fd788;
	sub.f64 	%fd809, %fd803, %fd808;
	fma.rn.f64 	%fd810, %fd805, 0d3C7ABC9E3B39803F, %fd809;
	add.f64 	%fd1831, %fd806, %fd810;
	bra.uni 	$L__BB1_88;
$L__BB1_87:
	fma.rn.f64 	%fd779, %fd1829, 0d7FF0000000000000, 0d7FF0000000000000;
	{
	.reg .b32 %temp; 
	mov.b64 	{%temp, %r365}, %fd1829;
	}
	and.b32  	%r366, %r365, 2147483647;
	setp.eq.s32 	%p99, %r366, 0;
	selp.f64 	%fd1831, 0dFFF0000000000000, %fd779, %p99;
$L__BB1_88:
	neg.f64 	%fd811, %fd1831;
	sqrt.rn.f64 	%fd75, %fd811;
	ld.global.f64 	%fd812, [%rd1];
	mul.f64 	%fd76, %fd66, %fd812;
	abs.f64 	%fd77, %fd76;
	setp.neu.f64 	%p101, %fd77, 0d7FF0000000000000;
	@%p101 bra 	$L__BB1_90;
	mov.f64 	%fd818, 0d0000000000000000;
	mul.rn.f64 	%fd1833, %fd76, %fd818;
	mov.b32 	%r699, 1;
	bra.uni 	$L__BB1_93;
$L__BB1_90:
	mul.f64 	%fd813, %fd76, 0d3FE45F306DC9C883;
	cvt.rni.s32.f64 	%r698, %fd813;
	cvt.rn.f64.s32 	%fd814, %r698;
	fma.rn.f64 	%fd815, %fd814, 0dBFF921FB54442D18, %fd76;
	fma.rn.f64 	%fd816, %fd814, 0dBC91A62633145C00, %fd815;
	fma.rn.f64 	%fd1833, %fd814, 0dB97B839A252049C0, %fd816;
	setp.ltu.f64 	%p102, %fd77, 0d41E0000000000000;
	@%p102 bra 	$L__BB1_92;
	{ // callseq 0, 0
	.param .b64 param0;
	st.param.f64 	[param0], %fd76;
	.param .align 16 .b8 retval0[16];
	call.uni (retval0), 
	__internal_trig_reduction_slowpathd, 
	(
	param0
	);
	ld.param.f64 	%fd1833, [retval0];
	ld.param.b32 	%r698, [retval0+8];
	} // callseq 0
$L__BB1_92:
	add.s32 	%r699, %r698, 1;
$L__BB1_93:
	setp.neu.f64 	%p103, %fd77, 0d7FF0000000000000;
	shl.b32 	%r377, %r699, 6;
	cvt.u64.u32 	%rd309, %r377;
	and.b64  	%rd310, %rd309, 64;
	add.s64 	%rd312, %rd311, %rd310;
	mul.rn.f64 	%fd819, %fd1833, %fd1833;
	and.b32  	%r378, %r699, 1;
	setp.eq.b32 	%p104, %r378, 1;
	selp.f64 	%fd820, 0dBDA8FF8320FD8164, 0d3DE5DB65F9785EBA, %p104;
	ld.global.nc.v2.f64 	{%fd821, %fd822}, [%rd312];
	fma.rn.f64 	%fd823, %fd820, %fd819, %fd821;
	fma.rn.f64 	%fd824, %fd823, %fd819, %fd822;
	ld.global.nc.v2.f64 	{%fd825, %fd826}, [%rd312+16];
	fma.rn.f64 	%fd827, %fd824, %fd819, %fd825;
	fma.rn.f64 	%fd828, %fd827, %fd819, %fd826;
	ld.global.nc.v2.f64 	{%fd829, %fd830}, [%rd312+32];
	fma.rn.f64 	%fd831, %fd828, %fd819, %fd829;
	fma.rn.f64 	%fd832, %fd831, %fd819, %fd830;
	fma.rn.f64 	%fd833, %fd832, %fd1833, %fd1833;
	fma.rn.f64 	%fd834, %fd832, %fd819, 0d3FF0000000000000;
	selp.f64 	%fd835, %fd834, %fd833, %p104;
	and.b32  	%r379, %r699, 2;
	setp.eq.s32 	%p105, %r379, 0;
	mov.f64 	%fd836, 0d0000000000000000;
	sub.f64 	%fd837, %fd836, %fd835;
	selp.f64 	%fd838, %fd835, %fd837, %p105;
	mul.f64 	%fd839, %fd75, %fd838;
	mul.wide.u32 	%rd313, %r25, 8;
	add.s64 	%rd52, %rd2, %rd313;
	st.local.f64 	[%rd52], %fd839;
	@%p103 bra 	$L__BB1_95;
	mov.f64 	%fd845, 0d0000000000000000;
	mul.rn.f64 	%fd1834, %fd76, %fd845;
	mov.b32 	%r700, 0;
	bra.uni 	$L__BB1_97;
$L__BB1_95:
	mul.f64 	%fd840, %fd76, 0d3FE45F306DC9C883;
	cvt.rni.s32.f64 	%r700, %fd840;
	cvt.rn.f64.s32 	%fd841, %r700;
	fma.rn.f64 	%fd842, %fd841, 0dBFF921FB54442D18, %fd76;
	fma.rn.f64 	%fd843, %fd841, 0dBC91A62633145C00, %fd842;
	fma.rn.f64 	%fd1834, %fd841, 0dB97B839A252049C0, %fd843;
	setp.ltu.f64 	%p106, %fd77, 0d41E0000000000000;
	@%p106 bra 	$L__BB1_97;
	{ // callseq 1, 0
	.param .b64 param0;
	st.param.f64 	[param0], %fd76;
	.param .align 16 .b8 retval0[16];
	call.uni (retval0), 
	__internal_trig_reduction_slowpathd, 
	(
	param0
	);
	ld.param.f64 	%fd1834, [retval0];
	ld.param.b32 	%r700, [retval0+8];
	} // callseq 1
$L__BB1_97:
	shl.b32 	%r382, %r700, 6;
	cvt.u64.u32 	%rd314, %r382;
	and.b64  	%rd315, %rd314, 64;
	add.s64 	%rd317, %rd311, %rd315;
	mul.rn.f64 	%fd846, %fd1834, %fd1834;
	and.b32  	%r383, %r700, 1;
	setp.eq.b32 	%p107, %r383, 1;
	selp.f64 	%fd847, 0dBDA8FF8320FD8164, 0d3DE5DB65F9785EBA, %p107;
	ld.global.nc.v2.f64 	{%fd848, %fd849}, [%rd317];
	fma.rn.f64 	%fd850, %fd847, %fd846, %fd848;
	fma.rn.f64 	%fd851, %fd850, %fd846, %fd849;
	ld.global.nc.v2.f64 	{%fd852, %fd853}, [%rd317+16];
	fma.rn.f64 	%fd854, %fd851, %fd846, %fd852;
	fma.rn.f64 	%fd855, %fd854, %fd846, %fd853;
	ld.global.nc.v2.f64 	{%fd856, %fd857}, [%rd317+32];
	fma.rn.f64 	%fd858, %fd855, %fd846, %fd856;
	fma.rn.f64 	%fd859, %fd858, %fd846, %fd857;
	fma.rn.f64 	%fd860, %fd859, %fd1834, %fd1834;
	fma.rn.f64 	%fd861, %fd859, %fd846, 0d3FF0000000000000;
	selp.f64 	%fd862, %fd861, %fd860, %p107;
	and.b32  	%r384, %r700, 2;
	setp.eq.s32 	%p108, %r384, 0;
	mov.f64 	%fd863, 0d0000000000000000;
	sub.f64 	%fd864, %fd863, %fd862;
	selp.f64 	%fd865, %fd862, %fd864, %p108;
	mul.f64 	%fd866, %fd75, %fd865;
	st.local.f64 	[%rd52+8], %fd866;
	add.s32 	%r671, %r25, 2;
	setp.lt.u32 	%p109, %r25, 3;
	@%p109 bra 	$L__BB1_29;
	ld.param.u64 	%rd570, [_Z13GetCollisionsPdS_S_S_S_S_S_S_S_S_S_S_S_S_S_S_S_S_S_S_S_S_S_S_S_S_P7RM48Gen_param_16];
	ld.param.u64 	%rd569, [_Z13GetCollisionsPdS_S_S_S_S_S_S_S_S_S_S_S_S_S_S_S_S_S_S_S_S_S_S_S_S_P7RM48Gen_param_15];
	ld.param.u64 	%rd568, [_Z13GetCollisionsPdS_S_S_S_S_S_S_S_S_S_S_S_S_S_S_S_S_S_S_S_S_S_S_S_S_P7RM48Gen_param_14];
	ld.param.u64 	%rd567, [_Z13GetCollisionsPdS_S_S_S_S_S_S_S_S_S_S_S_S_S_S_S_S_S_S_S_S_S_S_S_S_P7RM48Gen_param_13];
	cvta.to.global.u64 	%rd318, %rd153;
	mul.wide.s32 	%rd319, %r1, 8;
	add.s64 	%rd53, %rd318, %rd319;
	cvta.to.global.u64 	%rd320, %rd141;
	add.s64 	%rd54, %rd320, %rd319;
	cvta.to.global.u64 	%rd321, %rd568;
	add.s64 	%rd55, %rd321, %rd319;
	cvta.to.global.u64 	%rd322, %rd154;
	add.s64 	%rd56, %rd322, %rd319;
	cvta.to.global.u64 	%rd323, %rd142;
	add.s64 	%rd57, %rd323, %rd319;
	cvta.to.global.u64 	%rd324, %rd567;
	add.s64 	%rd58, %rd324, %rd319;
	cvta.to.global.u64 	%rd325, %rd150;
	add.s64 	%rd59, %rd325, %rd319;
	cvta.to.global.u64 	%rd326, %rd151;
	add.s64 	%rd60, %rd326, %rd319;
	cvta.to.global.u64 	%rd327, %rd152;
	add.s64 	%rd61, %rd327, %rd319;
	cvta.to.global.u64 	%rd328, %rd147;
	add.s64 	%rd62, %rd328, %rd319;
	cvta.to.global.u64 	%rd329, %rd148;
	add.s64 	%rd63, %rd329, %rd319;
	cvta.to.global.u64 	%rd330, %rd149;
	add.s64 	%rd64, %rd330, %rd319;
	mov.f64 	%fd868, 0d4000000000000000;
	{
	.reg .b32 %temp; 
	mov.b64 	{%temp, %r83}, %fd868;
	}
	and.b32  	%r84, %r83, 2146435072;
	setp.eq.s32 	%p110, %r84, 1062207488;
	setp.lt.s32 	%p111, %r83, 0;
	selp.b32 	%r85, 0, 2146435072, %p111;
	and.b32  	%r386, %r83, 2147483647;
	setp.ne.s32 	%p112, %r386, 1071644672;
	and.pred  	%p1, %p110, %p112;
	cvta.to.global.u64 	%rd331, %rd570;
	add.s64 	%rd65, %rd331, %rd319;
	cvta.to.global.u64 	%rd332, %rd569;
	add.s64 	%rd66, %rd332, %rd319;
	mov.f64 	%fd1835, 0d0000000000000000;
	mov.b32 	%r702, 1;
$L__BB1_99:
	setp.ne.s32 	%p113, %r693, 0;
	ld.global.u32 	%r387, [%rd3+8796];
	setp.lt.s32 	%p114, %r693, %r387;
	and.pred  	%p115, %p113, %p114;
	@%p115 bra 	$L__BB1_124;
	cvt.rn.f64.s32 	%fd88, %r387;
	ld.global.f64 	%fd869, [%rd3+8840];
	setp.ge.f64 	%p116, %fd869, 0d0000000000000000;
	@%p116 bra 	$L__BB1_116;
	ld.global.s32 	%rd333, [%rd3+8816];
	st.global.u64 	[_ZZ4RM48P7RM48GendE4IJKL], %rd333;
	ld.global.f64 	%fd870, [%rd3+8832];
	st.global.f64 	[%rd3+8840], %fd870;
	ld.global.f64 	%fd871, [%rd3+8824];
	st.global.f64 	[%rd3+8848], %fd871;
	ld.global.u64 	%rd334, [_ZZ4RM48P7RM48GendE4IJKL];
	mul.hi.s64 	%rd335, %rd334, 1255865031013801001;
	shr.u64 	%rd336, %rd335, 63;
	shr.s64 	%rd337, %rd335, 11;
	add.s64 	%rd338, %rd337, %rd336;
	mad.lo.s64 	%rd339, %rd338, -30082, %rd334;
	mul.hi.s64 	%rd340, %rd334, 7265569444961199011;
	shr.u64 	%rd341, %rd340, 63;
	shr.s64 	%rd342, %rd340, 21;
	add.s64 	%rd343, %rd342, %rd341;
	cvt.rn.f64.s64 	%fd872, %rd343;
	div.rn.f64 	%fd873, %fd872, 0d4066200000000000;
	cvt.rzi.s32.f64 	%r389, %fd873;
	cvt.rn.f64.s32 	%fd874, %r389;
	mul.f64 	%fd875, %fd874, 0d4066200000000000;
	sub.f64 	%fd876, %fd872, %fd875;
	add.f64 	%fd877, %fd876, 0d4000000000000000;
	cvt.rzi.s64.f64 	%rd600, %fd877;
	cvt.rn.f64.s64 	%fd878, %rd338;
	div.rn.f64 	%fd879, %fd878, 0d4066200000000000;
	cvt.rzi.s32.f64 	%r390, %fd879;
	cvt.rn.f64.s32 	%fd880, %r390;
	mul.f64 	%fd881, %fd880, 0d4066200000000000;
	sub.f64 	%fd882, %fd878, %fd881;
	add.f64 	%fd883, %fd882, 0d4000000000000000;
	cvt.rzi.s64.f64 	%rd601, %fd883;
	mul.hi.s64 	%rd344, %rd339, 1746437308753567017;
	shr.u64 	%rd345, %rd344, 63;
	shr.s64 	%rd346, %rd344, 4;
	add.s64 	%rd347, %rd346, %rd345;
	cvt.rn.f64.s64 	%fd884, %rd347;
	div.rn.f64 	%fd885, %fd884, 0d4066400000000000;
	cvt.rzi.s32.f64 	%r391, %fd885;
	cvt.rn.f64.s32 	%fd886, %r391;
	mul.f64 	%fd887, %fd886, 0d4066400000000000;
	sub.f64 	%fd888, %fd884, %fd887;
	add.f64 	%fd889, %fd888, 0d3FF0000000000000;
	cvt.rzi.s64.f64 	%rd602, %fd889;
	cvt.rn.f64.s64 	%fd890, %rd339;
	div.rn.f64 	%fd891, %fd890, 0d4065200000000000;
	cvt.rzi.s32.f64 	%r392, %fd891;
	cvt.rn.f64.s32 	%fd892, %r392;
	mul.f64 	%fd893, %fd892, 0d4065200000000000;
	sub.f64 	%fd894, %fd890, %fd893;
	cvt.rzi.s64.f64 	%rd603, %fd894;
	mov.b64 	%rd348, 4607182418800017408;
	st.global.u64 	[_ZZ4RM48P7RM48GendE3ONE], %rd348;
	mov.b32 	%r703, 1;
$L__BB1_102:
	mov.f64 	%fd1837, 0d0000000000000000;
	mov.f64 	%fd1836, 0d3FE0000000000000;
	mov.b32 	%r704, 0;
$L__BB1_103:
	mul.lo.s64 	%rd349, %rd600, %rd601;
	cvt.rn.f64.s64 	%fd897, %rd349;
	div.rn.f64 	%fd898, %fd897, 0d4066600000000000;
	cvt.rzi.s32.f64 	%r394, %fd898;
	cvt.rn.f64.s32 	%fd899, %r394;
	mul.f64 	%fd900, %fd899, 0d4066600000000000;
	sub.f64 	%fd901, %fd897, %fd900;
	cvt.rn.f64.s64 	%fd902, %rd602;
	mul.f64 	%fd903, %fd901, %fd902;
	div.rn.f64 	%fd904, %fd903, 0d4066600000000000;
	cvt.rzi.s32.f64 	%r395, %fd904;
	cvt.rn.f64.s32 	%fd905, %r395;
	mul.f64 	%fd906, %fd905, 0d4066600000000000;
	sub.f64 	%fd907, %fd903, %fd906;
	cvt.rzi.s64.f64 	%rd350, %fd907;
	mad.lo.s64 	%rd351, %rd603, 53, 1;
	cvt.rn.f64.s64 	%fd908, %rd351;
	div.rn.f64 	%fd909, %fd908, 0d4065200000000000;
	cvt.rzi.s32.f64 	%r396, %fd909;
	cvt.rn.f64.s32 	%fd910, %r396;
	mul.f64 	%fd911, %fd910, 0d4065200000000000;
	sub.f64 	%fd912, %fd908, %fd911;
	cvt.rzi.s64.f64 	%rd352, %fd912;
	mul.lo.s64 	%rd353, %rd350, %rd352;
	cvt.rn.f64.s64 	%fd913, %rd353;
	mul.f64 	%fd914, %fd913, 0d3F90000000000000;
	cvt.rzi.s32.f64 	%r397, %fd914;
	cvt.rn.f64.s32 	%fd915, %r397;
	mul.f64 	%fd916, %fd915, 0d4050000000000000;
	sub.f64 	%fd917, %fd913, %fd916;
	setp.ge.f64 	%p117, %fd917, 0d4040000000000000;
	add.f64 	%fd918, %fd1837, %fd1836;
	selp.f64 	%fd919, %fd918, %fd1837, %p117;
	mul.f64 	%fd920, %fd1836, 0d3FE0000000000000;
	mul.lo.s64 	%rd354, %rd601, %rd602;
	cvt.rn.f64.s64 	%fd921, %rd354;
	div.rn.f64 	%fd922, %fd921, 0d4066600000000000;
	cvt.rzi.s32.f64 	%r398, %fd922;
	cvt.rn.f64.s32 	%fd923, %r398;
	mul.f64 	%fd924, %fd923, 0d4066600000000000;
	sub.f64 	%fd925, %fd921, %fd924;
	cvt.rn.f64.s64 	%fd926, %rd350;
	mul.f64 	%fd927, %fd925, %fd926;
	div.rn.f64 	%fd928, %fd927, 0d4066600000000000;
	cvt.rzi.s32.f64 	%r399, %fd928;
	cvt.rn.f64.s32 	%fd929, %r399;
	mul.f64 	%fd930, %fd929, 0d4066600000000000;
	sub.f64 	%fd931, %fd927, %fd930;
	cvt.rzi.s64.f64 	%rd600, %fd931;
	mad.lo.s64 	%rd355, %rd352, 53, 1;
	cvt.rn.f64.s64 	%fd932, %rd355;
	div.rn.f64 	%fd933, %fd932, 0d4065200000000000;
	cvt.rzi.s32.f64 	%r400, %fd933;
	cvt.rn.f64.s32 	%fd934, %r400;
	mul.f64 	%fd935, %fd934, 0d4065200000000000;
	sub.f64 	%fd936, %fd932, %fd935;
	cvt.rzi.s64.f64 	%rd356, %fd936;
	mul.lo.s64 	%rd357, %rd600, %rd356;
	cvt.rn.f64.s64 	%fd937, %rd357;
	mul.f64 	%fd938, %fd937, 0d3F90000000000000;
	cvt.rzi.s32.f64 	%r401, %fd938;
	cvt.rn.f64.s32 	%fd939, %r401;
	mul.f64 	%fd940, %fd939, 0d4050000000000000;
	sub.f64 	%fd941, %fd937, %fd940;
	setp.ge.f64 	%p118, %fd941, 0d4040000000000000;
	add.f64 	%fd942, %fd919, %fd920;
	selp.f64 	%fd943, %fd942, %fd919, %p118;
	mul.f64 	%fd944, %fd920, 0d3FE0000000000000;
	mul.lo.s64 	%rd358, %rd602, %rd350;
	cvt.rn.f64.s64 	%fd945, %rd358;
	div.rn.f64 	%fd946, %fd945, 0d4066600000000000;
	cvt.rzi.s32.f64 	%r402, %fd946;
	cvt.rn.f64.s32 	%fd947, %r402;
	mul.f64 	%fd948, %fd947, 0d4066600000000000;
	sub.f64 	%fd949, %fd945, %fd948;
	cvt.rn.f64.s64 	%fd950, %rd600;
	mul.f64 	%fd951, %fd949, %fd950;
	div.rn.f64 	%fd952, %fd951, 0d4066600000000000;
	cvt.rzi.s32.f64 	%r403, %fd952;
	cvt.rn.f64.s32 	%fd953, %r403;
	mul.f64 	%fd954, %fd953, 0d4066600000000000;
	sub.f64 	%fd955, %fd951, %fd954;
	cvt.rzi.s64.f64 	%rd601, %fd955;
	mad.lo.s64 	%rd359, %rd356, 53, 1;
	cvt.rn.f64.s64 	%fd956, %rd359;
	div.rn.f64 	%fd957, %fd956, 0d4065200000000000;
	cvt.rzi.s32.f64 	%r404, %fd957;
	cvt.rn.f64.s32 	%fd958, %r404;
	mul.f64 	%fd959, %fd958, 0d4065200000000000;
	sub.f64 	%fd960, %fd956, %fd959;
	cvt.rzi.s64.f64 	%rd360, %fd960;
	mul.lo.s64 	%rd361, %rd601, %rd360;
	cvt.rn.f64.s64 	%fd961, %rd361;
	mul.f64 	%fd962, %fd961, 0d3F90000000000000;
	cvt.rzi.s32.f64 	%r405, %fd962;
	cvt.rn.f64.s32 	%fd963, %r405;
	mul.f64 	%fd964, %fd963, 0d4050000000000000;
	sub.f64 	%fd965, %fd961, %fd964;
	setp.ge.f64 	%p119, %fd965, 0d4040000000000000;
	add.f64 	%fd966, %fd943, %fd944;
	selp.f64 	%fd967, %fd966, %fd943, %p119;
	mul.f64 	%fd968, %fd944, 0d3FE0000000000000;
	mul.lo.s64 	%rd362, %rd350, %rd600;
	cvt.rn.f64.s64 	%fd969, %rd362;
	div.rn.f64 	%fd970, %fd969, 0d4066600000000000;
	cvt.rzi.s32.f64 	%r406, %fd970;
	cvt.rn.f64.s32 	%fd971, %r406;
	mul.f64 	%fd972, %fd971, 0d4066600000000000;
	sub.f64 	%fd973, %fd969, %fd972;
	cvt.rn.f64.s64 	%fd974, %rd601;
	mul.f64 	%fd975, %fd973, %fd974;
	div.rn.f64 	%fd976, %fd975, 0d4066600000000000;
	cvt.rzi.s32.f64 	%r407, %fd976;
	cvt.rn.f64.s32 	%fd977, %r407;
	mul.f64 	%fd978, %fd977, 0d4066600000000000;
	sub.f64 	%fd979, %fd975, %fd978;
	cvt.rzi.s64.f64 	%rd602, %fd979;
	mad.lo.s64 	%rd363, %rd360, 53, 1;
	cvt.rn.f64.s64 	%fd980, %rd363;
	div.rn.f64 	%fd981, %fd980, 0d4065200000000000;
	cvt.rzi.s32.f64 	%r408, %fd981;
	cvt.rn.f64.s32 	%fd982, %r408;
	mul.f64 	%fd983, %fd982, 0d4065200000000000;
	sub.f64 	%fd984, %fd980, %fd983;
	cvt.rzi.s64.f64 	%rd603, %fd984;
	mul.lo.s64 	%rd364, %rd602, %rd603;
	cvt.rn.f64.s64 	%fd985, %rd364;
	mul.f64 	%fd986, %fd985, 0d3F90000000000000;
	cvt.rzi.s32.f64 	%r409, %fd986;
	cvt.rn.f64.s32 	%fd987, %r409;
	mul.f64 	%fd988, %fd987, 0d4050000000000000;
	sub.f64 	%fd989, %fd985, %fd988;
	setp.ge.f64 	%p120, %fd989, 0d4040000000000000;
	add.f64 	%fd990, %fd967, %fd968;
	selp.f64 	%fd1837, %fd990, %fd967, %p120;
	mul.f64 	%fd1836, %fd968, 0d3FE0000000000000;
	add.s32 	%r704, %r704, 4;
	setp.ne.s32 	%p121, %r704, 48;
	@%p121 bra 	$L__BB1_103;
	mul.wide.u32 	%rd365, %r703, 8;
	add.s64 	%rd366, %rd3, %rd365;
	st.global.f64 	[%rd366+8008], %fd1837;
	add.s32 	%r703, %r703, 1;
	setp.ne.s32 	%p122, %r703, 98;
	@%p122 bra 	$L__BB1_102;
	st.global.f64 	[_ZZ4RM48P7RM48GendE6TWOM49], %fd1836;
	ld.global.f64 	%fd991, [_ZZ4RM48P7RM48GendE3ONE];
	mul.f64 	%fd992, %fd991, 0d3FE0000000000000;
	mul.f64 	%fd993, %fd992, 0d3FE0000000000000;
	mul.f64 	%fd994, %fd993, 0d3FE0000000000000;
	mul.f64 	%fd995, %fd994, 0d3FE0000000000000;
	mul.f64 	%fd996, %fd995, 0d3FE0000000000000;
	mul.f64 	%fd997, %fd996, 0d3FE0000000000000;
	mul.f64 	%fd998, %fd997, 0d3FE0000000000000;
	mul.f64 	%fd999, %fd998, 0d3FE0000000000000;
	mul.f64 	%fd1000, %fd999, 0d3FE0000000000000;
	mul.f64 	%fd1001, %fd1000, 0d3FE0000000000000;
	mul.f64 	%fd1002, %fd1001, 0d3FE0000000000000;
	mul.f64 	%fd1003, %fd1002, 0d3FE0000000000000;
	mul.f64 	%fd1004, %fd1003, 0d3FE0000000000000;
	mul.f64 	%fd1005, %fd1004, 0d3FE0000000000000;
	mul.f64 	%fd1006, %fd1005, 0d3FE0000000000000;
	mul.f64 	%fd1007, %fd1006, 0d3FE0000000000000;
	mul.f64 	%fd1008, %fd1007, 0d3FE0000000000000;
	mul.f64 	%fd1009, %fd1008, 0d3FE0000000000000;
	mul.f64 	%fd1010, %fd1009, 0d3FE0000000000000;
	mul.f64 	%fd1011, %fd1010, 0d3FE0000000000000;
	mul.f64 	%fd1012, %fd1011, 0d3FE0000000000000;
	mul.f64 	%fd1013, %fd1012, 0d3FE0000000000000;
	mul.f64 	%fd1014, %fd1013, 0d3FE0000000000000;
	mul.f64 	%fd1015, %fd1014, 0d3FE0000000000000;
	st.global.f64 	[_ZZ4RM48P7RM48GendE6TWOM24], %fd1015;
	mul.f64 	%fd1016, %fd1015, 0d41161F1000000000;
	st.global.f64 	[%rd3+8808], %fd1016;
	mul.f64 	%fd1017, %fd1015, 0d415D32EC40000000;
	st.global.f64 	[_ZZ4RM48P7RM48GendE2CD], %fd1017;
	mul.f64 	%fd1018, %fd1015, 0d416FFFFFA0000000;
	st.global.f64 	[_ZZ4RM48P7RM48GendE2CM], %fd1018;
	mov.b32 	%r410, 33;
	mov.b32 	%r411, 97;
	st.global.v2.u32 	[%rd3+8800], {%r411, %r410};
	ld.global.f64 	%fd1842, [%rd3+8848];
	add.f64 	%fd1019, %fd1842, 0d3FF0000000000000;
	setp.ltu.f64 	%p123, %fd1019, 0d3FF0000000000000;
	@%p123 bra 	$L__BB1_114;
	ld.global.f64 	%fd1841, [%rd3+8840];
	mov.b32 	%r707, 1;
	mov.f64 	%fd1840, 0d3FF0000000000000;
	mov.b32 	%r712, 97;
	mov.b32 	%r711, 33;
$L__BB1_107:
	add.f64 	%fd1021, %fd1842, 0d3FF0000000000000;
	setp.eq.f64 	%p124, %fd1021, %fd1840;
	cvt.rzi.s64.f64 	%rd367, %fd1841;
	setp.lt.s64 	%p125, %rd367, 1;
	and.pred  	%p126, %p124, %p125;
	setp.ltu.f64 	%p127, %fd1841, 0d3FF0000000000000;
	or.pred  	%p128, %p126, %p127;
	@%p128 bra 	$L__BB1_113;
	mov.b32 	%r710, 1;
$L__BB1_109:
	mul.wide.s32 	%rd369, %r712, 8;
	add.s64 	%rd370, %rd3, %rd369;
	ld.global.f64 	%fd1022, [%rd370+8008];
	mul.wide.s32 	%rd371, %r711, 8;
	add.s64 	%rd372, %rd3, %rd371;
	ld.global.f64 	%fd1023, [%rd372+8008];
	sub.f64 	%fd1024, %fd1022, %fd1023;
	setp.lt.f64 	%p129, %fd1024, 0d0000000000000000;
	ld.global.f64 	%fd1025, [_ZZ4RM48P7RM48GendE3ONE];
	add.f64 	%fd1026, %fd1024, %fd1025;
	selp.f64 	%fd1027, %fd1026, %fd1024, %p129;
	st.global.f64 	[%rd370+8008], %fd1027;
	ld.global.v2.u32 	{%r416, %r417}, [%rd3+8800];
	add.s32 	%r418, %r416, -1;
	setp.eq.s32 	%p130, %r418, 0;
	selp.b32 	%r712, 97, %r418, %p130;
	add.s32 	%r419, %r417, -1;
	setp.eq.s32 	%p131, %r419, 0;
	selp.b32 	%r711, 97, %r419, %p131;
	st.global.v2.u32 	[%rd3+8800], {%r712, %r711};
	ld.global.f64 	%fd1028, [%rd3+8808];
	ld.global.f64 	%fd1029, [_ZZ4RM48P7RM48GendE2CD];
	sub.f64 	%fd98, %fd1028, %fd1029;
	st.global.f64 	[%rd3+8808], %fd98;
	setp.geu.f64 	%p132, %fd98, 0d0000000000000000;
	@%p132 bra 	$L__BB1_111;
	ld.global.f64 	%fd1030, [_ZZ4RM48P7RM48GendE2CM];
	add.f64 	%fd1031, %fd98, %fd1030;
	st.global.f64 	[%rd3+8808], %fd1031;
$L__BB1_111:
	add.s32 	%r710, %r710, 1;
	cvt.rn.f64.u32 	%fd1032, %r710;
	ld.global.f64 	%fd1841, [%rd3+8840];
	setp.ge.f64 	%p133, %fd1841, %fd1032;
	@%p133 bra 	$L__BB1_109;
	ld.global.f64 	%fd1842, [%rd3+8848];
$L__BB1_113:
	add.s32 	%r707, %r707, 1;
	cvt.rn.f64.u32 	%fd1840, %r707;
	add.f64 	%fd1033, %fd1842, 0d3FF0000000000000;
	setp.ge.f64 	%p134, %fd1033, %fd1840;
	@%p134 bra 	$L__BB1_107;
$L__BB1_114:
	ld.global.u32 	%r420, [%rd3+8820];
	setp.ne.s32 	%p135, %r420, 1;
	@%p135 bra 	$L__BB1_116;
	mov.b32 	%r437, 0;
	st.global.u32 	[%rd3+8820], %r437;
	mov.b32 	%r713, 1;
	bra.uni 	$L__BB1_125;
$L__BB1_116:
	mov.b32 	%r421, 1;
	st.global.u32 	[%rd3+8792], %r421;
	setp.lt.s32 	%p136, %r387, 1;
	@%p136 bra 	$L__BB1_122;
$L__BB1_117:
	ld.global.v2.u32 	{%r422, %r423}, [%rd3+8800];
	mul.wide.s32 	%rd373, %r422, 8;
	add.s64 	%rd374, %rd3, %rd373;
	ld.global.f64 	%fd1034, [%rd374+8008];
	mul.wide.s32 	%rd375, %r423, 8;
	add.s64 	%rd376, %rd3, %rd375;
	ld.global.f64 	%fd1035, [%rd376+8008];
	sub.f64 	%fd1036, %fd1034, %fd1035;
	setp.lt.f64 	%p137, %fd1036, 0d0000000000000000;
	ld.global.f64 	%fd1037, [_ZZ4RM48P7RM48GendE3ONE];
	add.f64 	%fd1038, %fd1036, %fd1037;
	selp.f64 	%fd104, %fd1038, %fd1036, %p137;
	st.global.f64 	[%rd374+8008], %fd104;
	ld.global.v2.u32 	{%r424, %r425}, [%rd3+8800];
	add.s32 	%r426, %r424, -1;
	setp.eq.s32 	%p138, %r426, 0;
	selp.b32 	%r427, 97, %r426, %p138;
	add.s32 	%r428, %r425, -1;
	setp.eq.s32 	%p139, %r428, 0;
	selp.b32 	%r429, 97, %r428, %p139;
	st.global.v2.u32 	[%rd3+8800], {%r427, %r429};
	ld.global.f64 	%fd1039, [%rd3+8808];
	ld.global.f64 	%fd1040, [_ZZ4RM48P7RM48GendE2CD];
	sub.f64 	%fd1843, %fd1039, %fd1040;
	st.global.f64 	[%rd3+8808], %fd1843;
	setp.geu.f64 	%p140, %fd1843, 0d0000000000000000;
	@%p140 bra 	$L__BB1_119;
	ld.global.f64 	%fd1041, [_ZZ4RM48P7RM48GendE2CM];
	add.f64 	%fd1843, %fd1843, %fd1041;
	st.global.f64 	[%rd3+8808], %fd1843;
$L__BB1_119:
	sub.f64 	%fd1042, %fd104, %fd1843;
	setp.lt.f64 	%p141, %fd1042, 0d0000000000000000;
	ld.global.f64 	%fd1043, [_ZZ4RM48P7RM48GendE3ONE];
	add.f64 	%fd1044, %fd1042, %fd1043;
	selp.f64 	%fd1045, %fd1044, %fd1042, %p141;
	ld.global.u32 	%r430, [%rd3+8792];
	mul.wide.s32 	%rd377, %r430, 8;
	add.s64 	%rd378, %rd3, %rd377;
	st.global.f64 	[%rd378], %fd1045;
	setp.neu.f64 	%p142, %fd1045, 0d0000000000000000;
	@%p142 bra 	$L__BB1_121;
	ld.global.f64 	%fd1046, [_ZZ4RM48P7RM48GendE6TWOM49];
	ld.global.u32 	%r431, [%rd3+8792];
	mul.wide.s32 	%rd379, %r431, 8;
	add.s64 	%rd380, %rd3, %rd379;
	st.global.f64 	[%rd380], %fd1046;
$L__BB1_121:
	ld.global.u32 	%r432, [%rd3+8792];
	add.s32 	%r433, %r432, 1;
	st.global.u32 	[%rd3+8792], %r433;
	cvt.rn.f64.s32 	%fd1047, %r433;
	setp.ge.f64 	%p143, %fd88, %fd1047;
	@%p143 bra 	$L__BB1_117;
$L__BB1_122:
	ld.global.f64 	%fd1048, [%rd3+8840];
	add.f64 	%fd108, %fd1048, %fd88;
	st.global.f64 	[%rd3+8840], %fd108;
	setp.ltu.f64 	%p144, %fd108, 0d41CDCD6500000000;
	mov.b32 	%r713, 1;
	@%p144 bra 	$L__BB1_125;
	ld.global.f64 	%fd1049, [%rd3+8848];
	add.f64 	%fd1050, %fd1049, 0d3FF0000000000000;
	st.global.f64 	[%rd3+8848], %fd1050;
	add.f64 	%fd1051, %fd108, 0dC1CDCD6500000000;
	st.global.f64 	[%rd3+8840], %fd1051;
	bra.uni 	$L__BB1_125;
$L__BB1_124:
	add.s32 	%r713, %r693, 1;
$L__BB1_125:
	st.global.u32 	[%rd3+8792], %r713;
	mul.wide.s32 	%rd381, %r713, 8;
	add.s64 	%rd382, %rd3, %rd381;
	ld.global.f64 	%fd1844, [%rd382];
	{
	.reg .b32 %temp; 
	mov.b64 	{%temp, %r714}, %fd1844;
	}
	{
	.reg .b32 %temp; 
	mov.b64 	{%r715, %temp}, %fd1844;
	}
	setp.gt.s32 	%p145, %r714, 1048575;
	mov.b32 	%r716, -1023;
	@%p145 bra 	$L__BB1_127;
	mul.f64 	%fd1844, %fd1844, 0d4350000000000000;
	{
	.reg .b32 %temp; 
	mov.b64 	{%temp, %r714}, %fd1844;
	}
	{
	.reg .b32 %temp; 
	mov.b64 	{%r715, %temp}, %fd1844;
	}
	mov.b32 	%r716, -1077;
$L__BB1_127:
	add.s32 	%r440, %r714, -1;
	setp.gt.u32 	%p146, %r440, 2146435070;
	@%p146 bra 	$L__BB1_131;
	shr.u32 	%r443, %r714, 20;
	add.s32 	%r717, %r716, %r443;
	and.b32  	%r444, %r714, 1048575;
	or.b32  	%r445, %r444, 1072693248;
	mov.b64 	%fd1845, {%r715, %r445};
	setp.lt.u32 	%p148, %r445, 1073127583;
	@%p148 bra 	$L__BB1_130;
	{
	.reg .b32 %temp; 
	mov.b64 	{%r446, %temp}, %fd1845;
	}
	{
	.reg .b32 %temp; 
	mov.b64 	{%temp, %r447}, %fd1845;
	}
	add.s32 	%r448, %r447, -1048576;
	mov.b64 	%fd1845, {%r446, %r448};
	add.s32 	%r717, %r717, 1;
$L__BB1_130:
	add.f64 	%fd1053, %fd1845, 0dBFF0000000000000;
	add.f64 	%fd1054, %fd1845, 0d3FF0000000000000;
	rcp.approx.ftz.f64 	%fd1055, %fd1054;
	neg.f64 	%fd1056, %fd1054;
	fma.rn.f64 	%fd1057, %fd1056, %fd1055, 0d3FF0000000000000;
	fma.rn.f64 	%fd1058, %fd1057, %fd1057, %fd1057;
	fma.rn.f64 	%fd1059, %fd1058, %fd1055, %fd1055;
	mul.f64 	%fd1060, %fd1053, %fd1059;
	fma.rn.f64 	%fd1061, %fd1053, %fd1059, %fd1060;
	mul.f64 	%fd1062, %fd1061, %fd1061;
	fma.rn.f64 	%fd1063, %fd1062, 0d3EB1380B3AE80F1E, 0d3ED0EE258B7A8B04;
	fma.rn.f64 	%fd1064, %fd1063, %fd1062, 0d3EF3B2669F02676F;
	fma.rn.f64 	%fd1065, %fd1064, %fd1062, 0d3F1745CBA9AB0956;
	fma.rn.f64 	%fd1066, %fd1065, %fd1062, 0d3F3C71C72D1B5154;
	fma.rn.f64 	%fd1067, %fd1066, %fd1062, 0d3F624924923BE72D;
	fma.rn.f64 	%fd1068, %fd1067, %fd1062, 0d3F8999999999A3C4;
	fma.rn.f64 	%fd1069, %fd1068, %fd1062, 0d3FB5555555555554;
	sub.f64 	%fd1070, %fd1053, %fd1061;
	add.f64 	%fd1071, %fd1070, %fd1070;
	neg.f64 	%fd1072, %fd1061;
	fma.rn.f64 	%fd1073, %fd1072, %fd1053, %fd1071;
	mul.f64 	%fd1074, %fd1059, %fd1073;
	mul.f64 	%fd1075, %fd1062, %fd1069;
	fma.rn.f64 	%fd1076, %fd1075, %fd1061, %fd1074;
	xor.b32  	%r449, %r717, -2147483648;
	mov.b32 	%r450, 1127219200;
	mov.b64 	%fd1077, {%r449, %r450};
	sub.f64 	%fd1078, %fd1077, %fd22;
	fma.rn.f64 	%fd1079, %fd1078, 0d3FE62E42FEFA39EF, %fd1061;
	fma.rn.f64 	%fd1080, %fd1078, 0dBFE62E42FEFA39EF, %fd1079;
	sub.f64 	%fd1081, %fd1080, %fd1061;
	sub.f64 	%fd1082, %fd1076, %fd1081;
	fma.rn.f64 	%fd1083, %fd1078, 0d3C7ABC9E3B39803F, %fd1082;
	add.f64 	%fd1846, %fd1079, %fd1083;
	bra.uni 	$L__BB1_132;
$L__BB1_131:
	fma.rn.f64 	%fd1052, %fd1844, 0d7FF0000000000000, 0d7FF0000000000000;
	{
	.reg .b32 %temp; 
	mov.b64 	{%temp, %r441}, %fd1844;
	}
	and.b32  	%r442, %r441, 2147483647;
	setp.eq.s32 	%p147, %r442, 0;
	selp.f64 	%fd1846, 0dFFF0000000000000, %fd1052, %p147;
$L__BB1_132:
	ld.param.u64 	%rd561, [_Z13GetCollisionsPdS_S_S_S_S_S_S_S_S_S_S_S_S_S_S_S_S_S_S_S_S_S_S_S_S_P7RM48Gen_param_4];
	ld.param.u64 	%rd560, [_Z13GetCollisionsPdS_S_S_S_S_S_S_S_S_S_S_S_S_S_S_S_S_S_S_S_S_S_S_S_S_P7RM48Gen_param_2];
	ld.param.u64 	%rd559, [_Z13GetCollisionsPdS_S_S_S_S_S_S_S_S_S_S_S_S_S_S_S_S_S_S_S_S_S_S_S_S_P7RM48Gen_param_1];
	cvta.to.global.u64 	%rd383, %rd559;
	ld.global.f64 	%fd1084, [%rd383];
	div.rn.f64 	%fd1085, %fd1846, %fd1084;
	sub.f64 	%fd1835, %fd1835, %fd1085;
	st.global.f64 	[%rd53], %fd1835;
	ld.global.f64 	%fd1086, [%rd54];
	cvta.to.global.u64 	%rd384, %rd561;
	ld.global.f64 	%fd1087, [%rd384];
	mul.f64 	%fd1088, %fd1086, %fd1087;
	ld.global.f64 	%fd1089, [%rd55];
	sqrt.rn.f64 	%fd1090, %fd1089;
	mul.f64 	%fd1091, %fd1088, %fd1090;
	st.global.f64 	[%rd56], %fd1091;
	ld.global.f64 	%fd1092, [%rd55];
	cvta.to.global.u64 	%rd385, %rd560;
	ld.global.f64 	%fd1093, [%rd385];
	ld.global.f64 	%fd1094, [%rd53];
	fma.rn.f64 	%fd1095, %fd1093, %fd1094, %fd1091;
	fma.rn.f64 	%fd1096, %fd1094, %fd1095, %fd1092;
	div.rn.f64 	%fd1097, %fd1092, %fd1096;
	sqrt.rn.f64 	%fd1098, %fd1097;
	ld.global.f64 	%fd1099, [%rd54];
	ld.global.f64 	%fd1100, [%rd384];
	mul.f64 	%fd1101, %fd1094, %fd1100;
	sqrt.rn.f64 	%fd119, %fd1096;
	add.f64 	%fd1102, %fd119, %fd119;
	div.rn.f64 	%fd1103, %fd1101, %fd1102;
	fma.rn.f64 	%fd120, %fd1099, %fd1098, %fd1103;
	ld.global.f64 	%fd1104, [%rd57];
	mul.f64 	%fd121, %fd1104, %fd1098;
	ld.global.f64 	%fd1105, [%rd58];
	mul.f64 	%fd122, %fd1105, %fd1098;
	add.s32 	%r749, %r702, 1;
	setp.lt.s32 	%p149, %r702, 6;
	@%p149 bra 	$L__BB1_203;
	ld.global.u32 	%r741, [%rd3+8792];
	mov.b32 	%r719, 0;
$L__BB1_134:
	mov.u32 	%r120, %r719;
	setp.ne.s32 	%p150, %r741, 0;
	ld.global.u32 	%r452, [%rd3+8796];
	setp.lt.s32 	%p151, %r741, %r452;
	and.pred  	%p152, %p150, %p151;
	@%p152 bra 	$L__BB1_159;
	cvt.rn.f64.s32 	%fd123, %r452;
	ld.global.f64 	%fd1106, [%rd3+8840];
	setp.ge.f64 	%p153, %fd1106, 0d0000000000000000;
	@%p153 bra 	$L__BB1_151;
	ld.global.s32 	%rd386, [%rd3+8816];
	st.global.u64 	[_ZZ4RM48P7RM48GendE4IJKL], %rd386;
	ld.global.f64 	%fd1107, [%rd3+8832];
	st.global.f64 	[%rd3+8840], %fd1107;
	ld.global.f64 	%fd1108, [%rd3+8824];
	st.global.f64 	[%rd3+8848], %fd1108;
	ld.global.u64 	%rd387, [_ZZ4RM48P7RM48GendE4IJKL];
	mul.hi.s64 	%rd388, %rd387, 1255865031013801001;
	shr.u64 	%rd389, %rd388, 63;
	shr.s64 	%rd390, %rd388, 11;
	add.s64 	%rd391, %rd390, %rd389;
	mad.lo.s64 	%rd392, %rd391, -30082, %rd387;
	mul.hi.s64 	%rd393, %rd387, 7265569444961199011;
	shr.u64 	%rd394, %rd393, 63;
	shr.s64 	%rd395, %rd393, 21;
	add.s64 	%rd396, %rd395, %rd394;
	cvt.rn.f64.s64 	%fd1109, %rd396;
	div.rn.f64 	%fd1110, %fd1109, 0d4066200000000000;
	cvt.rzi.s32.f64 	%r454, %fd1110;
	cvt.rn.f64.s32 	%fd1111, %r454;
	mul.f64 	%fd1112, %fd1111, 0d4066200000000000;
	sub.f64 	%fd1113, %fd1109, %fd1112;
	add.f64 	%fd1114, %fd1113, 0d4000000000000000;
	cvt.rzi.s64.f64 	%rd608, %fd1114;
	cvt.rn.f64.s64 	%fd1115, %rd391;
	div.rn.f64 	%fd1116, %fd1115, 0d4066200000000000;
	cvt.rzi.s32.f64 	%r455, %fd1116;
	cvt.rn.f64.s32 	%fd1117, %r455;
	mul.f64 	%fd1118, %fd1117, 0d4066200000000000;
	sub.f64 	%fd1119, %fd1115, %fd1118;
	add.f64 	%fd1120, %fd1119, 0d4000000000000000;
	cvt.rzi.s64.f64 	%rd609, %fd1120;
	mul.hi.s64 	%rd397, %rd392, 1746437308753567017;
	shr.u64 	%rd398, %rd397, 63;
	shr.s64 	%rd399, %rd397, 4;
	add.s64 	%rd400, %rd399, %rd398;
	cvt.rn.f64.s64 	%fd1121, %rd400;
	div.rn.f64 	%fd1122, %fd1121, 0d4066400000000000;
	cvt.rzi.s32.f64 	%r456, %fd1122;
	cvt.rn.f64.s32 	%fd1123, %r456;
	mul.f64 	%fd1124, %fd1123, 0d4066400000000000;
	sub.f64 	%fd1125, %fd1121, %fd1124;
	add.f64 	%fd1126, %fd1125, 0d3FF0000000000000;
	cvt.rzi.s64.f64 	%rd610, %fd1126;
	cvt.rn.f64.s64 	%fd1127, %rd392;
	div.rn.f64 	%fd1128, %fd1127, 0d4065200000000000;
	cvt.rzi.s32.f64 	%r457, %fd1128;
	cvt.rn.f64.s32 	%fd1129, %r457;
	mul.f64 	%fd1130, %fd1129, 0d4065200000000000;
	sub.f64 	%fd1131, %fd1127, %fd1130;
	cvt.rzi.s64.f64 	%rd611, %fd1131;
	mov.b64 	%rd401, 4607182418800017408;
	st.global.u64 	[_ZZ4RM48P7RM48GendE3ONE], %rd401;
	mov.b32 	%r720, 1;
$L__BB1_137:
	mov.b32 	%r721, 1;
	mov.f64 	%fd1848, 0d0000000000000000;
	mov.f64 	%fd1847, 0d3FE0000000000000;
$L__BB1_138:
	mul.lo.s64 	%rd402, %rd608, %rd609;
	cvt.rn.f64.s64 	%fd1134, %rd402;
	div.rn.f64 	%fd1135, %fd1134, 0d4066600000000000;
	cvt.rzi.s32.f64 	%r459, %fd1135;
	cvt.rn.f64.s32 	%fd1136, %r459;
	mul.f64 	%fd1137, %fd1136, 0d4066600000000000;
	sub.f64 	%fd1138, %fd1134, %fd1137;
	cvt.rn.f64.s64 	%fd1139, %rd610;
	mul.f64 	%fd1140, %fd1138, %fd1139;
	div.rn.f64 	%fd1141, %fd1140, 0d4066600000000000;
	cvt.rzi.s32.f64 	%r460, %fd1141;
	cvt.rn.f64.s32 	%fd1142, %r460;
	mul.f64 	%fd1143, %fd1142, 0d4066600000000000;
	sub.f64 	%fd1144, %fd1140, %fd1143;
	cvt.rzi.s64.f64 	%rd403, %fd1144;
	mad.lo.s64 	%rd404, %rd611, 53, 1;
	cvt.rn.f64.s64 	%fd1145, %rd404;
	div.rn.f64 	%fd1146, %fd1145, 0d4065200000000000;
	cvt.rzi.s32.f64 	%r461, %fd1146;
	cvt.rn.f64.s32 	%fd1147, %r461;
	mul.f64 	%fd1148, %fd1147, 0d4065200000000000;
	sub.f64 	%fd1149, %fd1145, %fd1148;
	cvt.rzi.s64.f64 	%rd405, %fd1149;
	mul.lo.s64 	%rd406, %rd403, %rd405;
	cvt.rn.f64.s64 	%fd1150, %rd406;
	mul.f64 	%fd1151, %fd1150, 0d3F90000000000000;
	cvt.rzi.s32.f64 	%r462, %fd1151;
	cvt.rn.f64.s32 	%fd1152, %r462;
	mul.f64 	%fd1153, %fd1152, 0d4050000000000000;
	sub.f64 	%fd1154, %fd1150, %fd1153;
	setp.ge.f64 	%p154, %fd1154, 0d4040000000000000;
	add.f64 	%fd1155, %fd1848, %fd1847;
	selp.f64 	%fd1156, %fd1155, %fd1848, %p154;
	mul.f64 	%fd1157, %fd1847, 0d3FE0000000000000;
	mul.lo.s64 	%rd407, %rd609, %rd610;
	cvt.rn.f64.s64 	%fd1158, %rd407;
	div.rn.f64 	%fd1159, %fd1158, 0d4066600000000000;
	cvt.rzi.s32.f64 	%r463, %fd1159;
	cvt.rn.f64.s32 	%fd1160, %r463;
	mul.f64 	%fd1161, %fd1160, 0d4066600000000000;
	sub.f64 	%fd1162, %fd1158, %fd1161;
	cvt.rn.f64.s64 	%fd1163, %rd403;
	mul.f64 	%fd1164, %fd1162, %fd1163;
	div.rn.f64 	%fd1165, %fd1164, 0d4066600000000000;
	cvt.rzi.s32.f64 	%r464, %fd1165;
	cvt.rn.f64.s32 	%fd1166, %r464;
	mul.f64 	%fd1167, %fd1166, 0d4066600000000000;
	sub.f64 	%fd1168, %fd1164, %fd1167;
	cvt.rzi.s64.f64 	%rd608, %fd1168;
	mad.lo.s64 	%rd408, %rd405, 53, 1;
	cvt.rn.f64.s64 	%fd1169, %rd408;
	div.rn.f64 	%fd1170, %fd1169, 0d4065200000000000;
	cvt.rzi.s32.f64 	%r465, %fd1170;
	cvt.rn.f64.s32 	%fd1171, %r465;
	mul.f64 	%fd1172, %fd1171, 0d4065200000000000;
	sub.f64 	%fd1173, %fd1169, %fd1172;
	cvt.rzi.s64.f64 	%rd409, %fd1173;
	mul.lo.s64 	%rd410, %rd608, %rd409;
	cvt.rn.f64.s64 	%fd1174, %rd410;
	mul.f64 	%fd1175, %fd1174, 0d3F90000000000000;
	cvt.rzi.s32.f64 	%r466, %fd1175;
	cvt.rn.f64.s32 	%fd1176, %r466;
	mul.f64 	%fd1177, %fd1176, 0d4050000000000000;
	sub.f64 	%fd1178, %fd1174, %fd1177;
	setp.ge.f64 	%p155, %fd1178, 0d4040000000000000;
	add.f64 	%fd1179, %fd1156, %fd1157;
	selp.f64 	%fd1180, %fd1179, %fd1156, %p155;
	mul.f64 	%fd1181, %fd1157, 0d3FE0000000000000;
	mul.lo.s64 	%rd411, %rd610, %rd403;
	cvt.rn.f64.s64 	%fd1182, %rd411;
	div.rn.f64 	%fd1183, %fd1182, 0d4066600000000000;
	cvt.rzi.s32.f64 	%r467, %fd1183;
	cvt.rn.f64.s32 	%fd1184, %r467;
	mul.f64 	%fd1185, %fd1184, 0d4066600000000000;
	sub.f64 	%fd1186, %fd1182, %fd1185;
	cvt.rn.f64.s64 	%fd1187, %rd608;
	mul.f64 	%fd1188, %fd1186, %fd1187;
	div.rn.f64 	%fd1189, %fd1188, 0d4066600000000000;
	cvt.rzi.s32.f64 	%r468, %fd1189;
	cvt.rn.f64.s32 	%fd1190, %r468;
	mul.f64 	%fd1191, %fd1190, 0d4066600000000000;
	sub.f64 	%fd1192, %fd1188, %fd1191;
	cvt.rzi.s64.f64 	%rd609, %fd1192;
	mad.lo.s64 	%rd412, %rd409, 53, 1;
	cvt.rn.f64.s64 	%fd1193, %rd412;
	div.rn.f64 	%fd1194, %fd1193, 0d4065200000000000;
	cvt.rzi.s32.f64 	%r469, %fd1194;
	cvt.rn.f64.s32 	%fd1195, %r469;
	mul.f64 	%fd1196, %fd1195, 0d4065200000000000;
	sub.f64 	%fd1197, %fd1193, %fd1196;
	cvt.rzi.s64.f64 	%rd413, %fd1197;
	mul.lo.s64 	%rd414, %rd609, %rd413;
	cvt.rn.f64.s64 	%fd1198, %rd414;
	mul.f64 	%fd1199, %fd1198, 0d3F90000000000000;
	cvt.rzi.s32.f64 	%r470, %fd1199;
	cvt.rn.f64.s32 	%fd1200, %r470;
	mul.f64 	%fd1201, %fd1200, 0d4050000000000000;
	sub.f64 	%fd1202, %fd1198, %fd1201;
	setp.ge.f64 	%p156, %fd1202, 0d4040000000000000;
	add.f64 	%fd1203, %fd1180, %fd1181;
	selp.f64 	%fd1204, %fd1203, %fd1180, %p156;
	mul.f64 	%fd1205, %fd1181, 0d3FE0000000000000;
	mul.lo.s64 	%rd415, %rd403, %rd608;
	cvt.rn.f64.s64 	%fd1206, %rd415;
	div.rn.f64 	%fd1207, %fd1206, 0d4066600000000000;
	cvt.rzi.s32.f64 	%r471, %fd1207;
	cvt.rn.f64.s32 	%fd1208, %r471;
	mul.f64 	%fd1209, %fd1208, 0d4066600000000000;
	sub.f64 	%fd1210, %fd1206, %fd1209;
	cvt.rn.f64.s64 	%fd1211, %rd609;
	mul.f64 	%fd1212, %fd1210, %fd1211;
	div.rn.f64 	%fd1213, %fd1212, 0d4066600000000000;
	cvt.rzi.s32.f64 	%r472, %fd1213;
	cvt.rn.f64.s32 	%fd1214, %r472;
	mul.f64 	%fd1215, %fd1214, 0d4066600000000000;
	sub.f64 	%fd1216, %fd1212, %fd1215;
	cvt.rzi.s64.f64 	%rd610, %fd1216;
	mad.lo.s64 	%rd416, %rd413, 53, 1;
	cvt.rn.f64.s64 	%fd1217, %rd416;
	div.rn.f64 	%fd1218, %fd1217, 0d4065200000000000;
	cvt.rzi.s32.f64 	%r473, %fd1218;
	cvt.rn.f64.s32 	%fd1219, %r473;
	mul.f64 	%fd1220, %fd1219, 0d4065200000000000;
	sub.f64 	%fd1221, %fd1217, %fd1220;
	cvt.rzi.s64.f64 	%rd611, %fd1221;
	mul.lo.s64 	%rd417, %rd610, %rd611;
	cvt.rn.f64.s64 	%fd1222, %rd417;
	mul.f64 	%fd1223, %fd1222, 0d3F90000000000000;
	cvt.rzi.s32.f64 	%r474, %fd1223;
	cvt.rn.f64.s32 	%fd1224, %r474;
	mul.f64 	%fd1225, %fd1224, 0d4050000000000000;
	sub.f64 	%fd1226, %fd1222, %fd1225;
	setp.ge.f64 	%p157, %fd1226, 0d4040000000000000;
	add.f64 	%fd1227, %fd1204, %fd1205;
	selp.f64 	%fd1848, %fd1227, %fd1204, %p157;
	mul.f64 	%fd1847, %fd1205, 0d3FE0000000000000;
	add.s32 	%r721, %r721, 4;
	setp.ne.s32 	%p158, %r721, 49;
	@%p158 bra 	$L__BB1_138;
	mul.wide.u32 	%rd418, %r720, 8;
	add.s64 	%rd419, %rd3, %rd418;
	st.global.f64 	[%rd419+8008], %fd1848;
	add.s32 	%r720, %r720, 1;
	setp.ne.s32 	%p159, %r720, 98;
	@%p159 bra 	$L__BB1_137;
	st.global.f64 	[_ZZ4RM48P7RM48GendE6TWOM49], %fd1847;
	ld.global.f64 	%fd1228, [_ZZ4RM48P7RM48GendE3ONE];
	mul.f64 	%fd1229, %fd1228, 0d3FE0000000000000;
	mul.f64 	%fd1230, %fd1229, 0d3FE0000000000000;
	mul.f64 	%fd1231, %fd1230, 0d3FE0000000000000;
	mul.f64 	%fd1232, %fd1231, 0d3FE0000000000000;
	mul.f64 	%fd1233, %fd1232, 0d3FE0000000000000;
	mul.f64 	%fd1234, %fd1233, 0d3FE0000000000000;
	mul.f64 	%fd1235, %fd1234, 0d3FE0000000000000;
	mul.f64 	%fd1236, %fd1235, 0d3FE0000000000000;
	mul.f64 	%fd1237, %fd1236, 0d3FE0000000000000;
	mul.f64 	%fd1238, %fd1237, 0d3FE0000000000000;
	mul.f64 	%fd1239, %fd1238, 0d3FE0000000000000;
	mul.f64 	%fd1240, %fd1239, 0d3FE0000000000000;
	mul.f64 	%fd1241, %fd1240, 0d3FE0000000000000;
	mul.f64 	%fd1242, %fd1241, 0d3FE0000000000000;
	mul.f64 	%fd1243, %fd1242, 0d3FE0000000000000;
	mul.f64 	%fd1244, %fd1243, 0d3FE0000000000000;
	mul.f64 	%fd1245, %fd1244, 0d3FE0000000000000;
	mul.f64 	%fd1246, %fd1245, 0d3FE0000000000000;
	mul.f64 	%fd1247, %fd1246, 0d3FE0000000000000;
	mul.f64 	%fd1248, %fd1247, 0d3FE0000000000000;
	mul.f64 	%fd1249, %fd1248, 0d3FE0000000000000;
	mul.f64 	%fd1250, %fd1249, 0d3FE0000000000000;
	mul.f64 	%fd1251, %fd1250, 0d3FE0000000000000;
	mul.f64 	%fd1252, %fd1251, 0d3FE0000000000000;
	st.global.f64 	[_ZZ4RM48P7RM48GendE6TWOM24], %fd1252;
	mul.f64 	%fd1253, %fd1252, 0d41161F1000000000;
	st.global.f64 	[%rd3+8808], %fd1253;
	mul.f64 	%fd1254, %fd1252, 0d415D32EC40000000;
	st.global.f64 	[_ZZ4RM48P7RM48GendE2CD], %fd1254;
	mul.f64 	%fd1255, %fd1252, 0d416FFFFFA0000000;
	st.global.f64 	[_ZZ4RM48P7RM48GendE2CM], %fd1255;
	mov.b32 	%r475, 33;
	mov.b32 	%r476, 97;
	st.global.v2.u32 	[%rd3+8800], {%r476, %r475};
	ld.global.f64 	%fd1853, [%rd3+8848];
	add.f64 	%fd1256, %fd1853, 0d3FF0000000000000;
	setp.ltu.f64 	%p160, %fd1256, 0d3FF0000000000000;
	@%p160 bra 	$L__BB1_149;
	ld.global.f64 	%fd1852, [%rd3+8840];
	mov.b32 	%r724, 1;
	mov.f64 	%fd1851, 0d3FF0000000000000;
	mov.b32 	%r729, 97;
	mov.b32 	%r728, 33;
$L__BB1_142:
	add.f64 	%fd1258, %fd1853, 0d3FF0000000000000;
	setp.eq.f64 	%p161, %fd1258, %fd1851;
	cvt.rzi.s64.f64 	%rd420, %fd1852;
	setp.lt.s64 	%p162, %rd420, 1;
	and.pred  	%p163, %p161, %p162;
	setp.ltu.f64 	%p164, %fd1852, 0d3FF0000000000000;
	or.pred  	%p165, %p163, %p164;
	@%p165 bra 	$L__BB1_148;
	mov.b32 	%r727, 1;
$L__BB1_144:
	mul.wide.s32 	%rd422, %r729, 8;
	add.s64 	%rd423, %rd3, %rd422;
	ld.global.f64 	%fd1259, [%rd423+8008];
	mul.wide.s32 	%rd424, %r728, 8;
	add.s64 	%rd425, %rd3, %rd424;
	ld.global.f64 	%fd1260, [%rd425+8008];
	sub.f64 	%fd1261, %fd1259, %fd1260;
	setp.lt.f64 	%p166, %fd1261, 0d0000000000000000;
	ld.global.f64 	%fd1262, [_ZZ4RM48P7RM48GendE3ONE];
	add.f64 	%fd1263, %fd1261, %fd1262;
	selp.f64 	%fd1264, %fd1263, %fd1261, %p166;
	st.global.f64 	[%rd423+8008], %fd1264;
	ld.global.v2.u32 	{%r481, %r482}, [%rd3+8800];
	add.s32 	%r483, %r481, -1;
	setp.eq.s32 	%p167, %r483, 0;
	selp.b32 	%r729, 97, %r483, %p167;
	add.s32 	%r484, %r482, -1;
	setp.eq.s32 	%p168, %r484, 0;
	selp.b32 	%r728, 97, %r484, %p168;
	st.global.v2.u32 	[%rd3+8800], {%r729, %r728};
	ld.global.f64 	%fd1265, [%rd3+8808];
	ld.global.f64 	%fd1266, [_ZZ4RM48P7RM48GendE2CD];
	sub.f64 	%fd133, %fd1265, %fd1266;
	st.global.f64 	[%rd3+8808], %fd133;
	setp.geu.f64 	%p169, %fd133, 0d0000000000000000;
	@%p169 bra 	$L__BB1_146;
	ld.global.f64 	%fd1267, [_ZZ4RM48P7RM48GendE2CM];
	add.f64 	%fd1268, %fd133, %fd1267;
	st.global.f64 	[%rd3+8808], %fd1268;
$L__BB1_146:
	add.s32 	%r727, %r727, 1;
	cvt.rn.f64.u32 	%fd1269, %r727;
	ld.global.f64 	%fd1852, [%rd3+8840];
	setp.ge.f64 	%p170, %fd1852, %fd1269;
	@%p170 bra 	$L__BB1_144;
	ld.global.f64 	%fd1853, [%rd3+8848];
$L__BB1_148:
	add.s32 	%r724, %r724, 1;
	cvt.rn.f64.u32 	%fd1851, %r724;
	add.f64 	%fd1270, %fd1853, 0d3FF0000000000000;
	setp.ge.f64 	%p171, %fd1270, %fd1851;
	@%p171 bra 	$L__BB1_142;
$L__BB1_149:
	ld.global.u32 	%r485, [%rd3+8820];
	setp.ne.s32 	%p172, %r485, 1;
	@%p172 bra 	$L__BB1_151;
	mov.b32 	%r502, 0;
	st.global.u32 	[%rd3+8820], %r502;
	mov.b32 	%r730, 1;
	bra.uni 	$L__BB1_160;
$L__BB1_151:
	mov.b32 	%r486, 1;
	st.global.u32 	[%rd3+8792], %r486;
	setp.lt.s32 	%p173, %r452, 1;
	@%p173 bra 	$L__BB1_157;
$L__BB1_152:
	ld.global.v2.u32 	{%r487, %r488}, [%rd3+8800];
	mul.wide.s32 	%rd426, %r487, 8;
	add.s64 	%rd427, %rd3, %rd426;
	ld.global.f64 	%fd1271, [%rd427+8008];
	mul.wide.s32 	%rd428, %r488, 8;
	add.s64 	%rd429, %rd3, %rd428;
	ld.global.f64 	%fd1272, [%rd429+8008];
	sub.f64 	%fd1273, %fd1271, %fd1272;
	setp.lt.f64 	%p174, %fd1273, 0d0000000000000000;
	ld.global.f64 	%fd1274, [_ZZ4RM48P7RM48GendE3ONE];
	add.f64 	%fd1275, %fd1273, %fd1274;
	selp.f64 	%fd139, %fd1275, %fd1273, %p174;
	st.global.f64 	[%rd427+8008], %fd139;
	ld.global.v2.u32 	{%r489, %r490}, [%rd3+8800];
	add.s32 	%r491, %r489, -1;
	setp.eq.s32 	%p175, %r491, 0;
	selp.b32 	%r492, 97, %r491, %p175;
	add.s32 	%r493, %r490, -1;
	setp.eq.s32 	%p176, %r493, 0;
	selp.b32 	%r494, 97, %r493, %p176;
	st.global.v2.u32 	[%rd3+8800], {%r492, %r494};
	ld.global.f64 	%fd1276, [%rd3+8808];
	ld.global.f64 	%fd1277, [_ZZ4RM48P7RM48GendE2CD];
	sub.f64 	%fd1854, %fd1276, %fd1277;
	st.global.f64 	[%rd3+8808], %fd1854;
	setp.geu.f64 	%p177, %fd1854, 0d0000000000000000;
	@%p177 bra 	$L__BB1_154;
	ld.global.f64 	%fd1278, [_ZZ4RM48P7RM48GendE2CM];
	add.f64 	%fd1854, %fd1854, %fd1278;
	st.global.f64 	[%rd3+8808], %fd1854;
$L__BB1_154:
	sub.f64 	%fd1279, %fd139, %fd1854;
	setp.lt.f64 	%p178, %fd1279, 0d0000000000000000;
	ld.global.f64 	%fd1280, [_ZZ4RM48P7RM48GendE3ONE];
	add.f64 	%fd1281, %fd1279, %fd1280;
	selp.f64 	%fd1282, %fd1281, %fd1279, %p178;
	ld.global.u32 	%r495, [%rd3+8792];
	mul.wide.s32 	%rd430, %r495, 8;
	add.s64 	%rd431, %rd3, %rd430;
	st.global.f64 	[%rd431], %fd1282;
	setp.neu.f64 	%p179, %fd1282, 0d0000000000000000;
	@%p179 bra 	$L__BB1_156;
	ld.global.f64 	%fd1283, [_ZZ4RM48P7RM48GendE6TWOM49];
	ld.global.u32 	%r496, [%rd3+8792];
	mul.wide.s32 	%rd432, %r496, 8;
	add.s64 	%rd433, %rd3, %rd432;
	st.global.f64 	[%rd433], %fd1283;
$L__BB1_156:
	ld.global.u32 	%r497, [%rd3+8792];
	add.s32 	%r498, %r497, 1;
	st.global.u32 	[%rd3+8792], %r498;
	cvt.rn.f64.s32 	%fd1284, %r498;
	setp.ge.f64 	%p180, %fd123, %fd1284;
	@%p180 bra 	$L__BB1_152;
$L__BB1_157:
	ld.global.f64 	%fd1285, [%rd3+8840];
	add.f64 	%fd143, %fd1285, %fd123;
	st.global.f64 	[%rd3+8840], %fd143;
	setp.ltu.f64 	%p181, %fd143, 0d41CDCD6500000000;
	mov.b32 	%r730, 1;
	@%p181 bra 	$L__BB1_160;
	ld.global.f64 	%fd1286, [%rd3+8848];
	add.f64 	%fd1287, %fd1286, 0d3FF0000000000000;
	st.global.f64 	[%rd3+8848], %fd1287;
	add.f64 	%fd1288, %fd143, 0dC1CDCD6500000000;
	st.global.f64 	[%rd3+8840], %fd1288;
	bra.uni 	$L__BB1_160;
$L__BB1_159:
	add.s32 	%r730, %r741, 1;
$L__BB1_160:
	st.global.u32 	[%rd3+8792], %r730;
	mul.wide.s32 	%rd434, %r730, 8;
	add.s64 	%rd435, %rd3, %rd434;
	ld.global.f64 	%fd1863, [%rd435];
	setp.ne.s32 	%p182, %r730, 0;
	ld.global.u32 	%r503, [%rd3+8796];
	setp.lt.s32 	%p183, %r730, %r503;
	and.pred  	%p184, %p182, %p183;
	@%p184 bra 	$L__BB1_185;
	cvt.rn.f64.s32 	%fd145, %r503;
	ld.global.f64 	%fd1289, [%rd3+8840];
	setp.ge.f64 	%p185, %fd1289, 0d0000000000000000;
	@%p185 bra 	$L__BB1_177;
	ld.global.s32 	%rd436, [%rd3+8816];
	st.global.u64 	[_ZZ4RM48P7RM48GendE4IJKL], %rd436;
	ld.global.f64 	%fd1290, [%rd3+8832];
	st.global.f64 	[%rd3+8840], %fd1290;
	ld.global.f64 	%fd1291, [%rd3+8824];
	st.global.f64 	[%rd3+8848], %fd1291;
	ld.global.u64 	%rd437, [_ZZ4RM48P7RM48GendE4IJKL];
	mul.hi.s64 	%rd438, %rd437, 1255865031013801001;
	shr.u64 	%rd439, %rd438, 63;
	shr.s64 	%rd440, %rd438, 11;
	add.s64 	%rd441, %rd440, %rd439;
	mad.lo.s64 	%rd442, %rd441, -30082, %rd437;
	mul.hi.s64 	%rd443, %rd437, 7265569444961199011;
	shr.u64 	%rd444, %rd443, 63;
	shr.s64 	%rd445, %rd443, 21;
	add.s64 	%rd446, %rd445, %rd444;
	cvt.rn.f64.s64 	%fd1292, %rd446;
	div.rn.f64 	%fd1293, %fd1292, 0d4066200000000000;
	cvt.rzi.s32.f64 	%r505, %fd1293;
	cvt.rn.f64.s32 	%fd1294, %r505;
	mul.f64 	%fd1295, %fd1294, 0d4066200000000000;
	sub.f64 	%fd1296, %fd1292, %fd1295;
	add.f64 	%fd1297, %fd1296, 0d4000000000000000;
	cvt.rzi.s64.f64 	%rd616, %fd1297;
	cvt.rn.f64.s64 	%fd1298, %rd441;
	div.rn.f64 	%fd1299, %fd1298, 0d4066200000000000;
	cvt.rzi.s32.f64 	%r506, %fd1299;
	cvt.rn.f64.s32 	%fd1300, %r506;
	mul.f64 	%fd1301, %fd1300, 0d4066200000000000;
	sub.f64 	%fd1302, %fd1298, %fd1301;
	add.f64 	%fd1303, %fd1302, 0d4000000000000000;
	cvt.rzi.s64.f64 	%rd617, %fd1303;
	mul.hi.s64 	%rd447, %rd442, 1746437308753567017;
	shr.u64 	%rd448, %rd447, 63;
	shr.s64 	%rd449, %rd447, 4;
	add.s64 	%rd450, %rd449, %rd448;
	cvt.rn.f64.s64 	%fd1304, %rd450;
	div.rn.f64 	%fd1305, %fd1304, 0d4066400000000000;
	cvt.rzi.s32.f64 	%r507, %fd1305;
	cvt.rn.f64.s32 	%fd1306, %r507;
	mul.f64 	%fd1307, %fd1306, 0d4066400000000000;
	sub.f64 	%fd1308, %fd1304, %fd1307;
	add.f64 	%fd1309, %fd1308, 0d3FF0000000000000;
	cvt.rzi.s64.f64 	%rd618, %fd1309;
	cvt.rn.f64.s64 	%fd1310, %rd442;
	div.rn.f64 	%fd1311, %fd1310, 0d4065200000000000;
	cvt.rzi.s32.f64 	%r508, %fd1311;
	cvt.rn.f64.s32 	%fd1312, %r508;
	mul.f64 	%fd1313, %fd1312, 0d4065200000000000;
	sub.f64 	%fd1314, %fd1310, %fd1313;
	cvt.rzi.s64.f64 	%rd619, %fd1314;
	mov.b64 	%rd451, 4607182418800017408;
	st.global.u64 	[_ZZ4RM48P7RM48GendE3ONE], %rd451;
	mov.b32 	%r731, 1;
$L__BB1_163:
	mov.b32 	%r732, 1;
	mov.f64 	%fd1856, 0d0000000000000000;
	mov.f64 	%fd1855, 0d3FE0000000000000;
$L__BB1_164:
	mul.lo.s64 	%rd452, %rd616, %rd617;
	cvt.rn.f64.s64 	%fd1317, %rd452;
	div.rn.f64 	%fd1318, %fd1317, 0d4066600000000000;
	cvt.rzi.s32.f64 	%r510, %fd1318;
	cvt.rn.f64.s32 	%fd1319, %r510;
	mul.f64 	%fd1320, %fd1319, 0d4066600000000000;
	sub.f64 	%fd1321, %fd1317, %fd1320;
	cvt.rn.f64.s64 	%fd1322, %rd618;
	mul.f64 	%fd1323, %fd1321, %fd1322;
	div.rn.f64 	%fd1324, %fd1323, 0d4066600000000000;
	cvt.rzi.s32.f64 	%r511, %fd1324;
	cvt.rn.f64.s32 	%fd1325, %r511;
	mul.f64 	%fd1326, %fd1325, 0d4066600000000000;
	sub.f64 	%fd1327, %fd1323, %fd1326;
	cvt.rzi.s64.f64 	%rd453, %fd1327;
	mad.lo.s64 	%rd454, %rd619, 53, 1;
	cvt.rn.f64.s64 	%fd1328, %rd454;
	div.rn.f64 	%fd1329, %fd1328, 0d4065200000000000;
	cvt.rzi.s32.f64 	%r512, %fd1329;
	cvt.rn.f64.s32 	%fd1330, %r512;
	mul.f64 	%fd1331, %fd1330, 0d4065200000000000;
	sub.f64 	%fd1332, %fd1328, %fd1331;
	cvt.rzi.s64.f64 	%rd455, %fd1332;
	mul.lo.s64 	%rd456, %rd453, %rd455;
	cvt.rn.f64.s64 	%fd1333, %rd456;
	mul.f64 	%fd1334, %fd1333, 0d3F90000000000000;
	cvt.rzi.s32.f64 	%r513, %fd1334;
	cvt.rn.f64.s32 	%fd1335, %r513;
	mul.f64 	%fd1336, %fd1335, 0d4050000000000000;
	sub.f64 	%fd1337, %fd1333, %fd1336;
	setp.ge.f64 	%p186, %fd1337, 0d4040000000000000;
	add.f64 	%fd1338, %fd1856, %fd1855;
	selp.f64 	%fd1339, %fd1338, %fd1856, %p186;
	mul.f64 	%fd1340, %fd1855, 0d3FE0000000000000;
	mul.lo.s64 	%rd457, %rd617, %rd618;
	cvt.rn.f64.s64 	%fd1341, %rd457;
	div.rn.f64 	%fd1342, %fd1341, 0d4066600000000000;
	cvt.rzi.s32.f64 	%r514, %fd1342;
	cvt.rn.f64.s32 	%fd1343, %r514;
	mul.f64 	%fd1344, %fd1343, 0d4066600000000000;
	sub.f64 	%fd1345, %fd1341, %fd1344;
	cvt.rn.f64.s64 	%fd1346, %rd453;
	mul.f64 	%fd1347, %fd1345, %fd1346;
	div.rn.f64 	%fd1348, %fd1347, 0d4066600000000000;
	cvt.rzi.s32.f64 	%r515, %fd1348;
	cvt.rn.f64.s32 	%fd1349, %r515;
	mul.f64 	%fd1350, %fd1349, 0d4066600000000000;
	sub.f64 	%fd1351, %fd1347, %fd1350;
	cvt.rzi.s64.f64 	%rd616, %fd1351;
	mad.lo.s64 	%rd458, %rd455, 53, 1;
	cvt.rn.f64.s64 	%fd1352, %rd458;
	div.rn.f64 	%fd1353, %fd1352, 0d4065200000000000;
	cvt.rzi.s32.f64 	%r516, %fd1353;
	cvt.rn.f64.s32 	%fd1354, %r516;
	mul.f64 	%fd1355, %fd1354, 0d4065200000000000;
	sub.f64 	%fd1356, %fd1352, %fd1355;
	cvt.rzi.s64.f64 	%rd459, %fd1356;
	mul.lo.s64 	%rd460, %rd616, %rd459;
	cvt.rn.f64.s64 	%fd1357, %rd460;
	mul.f64 	%fd1358, %fd1357, 0d3F90000000000000;
	cvt.rzi.s32.f64 	%r517, %fd1358;
	cvt.rn.f64.s32 	%fd1359, %r517;
	mul.f64 	%fd1360, %fd1359, 0d4050000000000000;
	sub.f64 	%fd1361, %fd1357, %fd1360;
	setp.ge.f64 	%p187, %fd1361, 0d4040000000000000;
	add.f64 	%fd1362, %fd1339, %fd1340;
	selp.f64 	%fd1363, %fd1362, %fd1339, %p187;
	mul.f64 	%fd1364, %fd1340, 0d3FE0000000000000;
	mul.lo.s64 	%rd461, %rd618, %rd453;
	cvt.rn.f64.s64 	%fd1365, %rd461;
	div.rn.f64 	%fd1366, %fd1365, 0d4066600000000000;
	cvt.rzi.s32.f64 	%r518, %fd1366;
	cvt.rn.f64.s32 	%fd1367, %r518;
	mul.f64 	%fd1368, %fd1367, 0d4066600000000000;
	sub.f64 	%fd1369, %fd1365, %fd1368;
	cvt.rn.f64.s64 	%fd1370, %rd616;
	mul.f64 	%fd1371, %fd1369, %fd1370;
	div.rn.f64 	%fd1372, %fd1371, 0d4066600000000000;
	cvt.rzi.s32.f64 	%r519, %fd1372;
	cvt.rn.f64.s32 	%fd1373, %r519;
	mul.f64 	%fd1374, %fd1373, 0d4066600000000000;
	sub.f64 	%fd1375, %fd1371, %fd1374;
	cvt.rzi.s64.f64 	%rd617, %fd1375;
	mad.lo.s64 	%rd462, %rd459, 53, 1;
	cvt.rn.f64.s64 	%fd1376, %rd462;
	div.rn.f64 	%fd1377, %fd1376, 0d4065200000000000;
	cvt.rzi.s32.f64 	%r520, %fd1377;
	cvt.rn.f64.s32 	%fd1378, %r520;
	mul.f64 	%fd1379, %fd1378, 0d4065200000000000;
	sub.f64 	%fd1380, %fd1376, %fd1379;
	cvt.rzi.s64.f64 	%rd463, %fd1380;
	mul.lo.s64 	%rd464, %rd617, %rd463;
	cvt.rn.f64.s64 	%fd1381, %rd464;
	mul.f64 	%fd1382, %fd1381, 0d3F90000000000000;
	cvt.rzi.s32.f64 	%r521, %fd1382;
	cvt.rn.f64.s32 	%fd1383, %r521;
	mul.f64 	%fd1384, %fd1383, 0d4050000000000000;
	sub.f64 	%fd1385, %fd1381, %fd1384;
	setp.ge.f64 	%p188, %fd1385, 0d4040000000000000;
	add.f64 	%fd1386, %fd1363, %fd1364;
	selp.f64 	%fd1387, %fd1386, %fd1363, %p188;
	mul.f64 	%fd1388, %fd1364, 0d3FE0000000000000;
	mul.lo.s64 	%rd465, %rd453, %rd616;
	cvt.rn.f64.s64 	%fd1389, %rd465;
	div.rn.f64 	%fd1390, %fd1389, 0d4066600000000000;
	cvt.rzi.s32.f64 	%r522, %fd1390;
	cvt.rn.f64.s32 	%fd1391, %r522;
	mul.f64 	%fd1392, %fd1391, 0d4066600000000000;
	sub.f64 	%fd1393, %fd1389, %fd1392;
	cvt.rn.f64.s64 	%fd1394, %rd617;
	mul.f64 	%fd1395, %fd1393, %fd1394;
	div.rn.f64 	%fd1396, %fd1395, 0d4066600000000000;
	cvt.rzi.s32.f64 	%r523, %fd1396;
	cvt.rn.f64.s32 	%fd1397, %r523;
	mul.f64 	%fd1398, %fd1397, 0d4066600000000000;
	sub.f64 	%fd1399, %fd1395, %fd1398;
	cvt.rzi.s64.f64 	%rd618, %fd1399;
	mad.lo.s64 	%rd466, %rd463, 53, 1;
	cvt.rn.f64.s64 	%fd1400, %rd466;
	div.rn.f64 	%fd1401, %fd1400, 0d4065200000000000;
	cvt.rzi.s32.f64 	%r524, %fd1401;
	cvt.rn.f64.s32 	%fd1402, %r524;
	mul.f64 	%fd1403, %fd1402, 0d4065200000000000;
	sub.f64 	%fd1404, %fd1400, %fd1403;
	cvt.rzi.s64.f64 	%rd619, %fd1404;
	mul.lo.s64 	%rd467, %rd618, %rd619;
	cvt.rn.f64.s64 	%fd1405, %rd467;
	mul.f64 	%fd1406, %fd1405, 0d3F90000000000000;
	cvt.rzi.s32.f64 	%r525, %fd1406;
	cvt.rn.f64.s32 	%fd1407, %r525;
	mul.f64 	%fd1408, %fd1407, 0d4050000000000000;
	sub.f64 	%fd1409, %fd1405, %fd1408;
	setp.ge.f64 	%p189, %fd1409, 0d4040000000000000;
	add.f64 	%fd1410, %fd1387, %fd1388;
	selp.f64 	%fd1856, %fd1410, %fd1387, %p189;
	mul.f64 	%fd1855, %fd1388, 0d3FE0000000000000;
	add.s32 	%r732, %r732, 4;
	setp.ne.s32 	%p190, %r732, 49;
	@%p190 bra 	$L__BB1_164;
	mul.wide.u32 	%rd468, %r731, 8;
	add.s64 	%rd469, %rd3, %rd468;
	st.global.f64 	[%rd469+8008], %fd1856;
	add.s32 	%r731, %r731, 1;
	setp.ne.s32 	%p191, %r731, 98;
	@%p191 bra 	$L__BB1_163;
	st.global.f64 	[_ZZ4RM48P7RM48GendE6TWOM49], %fd1855;
	ld.global.f64 	%fd1411, [_ZZ4RM48P7RM48GendE3ONE];
	mul.f64 	%fd1412, %fd1411, 0d3FE0000000000000;
	mul.f64 	%fd1413, %fd1412, 0d3FE0000000000000;
	mul.f64 	%fd1414, %fd1413, 0d3FE0000000000000;
	mul.f64 	%fd1415, %fd1414, 0d3FE0000000000000;
	mul.f64 	%fd1416, %fd1415, 0d3FE0000000000000;
	mul.f64 	%fd1417, %fd1416, 0d3FE0000000000000;
	mul.f64 	%fd1418, %fd1417, 0d3FE0000000000000;
	mul.f64 	%fd1419, %fd1418, 0d3FE0000000000000;
	mul.f64 	%fd1420, %fd1419, 0d3FE0000000000000;
	mul.f64 	%fd1421, %fd1420, 0d3FE0000000000000;
	mul.f64 	%fd1422, %fd1421, 0d3FE0000000000000;
	mul.f64 	%fd1423, %fd1422, 0d3FE0000000000000;
	mul.f64 	%fd1424, %fd1423, 0d3FE0000000000000;
	mul.f64 	%fd1425, %fd1424, 0d3FE0000000000000;
	mul.f64 	%fd1426, %fd1425, 0d3FE0000000000000;
	mul.f64 	%fd1427, %fd1426, 0d3FE0000000000000;
	mul.f64 	%fd1428, %fd1427, 0d3FE0000000000000;
	mul.f64 	%fd1429, %fd1428, 0d3FE0000000000000;
	mul.f64 	%fd1430, %fd1429, 0d3FE0000000000000;
	mul.f64 	%fd1431, %fd1430, 0d3FE0000000000000;
	mul.f64 	%fd1432, %fd1431, 0d3FE0000000000000;
	mul.f64 	%fd1433, %fd1432, 0d3FE0000000000000;
	mul.f64 	%fd1434, %fd1433, 0d3FE0000000000000;
	mul.f64 	%fd1435, %fd1434, 0d3FE0000000000000;
	st.global.f64 	[_ZZ4RM48P7RM48GendE6TWOM24], %fd1435;
	mul.f64 	%fd1436, %fd1435, 0d41161F1000000000;
	st.global.f64 	[%rd3+8808], %fd1436;
	mul.f64 	%fd1437, %fd1435, 0d415D32EC40000000;
	st.global.f64 	[_ZZ4RM48P7RM48GendE2CD], %fd1437;
	mul.f64 	%fd1438, %fd1435, 0d416FFFFFA0000000;
	st.global.f64 	[_ZZ4RM48P7RM48GendE2CM], %fd1438;
	mov.b32 	%r526, 33;
	mov.b32 	%r527, 97;
	st.global.v2.u32 	[%rd3+8800], {%r527, %r526};
	ld.global.f64 	%fd1861, [%rd3+8848];
	add.f64 	%fd1439, %fd1861, 0d3FF0000000000000;
	setp.ltu.f64 	%p192, %fd1439, 0d3FF0000000000000;
	@%p192 bra 	$L__BB1_175;
	ld.global.f64 	%fd1860, [%rd3+8840];
	mov.b32 	%r735, 1;
	mov.f64 	%fd1859, 0d3FF0000000000000;
	mov.b32 	%r740, 97;
	mov.b32 	%r739, 33;
$L__BB1_168:
	add.f64 	%fd1441, %fd1861, 0d3FF0000000000000;
	setp.eq.f64 	%p193, %fd1441, %fd1859;
	cvt.rzi.s64.f64 	%rd470, %fd1860;
	setp.lt.s64 	%p194, %rd470, 1;
	and.pred  	%p195, %p193, %p194;
	setp.ltu.f64 	%p196, %fd1860, 0d3FF0000000000000;
	or.pred  	%p197, %p195, %p196;
	@%p197 bra 	$L__BB1_174;
	mov.b32 	%r738, 1;
$L__BB1_170:
	mul.wide.s32 	%rd472, %r740, 8;
	add.s64 	%rd473, %rd3, %rd472;
	ld.global.f64 	%fd1442, [%rd473+8008];
	mul.wide.s32 	%rd474, %r739, 8;
	add.s64 	%rd475, %rd3, %rd474;
	ld.global.f64 	%fd1443, [%rd475+8008];
	sub.f64 	%fd1444, %fd1442, %fd1443;
	setp.lt.f64 	%p198, %fd1444, 0d0000000000000000;
	ld.global.f64 	%fd1445, [_ZZ4RM48P7RM48GendE3ONE];
	add.f64 	%fd1446, %fd1444, %fd1445;
	selp.f64 	%fd1447, %fd1446, %fd1444, %p198;
	st.global.f64 	[%rd473+8008], %fd1447;
	ld.global.v2.u32 	{%r532, %r533}, [%rd3+8800];
	add.s32 	%r534, %r532, -1;
	setp.eq.s32 	%p199, %r534, 0;
	selp.b32 	%r740, 97, %r534, %p199;
	add.s32 	%r535, %r533, -1;
	setp.eq.s32 	%p200, %r535, 0;
	selp.b32 	%r739, 97, %r535, %p200;
	st.global.v2.u32 	[%rd3+8800], {%r740, %r739};
	ld.global.f64 	%fd1448, [%rd3+8808];
	ld.global.f64 	%fd1449, [_ZZ4RM48P7RM48GendE2CD];
	sub.f64 	%fd155, %fd1448, %fd1449;
	st.global.f64 	[%rd3+8808], %fd155;
	setp.geu.f64 	%p201, %fd155, 0d0000000000000000;
	@%p201 bra 	$L__BB1_172;
	ld.global.f64 	%fd1450, [_ZZ4RM48P7RM48GendE2CM];
	add.f64 	%fd1451, %fd155, %fd1450;
	st.global.f64 	[%rd3+8808], %fd1451;
$L__BB1_172:
	add.s32 	%r738, %r738, 1;
	cvt.rn.f64.u32 	%fd1452, %r738;
	ld.global.f64 	%fd1860, [%rd3+8840];
	setp.ge.f64 	%p202, %fd1860, %fd1452;
	@%p202 bra 	$L__BB1_170;
	ld.global.f64 	%fd1861, [%rd3+8848];
$L__BB1_174:
	add.s32 	%r735, %r735, 1;
	cvt.rn.f64.u32 	%fd1859, %r735;
	add.f64 	%fd1453, %fd1861, 0d3FF0000000000000;
	setp.ge.f64 	%p203, %fd1453, %fd1859;
	@%p203 bra 	$L__BB1_168;
$L__BB1_175:
	ld.global.u32 	%r536, [%rd3+8820];
	setp.ne.s32 	%p204, %r536, 1;
	@%p204 bra 	$L__BB1_177;
	mov.b32 	%r553, 0;
	st.global.u32 	[%rd3+8820], %r553;
	mov.b32 	%r741, 1;
	bra.uni 	$L__BB1_186;
$L__BB1_177:
	mov.b32 	%r537, 1;
	st.global.u32 	[%rd3+8792], %r537;
	setp.lt.s32 	%p205, %r503, 1;
	@%p205 bra 	$L__BB1_183;
$L__BB1_178:
	ld.global.v2.u32 	{%r538, %r539}, [%rd3+8800];
	mul.wide.s32 	%rd476, %r538, 8;
	add.s64 	%rd477, %rd3, %rd476;
	ld.global.f64 	%fd1454, [%rd477+8008];
	mul.wide.s32 	%rd478, %r539, 8;
	add.s64 	%rd479, %rd3, %rd478;
	ld.global.f64 	%fd1455, [%rd479+8008];
	sub.f64 	%fd1456, %fd1454, %fd1455;
	setp.lt.f64 	%p206, %fd1456, 0d0000000000000000;
	ld.global.f64 	%fd1457, [_ZZ4RM48P7RM48GendE3ONE];
	add.f64 	%fd1458, %fd1456, %fd1457;
	selp.f64 	%fd161, %fd1458, %fd1456, %p206;
	st.global.f64 	[%rd477+8008], %fd161;
	ld.global.v2.u32 	{%r540, %r541}, [%rd3+8800];
	add.s32 	%r542, %r540, -1;
	setp.eq.s32 	%p207, %r542, 0;
	selp.b32 	%r543, 97, %r542, %p207;
	add.s32 	%r544, %r541, -1;
	setp.eq.s32 	%p208, %r544, 0;
	selp.b32 	%r545, 97, %r544, %p208;
	st.global.v2.u32 	[%rd3+8800], {%r543, %r545};
	ld.global.f64 	%fd1459, [%rd3+8808];
	ld.global.f64 	%fd1460, [_ZZ4RM48P7RM48GendE2CD];
	sub.f64 	%fd1862, %fd1459, %fd1460;
	st.global.f64 	[%rd3+8808], %fd1862;
	setp.geu.f64 	%p209, %fd1862, 0d0000000000000000;
	@%p209 bra 	$L__BB1_180;
	ld.global.f64 	%fd1461, [_ZZ4RM48P7RM48GendE2CM];
	add.f64 	%fd1862, %fd1862, %fd1461;
	st.global.f64 	[%rd3+8808], %fd1862;
$L__BB1_180:
	sub.f64 	%fd1462, %fd161, %fd1862;
	setp.lt.f64 	%p210, %fd1462, 0d0000000000000000;
	ld.global.f64 	%fd1463, [_ZZ4RM48P7RM48GendE3ONE];
	add.f64 	%fd1464, %fd1462, %fd1463;
	selp.f64 	%fd1465, %fd1464, %fd1462, %p210;
	ld.global.u32 	%r546, [%rd3+8792];
	mul.wide.s32 	%rd480, %r546, 8;
	add.s64 	%rd481, %rd3, %rd480;
	st.global.f64 	[%rd481], %fd1465;
	setp.neu.f64 	%p211, %fd1465, 0d0000000000000000;
	@%p211 bra 	$L__BB1_182;
	ld.global.f64 	%fd1466, [_ZZ4RM48P7RM48GendE6TWOM49];
	ld.global.u32 	%r547, [%rd3+8792];
	mul.wide.s32 	%rd482, %r547, 8;
	add.s64 	%rd483, %rd3, %rd482;
	st.global.f64 	[%rd483], %fd1466;
$L__BB1_182:
	ld.global.u32 	%r548, [%rd3+8792];
	add.s32 	%r549, %r548, 1;
	st.global.u32 	[%rd3+8792], %r549;
	cvt.rn.f64.s32 	%fd1467, %r549;
	setp.ge.f64 	%p212, %fd145, %fd1467;
	@%p212 bra 	$L__BB1_178;
$L__BB1_183:
	ld.global.f64 	%fd1468, [%rd3+8840];
	add.f64 	%fd165, %fd1468, %fd145;
	st.global.f64 	[%rd3+8840], %fd165;
	setp.ltu.f64 	%p213, %fd165, 0d41CDCD6500000000;
	mov.b32 	%r741, 1;
	@%p213 bra 	$L__BB1_186;
	ld.global.f64 	%fd1469, [%rd3+8848];
	add.f64 	%fd1470, %fd1469, 0d3FF0000000000000;
	st.global.f64 	[%rd3+8848], %fd1470;
	add.f64 	%fd1471, %fd165, 0dC1CDCD6500000000;
	st.global.f64 	[%rd3+8840], %fd1471;
	bra.uni 	$L__BB1_186;
$L__BB1_185:
	add.s32 	%r741, %r730, 1;
$L__BB1_186:
	st.global.u32 	[%rd3+8792], %r741;
	mul.wide.s32 	%rd484, %r741, 8;
	add.s64 	%rd485, %rd3, %rd484;
	ld.global.f64 	%fd166, [%rd485];
	{
	.reg .b32 %temp; 
	mov.b64 	{%temp, %r742}, %fd1863;
	}
	{
	.reg .b32 %temp; 
	mov.b64 	{%r743, %temp}, %fd1863;
	}
	setp.gt.s32 	%p214, %r742, 1048575;
	mov.b32 	%r744, -1023;
	@%p214 bra 	$L__BB1_188;
	mul.f64 	%fd1863, %fd1863, 0d4350000000000000;
	{
	.reg .b32 %temp; 
	mov.b64 	{%temp, %r742}, %fd1863;
	}
	{
	.reg .b32 %temp; 
	mov.b64 	{%r743, %temp}, %fd1863;
	}
	mov.b32 	%r744, -1077;
$L__BB1_188:
	add.s32 	%r556, %r742, -1;
	setp.gt.u32 	%p215, %r556, 2146435070;
	@%p215 bra 	$L__BB1_192;
	shr.u32 	%r559, %r742, 20;
	add.s32 	%r745, %r744, %r559;
	and.b32  	%r560, %r742, 1048575;
	or.b32  	%r561, %r560, 1072693248;
	mov.b64 	%fd1864, {%r743, %r561};
	setp.lt.u32 	%p217, %r561, 1073127583;
	@%p217 bra 	$L__BB1_191;
	{
	.reg .b32 %temp; 
	mov.b64 	{%r562, %temp}, %fd1864;
	}
	{
	.reg .b32 %temp; 
	mov.b64 	{%temp, %r563}, %fd1864;
	}
	add.s32 	%r564, %r563, -1048576;
	mov.b64 	%fd1864, {%r562, %r564};
	add.s32 	%r745, %r745, 1;
$L__BB1_191:
	add.f64 	%fd1473, %fd1864, 0dBFF0000000000000;
	add.f64 	%fd1474, %fd1864, 0d3FF0000000000000;
	rcp.approx.ftz.f64 	%fd1475, %fd1474;
	neg.f64 	%fd1476, %fd1474;
	fma.rn.f64 	%fd1477, %fd1476, %fd1475, 0d3FF0000000000000;
	fma.rn.f64 	%fd1478, %fd1477, %fd1477, %fd1477;
	fma.rn.f64 	%fd1479, %fd1478, %fd1475, %fd1475;
	mul.f64 	%fd1480, %fd1473, %fd1479;
	fma.rn.f64 	%fd1481, %fd1473, %fd1479, %fd1480;
	mul.f64 	%fd1482, %fd1481, %fd1481;
	fma.rn.f64 	%fd1483, %fd1482, 0d3EB1380B3AE80F1E, 0d3ED0EE258B7A8B04;
	fma.rn.f64 	%fd1484, %fd1483, %fd1482, 0d3EF3B2669F02676F;
	fma.rn.f64 	%fd1485, %fd1484, %fd1482, 0d3F1745CBA9AB0956;
	fma.rn.f64 	%fd1486, %fd1485, %fd1482, 0d3F3C71C72D1B5154;
	fma.rn.f64 	%fd1487, %fd1486, %fd1482, 0d3F624924923BE72D;
	fma.rn.f64 	%fd1488, %fd1487, %fd1482, 0d3F8999999999A3C4;
	fma.rn.f64 	%fd1489, %fd1488, %fd1482, 0d3FB5555555555554;
	sub.f64 	%fd1490, %fd1473, %fd1481;
	add.f64 	%fd1491, %fd1490, %fd1490;
	neg.f64 	%fd1492, %fd1481;
	fma.rn.f64 	%fd1493, %fd1492, %fd1473, %fd1491;
	mul.f64 	%fd1494, %fd1479, %fd1493;
	mul.f64 	%fd1495, %fd1482, %fd1489;
	fma.rn.f64 	%fd1496, %fd1495, %fd1481, %fd1494;
	xor.b32  	%r565, %r745, -2147483648;
	mov.b32 	%r566, 1127219200;
	mov.b64 	%fd1497, {%r565, %r566};
	sub.f64 	%fd1498, %fd1497, %fd22;
	fma.rn.f64 	%fd1499, %fd1498, 0d3FE62E42FEFA39EF, %fd1481;
	fma.rn.f64 	%fd1500, %fd1498, 0dBFE62E42FEFA39EF, %fd1499;
	sub.f64 	%fd1501, %fd1500, %fd1481;
	sub.f64 	%fd1502, %fd1496, %fd1501;
	fma.rn.f64 	%fd1503, %fd1498, 0d3C7ABC9E3B39803F, %fd1502;
	add.f64 	%fd1865, %fd1499, %fd1503;
	bra.uni 	$L__BB1_193;
$L__BB1_192:
	fma.rn.f64 	%fd1472, %fd1863, 0d7FF0000000000000, 0d7FF0000000000000;
	{
	.reg .b32 %temp; 
	mov.b64 	{%temp, %r557}, %fd1863;
	}
	and.b32  	%r558, %r557, 2147483647;
	setp.eq.s32 	%p216, %r558, 0;
	selp.f64 	%fd1865, 0dFFF0000000000000, %fd1472, %p216;
$L__BB1_193:
	neg.f64 	%fd1504, %fd1865;
	sqrt.rn.f64 	%fd175, %fd1504;
	ld.global.f64 	%fd1505, [%rd1];
	mul.f64 	%fd176, %fd166, %fd1505;
	abs.f64 	%fd177, %fd176;
	setp.neu.f64 	%p218, %fd177, 0d7FF0000000000000;
	@%p218 bra 	$L__BB1_195;
	mov.f64 	%fd1511, 0d0000000000000000;
	mul.rn.f64 	%fd1867, %fd176, %fd1511;
	mov.b32 	%r747, 1;
	bra.uni 	$L__BB1_198;
$L__BB1_195:
	mul.f64 	%fd1506, %fd176, 0d3FE45F306DC9C883;
	cvt.rni.s32.f64 	%r746, %fd1506;
	cvt.rn.f64.s32 	%fd1507, %r746;
	fma.rn.f64 	%fd1508, %fd1507, 0dBFF921FB54442D18, %fd176;
	fma.rn.f64 	%fd1509, %fd1507, 0dBC91A62633145C00, %fd1508;
	fma.rn.f64 	%fd1867, %fd1507, 0dB97B839A252049C0, %fd1509;
	setp.ltu.f64 	%p219, %fd177, 0d41E0000000000000;
	@%p219 bra 	$L__BB1_197;
	{ // callseq 2, 0
	.param .b64 param0;
	st.param.f64 	[param0], %fd176;
	.param .align 16 .b8 retval0[16];
	call.uni (retval0), 
	__internal_trig_reduction_slowpathd, 
	(
	param0
	);
	ld.param.f64 	%fd1867, [retval0];
	ld.param.b32 	%r746, [retval0+8];
	} // callseq 2
$L__BB1_197:
	add.s32 	%r747, %r746, 1;
$L__BB1_198:
	shl.b32 	%r569, %r747, 6;
	cvt.u64.u32 	%rd486, %r569;
	and.b64  	%rd487, %rd486, 64;
	mov.u64 	%rd488, __cudart_sin_cos_coeffs;
	add.s64 	%rd489, %rd488, %rd487;
	mul.rn.f64 	%fd1512, %fd1867, %fd1867;
	and.b32  	%r570, %r747, 1;
	setp.eq.b32 	%p221, %r570, 1;
	selp.f64 	%fd1513, 0dBDA8FF8320FD8164, 0d3DE5DB65F9785EBA, %p221;
	ld.global.nc.v2.f64 	{%fd1514, %fd1515}, [%rd489];
	fma.rn.f64 	%fd1516, %fd1513, %fd1512, %fd1514;
	fma.rn.f64 	%fd1517, %fd1516, %fd1512, %fd1515;
	ld.global.nc.v2.f64 	{%fd1518, %fd1519}, [%rd489+16];
	fma.rn.f64 	%fd1520, %fd1517, %fd1512, %fd1518;
	fma.rn.f64 	%fd1521, %fd1520, %fd1512, %fd1519;
	ld.global.nc.v2.f64 	{%fd1522, %fd1523}, [%rd489+32];
	fma.rn.f64 	%fd1524, %fd1521, %fd1512, %fd1522;
	fma.rn.f64 	%fd1525, %fd1524, %fd1512, %fd1523;
	fma.rn.f64 	%fd1526, %fd1525, %fd1867, %fd1867;
	fma.rn.f64 	%fd1527, %fd1525, %fd1512, 0d3FF0000000000000;
	selp.f64 	%fd1528, %fd1527, %fd1526, %p221;
	and.b32  	%r571, %r747, 2;
	setp.eq.s32 	%p222, %r571, 0;
	mov.f64 	%fd1529, 0d0000000000000000;
	sub.f64 	%fd1530, %fd1529, %fd1528;
	selp.f64 	%fd1531, %fd1528, %fd1530, %p222;
	mul.f64 	%fd1532, %fd175, %fd1531;
	mul.wide.u32 	%rd490, %r120, 8;
	add.s64 	%rd115, %rd2, %rd490;
	st.local.f64 	[%rd115], %fd1532;
	@%p218 bra 	$L__BB1_200;
	mov.f64 	%fd1538, 0d0000000000000000;
	mul.rn.f64 	%fd1868, %fd176, %fd1538;
	mov.b32 	%r748, 0;
	bra.uni 	$L__BB1_202;
$L__BB1_200:
	mul.f64 	%fd1533, %fd176, 0d3FE45F306DC9C883;
	cvt.rni.s32.f64 	%r748, %fd1533;
	cvt.rn.f64.s32 	%fd1534, %r748;
	fma.rn.f64 	%fd1535, %fd1534, 0dBFF921FB54442D18, %fd176;
	fma.rn.f64 	%fd1536, %fd1534, 0dBC91A62633145C00, %fd1535;
	fma.rn.f64 	%fd1868, %fd1534, 0dB97B839A252049C0, %fd1536;
	setp.ltu.f64 	%p223, %fd177, 0d41E0000000000000;
	@%p223 bra 	$L__BB1_202;
	{ // callseq 3, 0
	.param .b64 param0;
	st.param.f64 	[param0], %fd176;
	.param .align 16 .b8 retval0[16];
	call.uni (retval0), 
	__internal_trig_reduction_slowpathd, 
	(
	param0
	);
	ld.param.f64 	%fd1868, [retval0];
	ld.param.b32 	%r748, [retval0+8];
	} // callseq 3
$L__BB1_202:
	shl.b32 	%r575, %r748, 6;
	cvt.u64.u32 	%rd491, %r575;
	and.b64  	%rd492, %rd491, 64;
	mov.u64 	%rd493, __cudart_sin_cos_coeffs;
	add.s64 	%rd494, %rd493, %rd492;
	mul.rn.f64 	%fd1539, %fd1868, %fd1868;
	and.b32  	%r576, %r748, 1;
	setp.eq.b32 	%p224, %r576, 1;
	selp.f64 	%fd1540, 0dBDA8FF8320FD8164, 0d3DE5DB65F9785EBA, %p224;
	ld.global.nc.v2.f64 	{%fd1541, %fd1542}, [%rd494];
	fma.rn.f64 	%fd1543, %fd1540, %fd1539, %fd1541;
	fma.rn.f64 	%fd1544, %fd1543, %fd1539, %fd1542;
	ld.global.nc.v2.f64 	{%fd1545, %fd1546}, [%rd494+16];
	fma.rn.f64 	%fd1547, %fd1544, %fd1539, %fd1545;
	fma.rn.f64 	%fd1548, %fd1547, %fd1539, %fd1546;
	ld.global.nc.v2.f64 	{%fd1549, %fd1550}, [%rd494+32];
	fma.rn.f64 	%fd1551, %fd1548, %fd1539, %fd1549;
	fma.rn.f64 	%fd1552, %fd1551, %fd1539, %fd1550;
	fma.rn.f64 	%fd1553, %fd1552, %fd1868, %fd1868;
	fma.rn.f64 	%fd1554, %fd1552, %fd1539, 0d3FF0000000000000;
	selp.f64 	%fd1555, %fd1554, %fd1553, %p224;
	and.b32  	%r577, %r748, 2;
	setp.eq.s32 	%p225, %r577, 0;
	mov.f64 	%fd1556, 0d0000000000000000;
	sub.f64 	%fd1557, %fd1556, %fd1555;
	selp.f64 	%fd1558, %fd1555, %fd1557, %p225;
	mul.f64 	%fd1559, %fd175, %fd1558;
	st.local.f64 	[%rd115+8], %fd1559;
	add.s32 	%r719, %r120, 2;
	setp.lt.u32 	%p226, %r120, 3;
	mov.b32 	%r749, 1;
	@%p226 bra 	$L__BB1_134;
$L__BB1_203:
	ld.param.u64 	%rd565, [_Z13GetCollisionsPdS_S_S_S_S_S_S_S_S_S_S_S_S_S_S_S_S_S_S_S_S_S_S_S_S_P7RM48Gen_param_9];
	ld.param.u64 	%rd562, [_Z13GetCollisionsPdS_S_S_S_S_S_S_S_S_S_S_S_S_S_S_S_S_S_S_S_S_S_S_S_S_P7RM48Gen_param_5];
	or.b32  	%r179, %r85, -2147483648;
	setp.lt.s32 	%p227, %r83, 0;
	setp.eq.s32 	%p228, %r84, 1062207488;
	cvta.to.global.u64 	%rd495, %rd565;
	ld.global.f64 	%fd1560, [%rd495];
	mul.wide.s32 	%rd496, %r749, 8;
	add.s64 	%rd497, %rd2, %rd496;
	ld.local.f64 	%fd1561, [%rd497+-8];
	mul.f64 	%fd1562, %fd1560, %fd1561;
	st.global.f64 	[%rd59], %fd1562;
	ld.global.f64 	%fd1563, [%rd495];
	ld.local.f64 	%fd1564, [%rd497];
	mul.f64 	%fd1565, %fd1563, %fd1564;
	st.global.f64 	[%rd60], %fd1565;
	ld.global.f64 	%fd1566, [%rd495];
	ld.local.f64 	%fd1567, [%rd497+8];
	mul.f64 	%fd1568, %fd1566, %fd1567;
	st.global.f64 	[%rd61], %fd1568;
	cvta.to.global.u64 	%rd498, %rd562;
	ld.global.f64 	%fd1569, [%rd498];
	mul.f64 	%fd1570, %fd121, %fd1569;
	mul.f64 	%fd1571, %fd119, %fd1570;
	st.global.f64 	[%rd62], %fd1571;
	ld.global.f64 	%fd1572, [%rd498];
	mul.f64 	%fd1573, %fd122, %fd1572;
	mul.f64 	%fd1574, %fd119, %fd1573;
	st.global.f64 	[%rd63], %fd1574;
	ld.global.f64 	%fd1575, [%rd498];
	mul.f64 	%fd1576, %fd120, %fd1575;
	mul.f64 	%fd187, %fd119, %fd1576;
	st.global.f64 	[%rd64], %fd187;
	ld.global.f64 	%fd1577, [%rd62];
	ld.global.f64 	%fd1578, [%rd59];
	sub.f64 	%fd188, %fd1577, %fd1578;
	{
	.reg .b32 %temp; 
	mov.b64 	{%temp, %r180}, %fd188;
	}
	abs.f64 	%fd189, %fd188;
	{ // callseq 4, 0
	.param .b64 param0;
	st.param.f64 	[param0], %fd189;
	.param .b64 retval0;
	call.uni (retval0), 
	__internal_accurate_pow, 
	(
	param0
	);
	ld.param.f64 	%fd1579, [retval0];
	} // callseq 4
	setp.lt.s32 	%p230, %r180, 0;
	neg.f64 	%fd1581, %fd1579;
	selp.f64 	%fd1582, %fd1581, %fd1579, %p228;
	selp.f64 	%fd1583, %fd1582, %fd1579, %p230;
	setp.eq.f64 	%p231, %fd188, 0d0000000000000000;
	selp.b32 	%r578, %r180, 0, %p228;
	or.b32  	%r579, %r578, 2146435072;
	selp.b32 	%r580, %r579, %r578, %p227;
	mov.b32 	%r581, 0;
	mov.b64 	%fd1584, {%r581, %r580};
	selp.f64 	%fd1869, %fd1584, %fd1583, %p231;
	add.f64 	%fd1585, %fd188, 0d4000000000000000;
	{
	.reg .b32 %temp; 
	mov.b64 	{%temp, %r582}, %fd1585;
	}
	and.b32  	%r583, %r582, 2146435072;
	setp.ne.s32 	%p232, %r583, 2146435072;
	@%p232 bra 	$L__BB1_208;
	setp.num.f64 	%p233, %fd188, %fd188;
	@%p233 bra 	$L__BB1_206;
	mov.f64 	%fd1586, 0d4000000000000000;
	add.rn.f64 	%fd1869, %fd188, %fd1586;
	bra.uni 	$L__BB1_208;
$L__BB1_206:
	setp.neu.f64 	%p234, %fd189, 0d7FF0000000000000;
	@%p234 bra 	$L__BB1_208;
	selp.b32 	%r584, %r179, %r85, %p1;
	selp.b32 	%r585, %r584, %r85, %p230;
	mov.b32 	%r586, 0;
	mov.b64 	%fd1869, {%r586, %r585};
$L__BB1_208:
	setp.eq.f64 	%p239, %fd188, 0d3FF0000000000000;
	selp.f64 	%fd194, 0d3FF0000000000000, %fd1869, %p239;
	ld.global.f64 	%fd1587, [%rd63];
	ld.global.f64 	%fd1588, [%rd60];
	sub.f64 	%fd195, %fd1587, %fd1588;
	{
	.reg .b32 %temp; 
	mov.b64 	{%temp, %r181}, %fd195;
	}
	abs.f64 	%fd196, %fd195;
	{ // callseq 5, 0
	.param .b64 param0;
	st.param.f64 	[param0], %fd196;
	.param .b64 retval0;
	call.uni (retval0), 
	__internal_accurate_pow, 
	(
	param0
	);
	ld.param.f64 	%fd1589, [retval0];
	} // callseq 5
	setp.lt.s32 	%p240, %r181, 0;
	neg.f64 	%fd1591, %fd1589;
	selp.f64 	%fd1592, %fd1591, %fd1589, %p228;
	selp.f64 	%fd1593, %fd1592, %fd1589, %p240;
	setp.eq.f64 	%p241, %fd195, 0d0000000000000000;
	selp.b32 	%r587, %r181, 0, %p228;
	or.b32  	%r588, %r587, 2146435072;
	selp.b32 	%r589, %r588, %r587, %p227;
	mov.b32 	%r590, 0;
	mov.b64 	%fd1594, {%r590, %r589};
	selp.f64 	%fd1870, %fd1594, %fd1593, %p241;
	add.f64 	%fd1595, %fd195, 0d4000000000000000;
	{
	.reg .b32 %temp; 
	mov.b64 	{%temp, %r591}, %fd1595;
	}
	and.b32  	%r592, %r591, 2146435072;
	setp.ne.s32 	%p242, %r592, 2146435072;
	@%p242 bra 	$L__BB1_213;
	setp.num.f64 	%p243, %fd195, %fd195;
	@%p243 bra 	$L__BB1_211;
	mov.f64 	%fd1596, 0d4000000000000000;
	add.rn.f64 	%fd1870, %fd195, %fd1596;
	bra.uni 	$L__BB1_213;
$L__BB1_211:
	setp.neu.f64 	%p244, %fd196, 0d7FF0000000000000;
	@%p244 bra 	$L__BB1_213;
	selp.b32 	%r593, %r179, %r85, %p1;
	selp.b32 	%r594, %r593, %r85, %p240;
	mov.b32 	%r595, 0;
	mov.b64 	%fd1870, {%r595, %r594};
$L__BB1_213:
	setp.eq.f64 	%p249, %fd195, 0d3FF0000000000000;
	selp.f64 	%fd1597, 0d3FF0000000000000, %fd1870, %p249;
	add.f64 	%fd201, %fd194, %fd1597;
	ld.global.f64 	%fd1598, [%rd61];
	sub.f64 	%fd202, %fd187, %fd1598;
	{
	.reg .b32 %temp; 
	mov.b64 	{%temp, %r182}, %fd202;
	}
	abs.f64 	%fd203, %fd202;
	{ // callseq 6, 0
	.param .b64 param0;
	st.param.f64 	[param0], %fd203;
	.param .b64 retval0;
	call.uni (retval0), 
	__internal_accurate_pow, 
	(
	param0
	);
	ld.param.f64 	%fd1599, [retval0];
	} // callseq 6
	setp.lt.s32 	%p250, %r182, 0;
	neg.f64 	%fd1601, %fd1599;
	selp.f64 	%fd1602, %fd1601, %fd1599, %p228;
	selp.f64 	%fd1603, %fd1602, %fd1599, %p250;
	setp.eq.f64 	%p251, %fd202, 0d0000000000000000;
	selp.b32 	%r596, %r182, 0, %p228;
	or.b32  	%r597, %r596, 2146435072;
	selp.b32 	%r598, %r597, %r596, %p227;
	mov.b32 	%r599, 0;
	mov.b64 	%fd1604, {%r599, %r598};
	selp.f64 	%fd1871, %fd1604, %fd1603, %p251;
	add.f64 	%fd1605, %fd202, 0d4000000000000000;
	{
	.reg .b32 %temp; 
	mov.b64 	{%temp, %r600}, %fd1605;
	}
	and.b32  	%r601, %r600, 2146435072;
	setp.ne.s32 	%p252, %r601, 2146435072;
	@%p252 bra 	$L__BB1_218;
	setp.num.f64 	%p253, %fd202, %fd202;
	@%p253 bra 	$L__BB1_216;
	mov.f64 	%fd1606, 0d4000000000000000;
	add.rn.f64 	%fd1871, %fd202, %fd1606;
	bra.uni 	$L__BB1_218;
$L__BB1_216:
	setp.neu.f64 	%p254, %fd203, 0d7FF0000000000000;
	@%p254 bra 	$L__BB1_218;
	setp.lt.s32 	%p255, %r182, 0;
	selp.b32 	%r602, %r179, %r85, %p1;
	selp.b32 	%r603, %r602, %r85, %p255;
	mov.b32 	%r604, 0;
	mov.b64 	%fd1871, {%r604, %r603};
$L__BB1_218:
	ld.param.u64 	%rd563, [_Z13GetCollisionsPdS_S_S_S_S_S_S_S_S_S_S_S_S_S_S_S_S_S_S_S_S_S_S_S_S_P7RM48Gen_param_6];
	ld.param.u64 	%rd558, [_Z13GetCollisionsPdS_S_S_S_S_S_S_S_S_S_S_S_S_S_S_S_S_S_S_S_S_S_S_S_S_P7RM48Gen_param_0];
	setp.eq.f64 	%p256, %fd202, 0d3FF0000000000000;
	selp.f64 	%fd1607, 0d3FF0000000000000, %fd1871, %p256;
	add.f64 	%fd1608, %fd201, %fd1607;
	cvta.to.global.u64 	%rd499, %rd563;
	ld.global.f64 	%fd1609, [%rd499];
	div.rn.f64 	%fd1610, %fd1608, %fd1609;
	st.global.f64 	[%rd65], %fd1610;
	cvta.to.global.u64 	%rd500, %rd558;
	ld.global.f64 	%fd1611, [%rd500];
	div.rn.f64 	%fd1612, %fd1610, %fd1611;
	min.f64 	%fd1613, %fd1612, 0d40AF3E0000000000;
	st.global.f64 	[%rd66], %fd1613;
	ld.global.v2.u32 	{%r605, %r606}, [%rd3+8792];
	setp.ne.s32 	%p257, %r605, 0;
	setp.lt.s32 	%p258, %r605, %r606;
	and.pred  	%p259, %p257, %p258;
	@%p259 bra 	$L__BB1_243;
	cvt.rn.f64.s32 	%fd208, %r606;
	ld.global.f64 	%fd1614, [%rd3+8840];
	setp.ge.f64 	%p260, %fd1614, 0d0000000000000000;
	@%p260 bra 	$L__BB1_235;
	ld.global.s32 	%rd501, [%rd3+8816];
	st.global.u64 	[_ZZ4RM48P7RM48GendE4IJKL], %rd501;
	ld.global.f64 	%fd1615, [%rd3+8832];
	st.global.f64 	[%rd3+8840], %fd1615;
	ld.global.f64 	%fd1616, [%rd3+8824];
	st.global.f64 	[%rd3+8848], %fd1616;
	ld.global.u64 	%rd502, [_ZZ4RM48P7RM48GendE4IJKL];
	mul.hi.s64 	%rd503, %rd502, 1255865031013801001;
	shr.u64 	%rd504, %rd503, 63;
	shr.s64 	%rd505, %rd503, 11;
	add.s64 	%rd506, %rd505, %rd504;
	mad.lo.s64 	%rd507, %rd506, -30082, %rd502;
	mul.hi.s64 	%rd508, %rd502, 7265569444961199011;
	shr.u64 	%rd509, %rd508, 63;
	shr.s64 	%rd510, %rd508, 21;
	add.s64 	%rd511, %rd510, %rd509;
	cvt.rn.f64.s64 	%fd1617, %rd511;
	div.rn.f64 	%fd1618, %fd1617, 0d4066200000000000;
	cvt.rzi.s32.f64 	%r608, %fd1618;
	cvt.rn.f64.s32 	%fd1619, %r608;
	mul.f64 	%fd1620, %fd1619, 0d4066200000000000;
	sub.f64 	%fd1621, %fd1617, %fd1620;
	add.f64 	%fd1622, %fd1621, 0d4000000000000000;
	cvt.rzi.s64.f64 	%rd624, %fd1622;
	cvt.rn.f64.s64 	%fd1623, %rd506;
	div.rn.f64 	%fd1624, %fd1623, 0d4066200000000000;
	cvt.rzi.s32.f64 	%r609, %fd1624;
	cvt.rn.f64.s32 	%fd1625, %r609;
	mul.f64 	%fd1626, %fd1625, 0d4066200000000000;
	sub.f64 	%fd1627, %fd1623, %fd1626;
	add.f64 	%fd1628, %fd1627, 0d4000000000000000;
	cvt.rzi.s64.f64 	%rd625, %fd1628;
	mul.hi.s64 	%rd512, %rd507, 1746437308753567017;
	shr.u64 	%rd513, %rd512, 63;
	shr.s64 	%rd514, %rd512, 4;
	add.s64 	%rd515, %rd514, %rd513;
	cvt.rn.f64.s64 	%fd1629, %rd515;
	div.rn.f64 	%fd1630, %fd1629, 0d4066400000000000;
	cvt.rzi.s32.f64 	%r610, %fd1630;
	cvt.rn.f64.s32 	%fd1631, %r610;
	mul.f64 	%fd1632, %fd1631, 0d4066400000000000;
	sub.f64 	%fd1633, %fd1629, %fd1632;
	add.f64 	%fd1634, %fd1633, 0d3FF0000000000000;
	cvt.rzi.s64.f64 	%rd626, %fd1634;
	cvt.rn.f64.s64 	%fd1635, %rd507;
	div.rn.f64 	%fd1636, %fd1635, 0d4065200000000000;
	cvt.rzi.s32.f64 	%r611, %fd1636;
	cvt.rn.f64.s32 	%fd1637, %r611;
	mul.f64 	%fd1638, %fd1637, 0d4065200000000000;
	sub.f64 	%fd1639, %fd1635, %fd1638;
	cvt.rzi.s64.f64 	%rd627, %fd1639;
	mov.b64 	%rd516, 4607182418800017408;
	st.global.u64 	[_ZZ4RM48P7RM48GendE3ONE], %rd516;
	mov.b32 	%r750, 1;
$L__BB1_221:
	mov.b32 	%r751, 1;
	mov.f64 	%fd1873, 0d0000000000000000;
	mov.f64 	%fd1872, 0d3FE0000000000000;
$L__BB1_222:
	mul.lo.s64 	%rd517, %rd624, %rd625;
	cvt.rn.f64.s64 	%fd1642, %rd517;
	div.rn.f64 	%fd1643, %fd1642, 0d4066600000000000;
	cvt.rzi.s32.f64 	%r613, %fd1643;
	cvt.rn.f64.s32 	%fd1644, %r613;
	mul.f64 	%fd1645, %fd1644, 0d4066600000000000;
	sub.f64 	%fd1646, %fd1642, %fd1645;
	cvt.rn.f64.s64 	%fd1647, %rd626;
	mul.f64 	%fd1648, %fd1646, %fd1647;
	div.rn.f64 	%fd1649, %fd1648, 0d4066600000000000;
	cvt.rzi.s32.f64 	%r614, %fd1649;
	cvt.rn.f64.s32 	%fd1650, %r614;
	mul.f64 	%fd1651, %fd1650, 0d4066600000000000;
	sub.f64 	%fd1652, %fd1648, %fd1651;
	cvt.rzi.s64.f64 	%rd518, %fd1652;
	mad.lo.s64 	%rd519, %rd627, 53, 1;
	cvt.rn.f64.s64 	%fd1653, %rd519;
	div.rn.f64 	%fd1654, %fd1653, 0d4065200000000000;
	cvt.rzi.s32.f64 	%r615, %fd1654;
	cvt.rn.f64.s32 	%fd1655, %r615;
	mul.f64 	%fd1656, %fd1655, 0d4065200000000000;
	sub.f64 	%fd1657, %fd1653, %fd1656;
	cvt.rzi.s64.f64 	%rd520, %fd1657;
	mul.lo.s64 	%rd521, %rd518, %rd520;
	cvt.rn.f64.s64 	%fd1658, %rd521;
	mul.f64 	%fd1659, %fd1658, 0d3F90000000000000;
	cvt.rzi.s32.f64 	%r616, %fd1659;
	cvt.rn.f64.s32 	%fd1660, %r616;
	mul.f64 	%fd1661, %fd1660, 0d4050000000000000;
	sub.f64 	%fd1662, %fd1658, %fd1661;
	setp.ge.f64 	%p261, %fd1662, 0d4040000000000000;
	add.f64 	%fd1663, %fd1873, %fd1872;
	selp.f64 	%fd1664, %fd1663, %fd1873, %p261;
	mul.f64 	%fd1665, %fd1872, 0d3FE0000000000000;
	mul.lo.s64 	%rd522, %rd625, %rd626;
	cvt.rn.f64.s64 	%fd1666, %rd522;
	div.rn.f64 	%fd1667, %fd1666, 0d4066600000000000;
	cvt.rzi.s32.f64 	%r617, %fd1667;
	cvt.rn.f64.s32 	%fd1668, %r617;
	mul.f64 	%fd1669, %fd1668, 0d4066600000000000;
	sub.f64 	%fd1670, %fd1666, %fd1669;
	cvt.rn.f64.s64 	%fd1671, %rd518;
	mul.f64 	%fd1672, %fd1670, %fd1671;
	div.rn.f64 	%fd1673, %fd1672, 0d4066600000000000;
	cvt.rzi.s32.f64 	%r618, %fd1673;
	cvt.rn.f64.s32 	%fd1674, %r618;
	mul.f64 	%fd1675, %fd1674, 0d4066600000000000;
	sub.f64 	%fd1676, %fd1672, %fd1675;
	cvt.rzi.s64.f64 	%rd624, %fd1676;
	mad.lo.s64 	%rd523, %rd520, 53, 1;
	cvt.rn.f64.s64 	%fd1677, %rd523;
	div.rn.f64 	%fd1678, %fd1677, 0d4065200000000000;
	cvt.rzi.s32.f64 	%r619, %fd1678;
	cvt.rn.f64.s32 	%fd1679, %r619;
	mul.f64 	%fd1680, %fd1679, 0d4065200000000000;
	sub.f64 	%fd1681, %fd1677, %fd1680;
	cvt.rzi.s64.f64 	%rd524, %fd1681;
	mul.lo.s64 	%rd525, %rd624, %rd524;
	cvt.rn.f64.s64 	%fd1682, %rd525;
	mul.f64 	%fd1683, %fd1682, 0d3F90000000000000;
	cvt.rzi.s32.f64 	%r620, %fd1683;
	cvt.rn.f64.s32 	%fd1684, %r620;
	mul.f64 	%fd1685, %fd1684, 0d4050000000000000;
	sub.f64 	%fd1686, %fd1682, %fd1685;
	setp.ge.f64 	%p262, %fd1686, 0d4040000000000000;
	add.f64 	%fd1687, %fd1664, %fd1665;
	selp.f64 	%fd1688, %fd1687, %fd1664, %p262;
	mul.f64 	%fd1689, %fd1665, 0d3FE0000000000000;
	mul.lo.s64 	%rd526, %rd626, %rd518;
	cvt.rn.f64.s64 	%fd1690, %rd526;
	div.rn.f64 	%fd1691, %fd1690, 0d4066600000000000;
	cvt.rzi.s32.f64 	%r621, %fd1691;
	cvt.rn.f64.s32 	%fd1692, %r621;
	mul.f64 	%fd1693, %fd1692, 0d4066600000000000;
	sub.f64 	%fd1694, %fd1690, %fd1693;
	cvt.rn.f64.s64 	%fd1695, %rd624;
	mul.f64 	%fd1696, %fd1694, %fd1695;
	div.rn.f64 	%fd1697, %fd1696, 0d4066600000000000;
	cvt.rzi.s32.f64 	%r622, %fd1697;
	cvt.rn.f64.s32 	%fd1698, %r622;
	mul.f64 	%fd1699, %fd1698, 0d4066600000000000;
	sub.f64 	%fd1700, %fd1696, %fd1699;
	cvt.rzi.s64.f64 	%rd625, %fd1700;
	mad.lo.s64 	%rd527, %rd524, 53, 1;
	cvt.rn.f64.s64 	%fd1701, %rd527;
	div.rn.f64 	%fd1702, %fd1701, 0d4065200000000000;
	cvt.rzi.s32.f64 	%r623, %fd1702;
	cvt.rn.f64.s32 	%fd1703, %r623;
	mul.f64 	%fd1704, %fd1703, 0d4065200000000000;
	sub.f64 	%fd1705, %fd1701, %fd1704;
	cvt.rzi.s64.f64 	%rd528, %fd1705;
	mul.lo.s64 	%rd529, %rd625, %rd528;
	cvt.rn.f64.s64 	%fd1706, %rd529;
	mul.f64 	%fd1707, %fd1706, 0d3F90000000000000;
	cvt.rzi.s32.f64 	%r624, %fd1707;
	cvt.rn.f64.s32 	%fd1708, %r624;
	mul.f64 	%fd1709, %fd1708, 0d4050000000000000;
	sub.f64 	%fd1710, %fd1706, %fd1709;
	setp.ge.f64 	%p263, %fd1710, 0d4040000000000000;
	add.f64 	%fd1711, %fd1688, %fd1689;
	selp.f64 	%fd1712, %fd1711, %fd1688, %p263;
	mul.f64 	%fd1713, %fd1689, 0d3FE0000000000000;
	mul.lo.s64 	%rd530, %rd518, %rd624;
	cvt.rn.f64.s64 	%fd1714, %rd530;
	div.rn.f64 	%fd1715, %fd1714, 0d4066600000000000;
	cvt.rzi.s32.f64 	%r625, %fd1715;
	cvt.rn.f64.s32 	%fd1716, %r625;
	mul.f64 	%fd1717, %fd1716, 0d4066600000000000;
	sub.f64 	%fd1718, %fd1714, %fd1717;
	cvt.rn.f64.s64 	%fd1719, %rd625;
	mul.f64 	%fd1720, %fd1718, %fd1719;
	div.rn.f64 	%fd1721, %fd1720, 0d4066600000000000;
	cvt.rzi.s32.f64 	%r626, %fd1721;
	cvt.rn.f64.s32 	%fd1722, %r626;
	mul.f64 	%fd1723, %fd1722, 0d4066600000000000;
	sub.f64 	%fd1724, %fd1720, %fd1723;
	cvt.rzi.s64.f64 	%rd626, %fd1724;
	mad.lo.s64 	%rd531, %rd528, 53, 1;
	cvt.rn.f64.s64 	%fd1725, %rd531;
	div.rn.f64 	%fd1726, %fd1725, 0d4065200000000000;
	cvt.rzi.s32.f64 	%r627, %fd1726;
	cvt.rn.f64.s32 	%fd1727, %r627;
	mul.f64 	%fd1728, %fd1727, 0d4065200000000000;
	sub.f64 	%fd1729, %fd1725, %fd1728;
	cvt.rzi.s64.f64 	%rd627, %fd1729;
	mul.lo.s64 	%rd532, %rd626, %rd627;
	cvt.rn.f64.s64 	%fd1730, %rd532;
	mul.f64 	%fd1731, %fd1730, 0d3F90000000000000;
	cvt.rzi.s32.f64 	%r628, %fd1731;
	cvt.rn.f64.s32 	%fd1732, %r628;
	mul.f64 	%fd1733, %fd1732, 0d4050000000000000;
	sub.f64 	%fd1734, %fd1730, %fd1733;
	setp.ge.f64 	%p264, %fd1734, 0d4040000000000000;
	add.f64 	%fd1735, %fd1712, %fd1713;
	selp.f64 	%fd1873, %fd1735, %fd1712, %p264;
	mul.f64 	%fd1872, %fd1713, 0d3FE0000000000000;
	add.s32 	%r751, %r751, 4;
	setp.ne.s32 	%p265, %r751, 49;
	@%p265 bra 	$L__BB1_222;
	mul.wide.u32 	%rd533, %r750, 8;
	add.s64 	%rd534, %rd3, %rd533;
	st.global.f64 	[%rd534+8008], %fd1873;
	add.s32 	%r750, %r750, 1;
	setp.ne.s32 	%p266, %r750, 98;
	@%p266 bra 	$L__BB1_221;
	st.global.f64 	[_ZZ4RM48P7RM48GendE6TWOM49], %fd1872;
	ld.global.f64 	%fd1736, [_ZZ4RM48P7RM48GendE3ONE];
	mul.f64 	%fd1737, %fd1736, 0d3FE0000000000000;
	mul.f64 	%fd1738, %fd1737, 0d3FE0000000000000;
	mul.f64 	%fd1739, %fd1738, 0d3FE0000000000000;
	mul.f64 	%fd1740, %fd1739, 0d3FE0000000000000;
	mul.f64 	%fd1741, %fd1740, 0d3FE0000000000000;
	mul.f64 	%fd1742, %fd1741, 0d3FE0000000000000;
	mul.f64 	%fd1743, %fd1742, 0d3FE0000000000000;
	mul.f64 	%fd1744, %fd1743, 0d3FE0000000000000;
	mul.f64 	%fd1745, %fd1744, 0d3FE0000000000000;
	mul.f64 	%fd1746, %fd1745, 0d3FE0000000000000;
	mul.f64 	%fd1747, %fd1746, 0d3FE0000000000000;
	mul.f64 	%fd1748, %fd1747, 0d3FE0000000000000;
	mul.f64 	%fd1749, %fd1748, 0d3FE0000000000000;
	mul.f64 	%fd1750, %fd1749, 0d3FE0000000000000;
	mul.f64 	%fd1751, %fd1750, 0d3FE0000000000000;
	mul.f64 	%fd1752, %fd1751, 0d3FE0000000000000;
	mul.f64 	%fd1753, %fd1752, 0d3FE0000000000000;
	mul.f64 	%fd1754, %fd1753, 0d3FE0000000000000;
	mul.f64 	%fd1755, %fd1754, 0d3FE0000000000000;
	mul.f64 	%fd1756, %fd1755, 0d3FE0000000000000;
	mul.f64 	%fd1757, %fd1756, 0d3FE0000000000000;
	mul.f64 	%fd1758, %fd1757, 0d3FE0000000000000;
	mul.f64 	%fd1759, %fd1758, 0d3FE0000000000000;
	mul.f64 	%fd1760, %fd1759, 0d3FE0000000000000;
	st.global.f64 	[_ZZ4RM48P7RM48GendE6TWOM24], %fd1760;
	mul.f64 	%fd1761, %fd1760, 0d41161F1000000000;
	st.global.f64 	[%rd3+8808], %fd1761;
	mul.f64 	%fd1762, %fd1760, 0d415D32EC40000000;
	st.global.f64 	[_ZZ4RM48P7RM48GendE2CD], %fd1762;
	mul.f64 	%fd1763, %fd1760, 0d416FFFFFA0000000;
	st.global.f64 	[_ZZ4RM48P7RM48GendE2CM], %fd1763;
	mov.b32 	%r629, 33;
	mov.b32 	%r630, 97;
	st.global.v2.u32 	[%rd3+8800], {%r630, %r629};
	ld.global.f64 	%fd1878, [%rd3+8848];
	add.f64 	%fd1764, %fd1878, 0d3FF0000000000000;
	setp.ltu.f64 	%p267, %fd1764, 0d3FF0000000000000;
	@%p267 bra 	$L__BB1_233;
	ld.global.f64 	%fd1877, [%rd3+8840];
	mov.b32 	%r754, 1;
	mov.f64 	%fd1876, 0d3FF0000000000000;
	mov.b32 	%r759, 97;
	mov.b32 	%r758, 33;
$L__BB1_226:
	add.f64 	%fd1766, %fd1878, 0d3FF0000000000000;
	setp.eq.f64 	%p268, %fd1766, %fd1876;
	cvt.rzi.s64.f64 	%rd535, %fd1877;
	setp.lt.s64 	%p269, %rd535, 1;
	and.pred  	%p270, %p268, %p269;
	setp.ltu.f64 	%p271, %fd1877, 0d3FF0000000000000;
	or.pred  	%p272, %p270, %p271;
	@%p272 bra 	$L__BB1_232;
	mov.b32 	%r757, 1;
$L__BB1_228:
	mul.wide.s32 	%rd537, %r759, 8;
	add.s64 	%rd538, %rd3, %rd537;
	ld.global.f64 	%fd1767, [%rd538+8008];
	mul.wide.s32 	%rd539, %r758, 8;
	add.s64 	%rd540, %rd3, %rd539;
	ld.global.f64 	%fd1768, [%rd540+8008];
	sub.f64 	%fd1769, %fd1767, %fd1768;
	setp.lt.f64 	%p273, %fd1769, 0d0000000000000000;
	ld.global.f64 	%fd1770, [_ZZ4RM48P7RM48GendE3ONE];
	add.f64 	%fd1771, %fd1769, %fd1770;
	selp.f64 	%fd1772, %fd1771, %fd1769, %p273;
	st.global.f64 	[%rd538+8008], %fd1772;
	ld.global.v2.u32 	{%r635, %r636}, [%rd3+8800];
	add.s32 	%r637, %r635, -1;
	setp.eq.s32 	%p274, %r637, 0;
	selp.b32 	%r759, 97, %r637, %p274;
	add.s32 	%r638, %r636, -1;
	setp.eq.s32 	%p275, %r638, 0;
	selp.b32 	%r758, 97, %r638, %p275;
	st.global.v2.u32 	[%rd3+8800], {%r759, %r758};
	ld.global.f64 	%fd1773, [%rd3+8808];
	ld.global.f64 	%fd1774, [_ZZ4RM48P7RM48GendE2CD];
	sub.f64 	%fd218, %fd1773, %fd1774;
	st.global.f64 	[%rd3+8808], %fd218;
	setp.geu.f64 	%p276, %fd218, 0d0000000000000000;
	@%p276 bra 	$L__BB1_230;
	ld.global.f64 	%fd1775, [_ZZ4RM48P7RM48GendE2CM];
	add.f64 	%fd1776, %fd218, %fd1775;
	st.global.f64 	[%rd3+8808], %fd1776;
$L__BB1_230:
	add.s32 	%r757, %r757, 1;
	cvt.rn.f64.u32 	%fd1777, %r757;
	ld.global.f64 	%fd1877, [%rd3+8840];
	setp.ge.f64 	%p277, %fd1877, %fd1777;
	@%p277 bra 	$L__BB1_228;
	ld.global.f64 	%fd1878, [%rd3+8848];
$L__BB1_232:
	add.s32 	%r754, %r754, 1;
	cvt.rn.f64.u32 	%fd1876, %r754;
	add.f64 	%fd1778, %fd1878, 0d3FF0000000000000;
	setp.ge.f64 	%p278, %fd1778, %fd1876;
	@%p278 bra 	$L__BB1_226;
$L__BB1_233:
	ld.global.u32 	%r639, [%rd3+8820];
	setp.ne.s32 	%p279, %r639, 1;
	@%p279 bra 	$L__BB1_235;
	mov.b32 	%r656, 0;
	st.global.u32 	[%rd3+8820], %r656;
	mov.b32 	%r693, 1;
	bra.uni 	$L__BB1_244;
$L__BB1_235:
	mov.b32 	%r640, 1;
	st.global.u32 	[%rd3+8792], %r640;
	setp.lt.s32 	%p280, %r606, 1;
	@%p280 bra 	$L__BB1_241;
$L__BB1_236:
	ld.global.v2.u32 	{%r641, %r642}, [%rd3+8800];
	mul.wide.s32 	%rd541, %r641, 8;
	add.s64 	%rd542, %rd3, %rd541;
	ld.global.f64 	%fd1779, [%rd542+8008];
	mul.wide.s32 	%rd543, %r642, 8;
	add.s64 	%rd544, %rd3, %rd543;
	ld.global.f64 	%fd1780, [%rd544+8008];
	sub.f64 	%fd1781, %fd1779, %fd1780;
	setp.lt.f64 	%p281, %fd1781, 0d0000000000000000;
	ld.global.f64 	%fd1782, [_ZZ4RM48P7RM48GendE3ONE];
	add.f64 	%fd1783, %fd1781, %fd1782;
	selp.f64 	%fd224, %fd1783, %fd1781, %p281;
	st.global.f64 	[%rd542+8008], %fd224;
	ld.global.v2.u32 	{%r643, %r644}, [%rd3+8800];
	add.s32 	%r645, %r643, -1;
	setp.eq.s32 	%p282, %r645, 0;
	selp.b32 	%r646, 97, %r645, %p282;
	add.s32 	%r647, %r644, -1;
	setp.eq.s32 	%p283, %r647, 0;
	selp.b32 	%r648, 97, %r647, %p283;
	st.global.v2.u32 	[%rd3+8800], {%r646, %r648};
	ld.global.f64 	%fd1784, [%rd3+8808];
	ld.global.f64 	%fd1785, [_ZZ4RM48P7RM48GendE2CD];
	sub.f64 	%fd1879, %fd1784, %fd1785;
	st.global.f64 	[%rd3+8808], %fd1879;
	setp.geu.f64 	%p284, %fd1879, 0d0000000000000000;
	@%p284 bra 	$L__BB1_238;
	ld.global.f64 	%fd1786, [_ZZ4RM48P7RM48GendE2CM];
	add.f64 	%fd1879, %fd1879, %fd1786;
	st.global.f64 	[%rd3+8808], %fd1879;
$L__BB1_238:
	sub.f64 	%fd1787, %fd224, %fd1879;
	setp.lt.f64 	%p285, %fd1787, 0d0000000000000000;
	ld.global.f64 	%fd1788, [_ZZ4RM48P7RM48GendE3ONE];
	add.f64 	%fd1789, %fd1787, %fd1788;
	selp.f64 	%fd1790, %fd1789, %fd1787, %p285;
	ld.global.u32 	%r649, [%rd3+8792];
	mul.wide.s32 	%rd545, %r649, 8;
	add.s64 	%rd546, %rd3, %rd545;
	st.global.f64 	[%rd546], %fd1790;
	setp.neu.f64 	%p286, %fd1790, 0d0000000000000000;
	@%p286 bra 	$L__BB1_240;
	ld.global.f64 	%fd1791, [_ZZ4RM48P7RM48GendE6TWOM49];
	ld.global.u32 	%r650, [%rd3+8792];
	mul.wide.s32 	%rd547, %r650, 8;
	add.s64 	%rd548, %rd3, %rd547;
	st.global.f64 	[%rd548], %fd1791;
$L__BB1_240:
	ld.global.u32 	%r651, [%rd3+8792];
	add.s32 	%r652, %r651, 1;
	st.global.u32 	[%rd3+8792], %r652;
	cvt.rn.f64.s32 	%fd1792, %r652;
	setp.ge.f64 	%p287, %fd208, %fd1792;
	@%p287 bra 	$L__BB1_236;
$L__BB1_241:
	ld.global.f64 	%fd1793, [%rd3+8840];
	add.f64 	%fd228, %fd1793, %fd208;
	st.global.f64 	[%rd3+8840], %fd228;
	setp.ltu.f64 	%p288, %fd228, 0d41CDCD6500000000;
	mov.b32 	%r693, 1;
	@%p288 bra 	$L__BB1_244;
	ld.global.f64 	%fd1794, [%rd3+8848];
	add.f64 	%fd1795, %fd1794, 0d3FF0000000000000;
	st.global.f64 	[%rd3+8848], %fd1795;
	add.f64 	%fd1796, %fd228, 0dC1CDCD6500000000;
	st.global.f64 	[%rd3+8840], %fd1796;
	bra.uni 	$L__BB1_244;
$L__BB1_243:
	add.s32 	%r693, %r605, 1;
$L__BB1_244:
	ld.param.u64 	%rd571, [_Z13GetCollisionsPdS_S_S_S_S_S_S_S_S_S_S_S_S_S_S_S_S_S_S_S_S_S_S_S_S_P7RM48Gen_param_25];
	ld.param.u64 	%rd564, [_Z13GetCollisionsPdS_S_S_S_S_S_S_S_S_S_S_S_S_S_S_S_S_S_S_S_S_S_S_S_S_P7RM48Gen_param_8];
	st.global.u32 	[%rd3+8792], %r693;
	mul.wide.s32 	%rd549, %r693, 8;
	add.s64 	%rd550, %rd3, %rd549;
	ld.global.f64 	%fd1797, [%rd550];
	ld.global.f64 	%fd1798, [%rd66];
	cvt.rzi.s32.f64 	%r657, %fd1798;
	cvta.to.global.u64 	%rd551, %rd571;
	mul.wide.s32 	%rd552, %r657, 8;
	add.s64 	%rd553, %rd551, %rd552;
	ld.global.f64 	%fd1799, [%rd553];
	cvta.to.global.u64 	%rd554, %rd564;
	ld.global.f64 	%fd1800, [%rd554];
	div.rn.f64 	%fd1801, %fd1799, %fd1800;
	setp.geu.f64 	%p289, %fd1797, %fd1801;
	add.s32 	%r702, %r749, 2;
	@%p289 bra 	$L__BB1_99;
	ld.param.u64 	%rd566, [_Z13GetCollisionsPdS_S_S_S_S_S_S_S_S_S_S_S_S_S_S_S_S_S_S_S_S_S_S_S_S_P7RM48Gen_param_10];
	cvta.to.global.u64 	%rd555, %rd566;
	ld.global.f64 	%fd1802, [%rd53];
	mul.wide.s32 	%rd556, %r1, 8;
	add.s64 	%rd557, %rd555, %rd556;
	ld.global.f64 	%fd1803, [%rd557];
	add.f64 	%fd1804, %fd1802, %fd1803;
	st.global.f64 	[%rd557], %fd1804;
	ret;

}
	// .globl	_Z17ProcessCollisionsPdS_S_S_S_S_S_S_S_S_S_S_S_S_S_S_S_S_S_S_S_S_S_S_S_S_S_S_S_S_S_S_P7RM48Gen
.visible .entry _Z17ProcessCollisionsPdS_S_S_S_S_S_S_S_S_S_S_S_S_S_S_S_S_S_S_S_S_S_S_S_S_S_S_S_S_S_S_P7RM48Gen(
	.param .u64 .ptr .align 1 _Z17ProcessCollisionsPdS_S_S_S_S_S_S_S_S_S_S_S_S_S_S_S_S_S_S_S_S_S_S_S_S_S_S_S_S_S_S_P7RM48Gen_param_0,
	.param .u64 .ptr .align 1 _Z17ProcessCollisionsPdS_S_S_S_S_S_S_S_S_S_S_S_S_S_S_S_S_S_S_S_S_S_S_S_S_S_S_S_S_S_S_P7RM48Gen_param_1,
	.param .u64 .ptr .align 1 _Z17ProcessCollisionsPdS_S_S_S_S_S_S_S_S_S_S_S_S_S_S_S_S_S_S_S_S_S_S_S_S_S_S_S_S_S_S_P7RM48Gen_param_2,
	.param .u64 .ptr .align 1 _Z17ProcessCollisionsPdS_S_S_S_S_S_S_S_S_S_S_S_S_S_S_S_S_S_S_S_S_S_S_S_S_S_S_S_S_S_S_P7RM48Gen_param_3,
	.param .u64 .ptr .align 1 _Z17ProcessCollisionsPdS_S_S_S_S_S_S_S_S_S_S_S_S_S_S_S_S_S_S_S_S_S_S_S_S_S_S_S_S_S_S_P7RM48Gen_param_4,
	.param .u64 .ptr .align 1 _Z17ProcessCollisionsPdS_S_S_S_S_S_S_S_S_S_S_S_S_S_S_S_S_S_S_S_S_S_S_S_S_S_S_S_S_S_S_P7RM48Gen_param_5,
	.param .u64 .ptr .align 1 _Z17ProcessCollisionsPdS_S_S_S_S_S_S_S_S_S_S_S_S_S_S_S_S_S_S_S_S_S_S_S_S_S_S_S_S_S_S_P7RM48Gen_param_6,
	.param .u64 .ptr .align 1 _Z17ProcessCollisionsPdS_S_S_S_S_S_S_S_S_S_S_S_S_S_S_S_S_S_S_S_S_S_S_S_S_S_S_S_S_S_S_P7RM48Gen_param_7,
	.param .u64 .ptr .align 1 _Z17ProcessCollisionsPdS_S_S_S_S_S_S_S_S_S_S_S_S_S_S_S_S_S_S_S_S_S_S_S_S_S_S_S_S_S_S_P7RM48Gen_param_8,
	.param .u64 .ptr .align 1 _Z17ProcessCollisionsPdS_S_S_S_S_S_S_S_S_S_S_S_S_S_S_S_S_S_S_S_S_S_S_S_S_S_S_S_S_S_S_P7RM48Gen_param_9,
	.param .u64 .ptr .align 1 _Z17ProcessCollisionsPdS_S_S_S_S_S_S_S_S_S_S_S_S_S_S_S_S_S_S_S_S_S_S_S_S_S_S_S_S_S_S_P7RM48Gen_param_10,
	.param .u64 .ptr .align 1 _Z17ProcessCollisionsPdS_S_S_S_S_S_S_S_S_S_S_S_S_S_S_S_S_S_S_S_S_S_S_S_S_S_S_S_S_S_S_P7RM48Gen_param_11,
	.param .u64 .ptr .align 1 _Z17ProcessCollisionsPdS_S_S_S_S_S_S_S_S_S_S_S_S_S_S_S_S_S_S_S_S_S_S_S_S_S_S_S_S_S_S_P7RM48Gen_param_12,
	.param .u64 .ptr .align 1 _Z17ProcessCollisionsPdS_S_S_S_S_S_S_S_S_S_S_S_S_S_S_S_S_S_S_S_S_S_S_S_S_S_S_S_S_S_S_P7RM48Gen_param_13,
	.param .u64 .ptr .align 1 _Z17ProcessCollisionsPdS_S_S_S_S_S_S_S_S_S_S_S_S_S_S_S_S_S_S_S_S_S_S_S_S_S_S_S_S_S_S_P7RM48Gen_param_14,
	.param .u64 .ptr .align 1 _Z17ProcessCollisionsPdS_S_S_S_S_S_S_S_S_S_S_S_S_S_S_S_S_S_S_S_S_S_S_S_S_S_S_S_S_S_S_P7RM48Gen_param_15,
	.param .u64 .ptr .align 1 _Z17ProcessCollisionsPdS_S_S_S_S_S_S_S_S_S_S_S_S_S_S_S_S_S_S_S_S_S_S_S_S_S_S_S_S_S_S_P7RM48Gen_param_16,
	.param .u64 .ptr .align 1 _Z17ProcessCollisionsPdS_S_S_S_S_S_S_S_S_S_S_S_S_S_S_S_S_S_S_S_S_S_S_S_S_S_S_S_S_S_S_P7RM48Gen_param_17,
	.param .u64 .ptr .align 1 _Z17ProcessCollisionsPdS_S_S_S_S_S_S_S_S_S_S_S_S_S_S_S_S_S_S_S_S_S_S_S_S_S_S_S_S_S_S_P7RM48Gen_param_18,
	.param .u64 .ptr .align 1 _Z17ProcessCollisionsPdS_S_S_S_S_S_S_S_S_S_S_S_S_S_S_S_S_S_S_S_S_S_S_S_S_S_S_S_S_S_S_P7RM48Gen_param_19,
	.param .u64 .ptr .align 1 _Z17ProcessCollisionsPdS_S_S_S_S_S_S_S_S_S_S_S_S_S_S_S_S_S_S_S_S_S_S_S_S_S_S_S_S_S_S_P7RM48Gen_param_20,
	.param .u64 .ptr .align 1 _Z17ProcessCollisionsPdS_S_S_S_S_S_S_S_S_S_S_S_S_S_S_S_S_S_S_S_S_S_S_S_S_S_S_S_S_S_S_P7RM48Gen_param_21,
	.param .u64 .ptr .align 1 _Z17ProcessCollisionsPdS_S_S_S_S_S_S_S_S_S_S_S_S_S_S_S_S_S_S_S_S_S_S_S_S_S_S_S_S_S_S_P7RM48Gen_param_22,
	.param .u64 .ptr .align 1 _Z17ProcessCollisionsPdS_S_S_S_S_S_S_S_S_S_S_S_S_S_S_S_S_S_S_S_S_S_S_S_S_S_S_S_S_S_S_P7RM48Gen_param_23,
	.param .u64 .ptr .align 1 _Z17ProcessCollisionsPdS_S_S_S_S_S_S_S_S_S_S_S_S_S_S_S_S_S_S_S_S_S_S_S_S_S_S_S_S_S_S_P7RM48Gen_param_24,
	.param .u64 .ptr .align 1 _Z17ProcessCollisionsPdS_S_S_S_S_S_S_S_S_S_S_S_S_S_S_S_S_S_S_S_S_S_S_S_S_S_S_S_S_S_S_P7RM48Gen_param_25,
	.param .u64 .ptr .align 1 _Z17ProcessCollisionsPdS_S_S_S_S_S_S_S_S_S_S_S_S_S_S_S_S_S_S_S_S_S_S_S_S_S_S_S_S_S_S_P7RM48Gen_param_26,
	.param .u64 .ptr .align 1 _Z17ProcessCollisionsPdS_S_S_S_S_S_S_S_S_S_S_S_S_S_S_S_S_S_S_S_S_S_S_S_S_S_S_S_S_S_S_P7RM48Gen_param_27,
	.param .u64 .ptr .align 1 _Z17ProcessCollisionsPdS_S_S_S_S_S_S_S_S_S_S_S_S_S_S_S_S_S_S_S_S_S_S_S_S_S_S_S_S_S_S_P7RM48Gen_param_28,
	.param .u64 .ptr .align 1 _Z17ProcessCollisionsPdS_S_S_S_S_S_S_S_S_S_S_S_S_S_S_S_S_S_S_S_S_S_S_S_S_S_S_S_S_S_S_P7RM48Gen_param_29,
	.param .u64 .ptr .align 1 _Z17ProcessCollisionsPdS_S_S_S_S_S_S_S_S_S_S_S_S_S_S_S_S_S_S_S_S_S_S_S_S_S_S_S_S_S_S_P7RM48Gen_param_30,
	.param .u64 .ptr .align 1 _Z17ProcessCollisionsPdS_S_S_S_S_S_S_S_S_S_S_S_S_S_S_S_S_S_S_S_S_S_S_S_S_S_S_S_S_S_S_P7RM48Gen_param_31,
	.param .u64 .ptr .align 1 _Z17ProcessCollisionsPdS_S_S_S_S_S_S_S_S_S_S_S_S_S_S_S_S_S_S_S_S_S_S_S_S_S_S_S_S_S_S_P7RM48Gen_param_32
)
{
	.reg .pred 	%p<227>;
	.reg .b32 	%r<636>;
	.reg .b32 	%f<3>;
	.reg .b64 	%rd<521>;
	.reg .b64 	%fd<1528>;

	ld.param.u64 	%rd105, [_Z17ProcessCollisionsPdS_S_S_S_S_S_S_S_S_S_S_S_S_S_S_S_S_S_S_S_S_S_S_S_S_S_S_S_S_S_S_P7RM48Gen_param_0];
	ld.param.u64 	%rd106, [_Z17ProcessCollisionsPdS_S_S_S_S_S_S_S_S_S_S_S_S_S_S_S_S_S_S_S_S_S_S_S_S_S_S_S_S_S_S_P7RM48Gen_param_1];
	ld.param.u64 	%rd107, [_Z17ProcessCollisionsPdS_S_S_S_S_S_S_S_S_S_S_S_S_S_S_S_S_S_S_S_S_S_S_S_S_S_S_S_S_S_S_P7RM48Gen_param_2];
	ld.param.u64 	%rd108, [_Z17ProcessCollisionsPdS_S_S_S_S_S_S_S_S_S_S_S_S_S_S_S_S_S_S_S_S_S_S_S_S_S_S_S_S_S_S_P7RM48Gen_param_3];
	ld.param.u64 	%rd109, [_Z17ProcessCollisionsPdS_S_S_S_S_S_S_S_S_S_S_S_S_S_S_S_S_S_S_S_S_S_S_S_S_S_S_S_S_S_S_P7RM48Gen_param_4];
	ld.param.u64 	%rd110, [_Z17ProcessCollisionsPdS_S_S_S_S_S_S_S_S_S_S_S_S_S_S_S_S_S_S_S_S_S_S_S_S_S_S_S_S_S_S_P7RM48Gen_param_5];
	ld.param.u64 	%rd111, [_Z17ProcessCollisionsPdS_S_S_S_S_S_S_S_S_S_S_S_S_S_S_S_S_S_S_S_S_S_S_S_S_S_S_S_S_S_S_P7RM48Gen_param_6];
	ld.param.u64 	%rd112, [_Z17ProcessCollisionsPdS_S_S_S_S_S_S_S_S_S_S_S_S_S_S_S_S_S_S_S_S_S_S_S_S_S_S_S_S_S_S_P7RM48Gen_param_8];
	ld.param.u64 	%rd113, [_Z17ProcessCollisionsPdS_S_S_S_S_S_S_S_S_S_S_S_S_S_S_S_S_S_S_S_S_S_S_S_S_S_S_S_S_S_S_P7RM48Gen_param_9];
	ld.param.u64 	%rd114, [_Z17ProcessCollisionsPdS_S_S_S_S_S_S_S_S_S_S_S_S_S_S_S_S_S_S_S_S_S_S_S_S_S_S_S_S_S_S_P7RM48Gen_param_10];
	ld.param.u64 	%rd115, [_Z17ProcessCollisionsPdS_S_S_S_S_S_S_S_S_S_S_S_S_S_S_S_S_S_S_S_S_S_S_S_S_S_S_S_S_S_S_P7RM48Gen_param_11];
	ld.param.u64 	%rd116, [_Z17ProcessCollisionsPdS_S_S_S_S_S_S_S_S_S_S_S_S_S_S_S_S_S_S_S_S_S_S_S_S_S_S_S_S_S_S_P7RM48Gen_param_12];
	ld.param.u64 	%rd117, [_Z17ProcessCollisionsPdS_S_S_S_S_S_S_S_S_S_S_S_S_S_S_S_S_S_S_S_S_S_S_S_S_S_S_S_S_S_S_P7RM48Gen_param_13];
	ld.param.u64 	%rd118, [_Z17ProcessCollisionsPdS_S_S_S_S_S_S_S_S_S_S_S_S_S_S_S_S_S_S_S_S_S_S_S_S_S_S_S_S_S_S_P7RM48Gen_param_15];
	ld.param.u64 	%rd119, [_Z17ProcessCollisionsPdS_S_S_S_S_S_S_S_S_S_S_S_S_S_S_S_S_S_S_S_S_S_S_S_S_S_S_S_S_S_S_P7RM48Gen_param_20];
	ld.param.u64 	%rd120, [_Z17ProcessCollisionsPdS_S_S_S_S_S_S_S_S_S_S_S_S_S_S_S_S_S_S_S_S_S_S_S_S_S_S_S_S_S_S_P7RM48Gen_param_24];
	ld.param.u64 	%rd121, [_Z17ProcessCollisionsPdS_S_S_S_S_S_S_S_S_S_S_S_S_S_S_S_S_S_S_S_S_S_S_S_S_S_S_S_S_S_S_P7RM48Gen_param_25];
	ld.param.u64 	%rd122, [_Z17ProcessCollisionsPdS_S_S_S_S_S_S_S_S_S_S_S_S_S_S_S_S_S_S_S_S_S_S_S_S_S_S_S_S_S_S_P7RM48Gen_param_27];
	ld.param.u64 	%rd123, [_Z17ProcessCollisionsPdS_S_S_S_S_S_S_S_S_S_S_S_S_S_S_S_S_S_S_S_S_S_S_S_S_S_S_S_S_S_S_P7RM48Gen_param_29];
	ld.param.u64 	%rd124, [_Z17ProcessCollisionsPdS_S_S_S_S_S_S_S_S_S_S_S_S_S_S_S_S_S_S_S_S_S_S_S_S_S_S_S_S_S_S_P7RM48Gen_param_32];
	cvta.to.global.u64 	%rd1, %rd119;
	cvta.to.global.u64 	%rd2, %rd118;
	cvta.to.global.u64 	%rd125, %rd124;
	cvta.to.global.u64 	%rd126, %rd114;
	cvta.to.global.u64 	%rd127, %rd123;
	cvta.to.global.u64 	%rd128, %rd117;
	cvta.to.global.u64 	%rd129, %rd113;
	cvta.to.global.u64 	%rd130, %rd116;
	cvta.to.global.u64 	%rd131, %rd112;
	cvta.to.global.u64 	%rd132, %rd115;
	cvta.to.global.u64 	%rd133, %rd120;
	cvta.to.global.u64 	%rd134, %rd122;
	cvta.to.global.u64 	%rd135, %rd111;
	cvta.to.global.u64 	%rd136, %rd108;
	cvta.to.global.u64 	%rd137, %rd110;
	cvta.to.global.u64 	%rd138, %rd107;
	cvta.to.global.u64 	%rd139, %rd109;
	cvta.to.global.u64 	%rd140, %rd106;
	cvta.to.global.u64 	%rd141, %rd105;
	cvta.to.global.u64 	%rd3, %rd121;
	mov.u32 	%r180, %tid.x;
	mov.u32 	%r181, %ntid.x;
	mov.u32 	%r182, %ctaid.x;
	mad.lo.s32 	%r1, %r181, %r182, %r180;
	ld.global.f64 	%fd174, [%rd3];
	mul.wide.s32 	%rd142, %r1, 8;
	add.s64 	%rd4, %rd141, %rd142;
	ld.global.f64 	%fd175, [%rd4];
	sqrt.rn.f64 	%fd176, %fd175;
	mul.f64 	%fd177, %fd174, %fd176;
	add.s64 	%rd143, %rd140, %rd142;
	ld.global.f64 	%fd178, [%rd143];
	add.s64 	%rd5, %rd139, %rd142;
	ld.global.f64 	%fd179, [%rd5];
	sub.f64 	%fd180, %fd178, %fd179;
	div.rn.f64 	%fd1, %fd180, %fd177;
	add.s64 	%rd144, %rd138, %rd142;
	ld.global.f64 	%fd181, [%rd144];
	add.s64 	%rd6, %rd137, %rd142;
	ld.global.f64 	%fd182, [%rd6];
	sub.f64 	%fd183, %fd181, %fd182;
	div.rn.f64 	%fd2, %fd183, %fd177;
	add.s64 	%rd145, %rd136, %rd142;
	ld.global.f64 	%fd184, [%rd145];
	add.s64 	%rd7, %rd135, %rd142;
	ld.global.f64 	%fd185, [%rd7];
	sub.f64 	%fd186, %fd184, %fd185;
	div.rn.f64 	%fd3, %fd186, %fd177;
	add.s64 	%rd146, %rd134, %rd142;
	ld.global.f64 	%fd187, [%rd146];
	mul.f64 	%fd188, %fd187, %fd187;
	add.s64 	%rd8, %rd133, %rd142;
	ld.global.f64 	%fd189, [%rd8];
	sqrt.rn.f64 	%fd190, %fd189;
	mul.f64 	%fd191, %fd174, %fd190;
	mul.f64 	%fd192, %fd187, %fd191;
	add.s64 	%rd9, %rd132, %rd142;
	ld.global.f64 	%fd193, [%rd9];
	add.s64 	%rd147, %rd131, %rd142;
	ld.global.f64 	%fd194, [%rd147];
	fma.rn.f64 	%fd195, %fd193, %fd192, %fd194;
	st.global.f64 	[%rd147], %fd195;
	add.s64 	%rd10, %rd130, %rd142;
	ld.global.f64 	%fd196, [%rd10];
	add.s64 	%rd148, %rd129, %rd142;
	ld.global.f64 	%fd197, [%rd148];
	fma.rn.f64 	%fd198, %fd192, %fd196, %fd197;
	st.global.f64 	[%rd148], %fd198;
	add.s64 	%rd11, %rd128, %rd142;
	ld.global.f64 	%fd199, [%rd11];
	ld.global.f64 	%fd200, [%rd127];
	mul.f64 	%fd201, %fd188, %fd200;
	fma.rn.f64 	%fd202, %fd192, %fd199, %fd201;
	add.s64 	%rd149, %rd126, %rd142;
	ld.global.f64 	%fd203, [%rd149];
	add.f64 	%fd204, %fd203, %fd202;
	st.global.f64 	[%rd149], %fd204;
	mul.wide.s32 	%rd150, %r1, 8856;
	add.s64 	%rd12, %rd125, %rd150;
	ld.global.u32 	%r2, [%rd12+8792];
	setp.ne.s32 	%p1, %r2, 0;
	@%p1 bra 	$L__BB2_2;
	ld.global.u32 	%r553, [%rd12+8796];
	bra.uni 	$L__BB2_3;
$L__BB2_2:
	ld.global.u32 	%r553, [%rd12+8796];
	setp.lt.s32 	%p2, %r2, %r553;
	@%p2 bra 	$L__BB2_27;
$L__BB2_3:
	cvt.rn.f64.s32 	%fd4, %r553;
	ld.global.f64 	%fd205, [%rd12+8840];
	setp.ge.f64 	%p3, %fd205, 0d0000000000000000;
	@%p3 bra 	$L__BB2_19;
	ld.global.s32 	%rd151, [%rd12+8816];
	st.global.u64 	[_ZZ4RM48P7RM48GendE4IJKL], %rd151;
	ld.global.f64 	%fd206, [%rd12+8832];
	st.global.f64 	[%rd12+8840], %fd206;
	ld.global.f64 	%fd207, [%rd12+8824];
	st.global.f64 	[%rd12+8848], %fd207;
	ld.global.u64 	%rd152, [_ZZ4RM48P7RM48GendE4IJKL];
	mul.hi.s64 	%rd153, %rd152, 1255865031013801001;
	shr.u64 	%rd154, %rd153, 63;
	shr.s64 	%rd155, %rd153, 11;
	add.s64 	%rd156, %rd155, %rd154;
	mad.lo.s64 	%rd157, %rd156, -30082, %rd152;
	mul.hi.s64 	%rd158, %rd152, 7265569444961199011;
	shr.u64 	%rd159, %rd158, 63;
	shr.s64 	%rd160, %rd158, 21;
	add.s64 	%rd161, %rd160, %rd159;
	cvt.rn.f64.s64 	%fd208, %rd161;
	div.rn.f64 	%fd209, %fd208, 0d4066200000000000;
	cvt.rzi.s32.f64 	%r184, %fd209;
	cvt.rn.f64.s32 	%fd210, %r184;
	mul.f64 	%fd211, %fd210, 0d4066200000000000;
	sub.f64 	%fd212, %fd208, %fd211;
	add.f64 	%fd213, %fd212, 0d4000000000000000;
	cvt.rzi.s64.f64 	%rd485, %fd213;
	cvt.rn.f64.s64 	%fd214, %rd156;
	div.rn.f64 	%fd215, %fd214, 0d4066200000000000;
	cvt.rzi.s32.f64 	%r185, %fd215;
	cvt.rn.f64.s32 	%fd216, %r185;
	mul.f64 	%fd217, %fd216, 0d4066200000000000;
	sub.f64 	%fd218, %fd214, %fd217;
	add.f64 	%fd219, %fd218, 0d4000000000000000;
	cvt.rzi.s64.f64 	%rd486, %fd219;
	mul.hi.s64 	%rd162, %rd157, 1746437308753567017;
	shr.u64 	%rd163, %rd162, 63;
	shr.s64 	%rd164, %rd162, 4;
	add.s64 	%rd165, %rd164, %rd163;
	cvt.rn.f64.s64 	%fd220, %rd165;
	div.rn.f64 	%fd221, %fd220, 0d4066400000000000;
	cvt.rzi.s32.f64 	%r186, %fd221;
	cvt.rn.f64.s32 	%fd222, %r186;
	mul.f64 	%fd223, %fd222, 0d4066400000000000;
	sub.f64 	%fd224, %fd220, %fd223;
	add.f64 	%fd225, %fd224, 0d3FF0000000000000;
	cvt.rzi.s64.f64 	%rd487, %fd225;
	cvt.rn.f64.s64 	%fd226, %rd157;
	div.rn.f64 	%fd227, %fd226, 0d4065200000000000;
	cvt.rzi.s32.f64 	%r187, %fd227;
	cvt.rn.f64.s32 	%fd228, %r187;
	mul.f64 	%fd229, %fd228, 0d4065200000000000;
	sub.f64 	%fd230, %fd226, %fd229;
	cvt.rzi.s64.f64 	%rd488, %fd230;
	mov.b64 	%rd166, 4607182418800017408;
	st.global.u64 	[_ZZ4RM48P7RM48GendE3ONE], %rd166;
	mov.b32 	%r554, 1;
$L__BB2_5:
	mov.b32 	%r555, 1;
	mov.f64 	%fd1475, 0d0000000000000000;
	mov.f64 	%fd1474, 0d3FE0000000000000;
$L__BB2_6:
	mul.lo.s64 	%rd167, %rd485, %rd486;
	cvt.rn.f64.s64 	%fd233, %rd167;
	div.rn.f64 	%fd234, %fd233, 0d4066600000000000;
	cvt.rzi.s32.f64 	%r189, %fd234;
	cvt.rn.f64.s32 	%fd235, %r189;
	mul.f64 	%fd236, %fd235, 0d4066600000000000;
	sub.f64 	%fd237, %fd233, %fd236;
	cvt.rn.f64.s64 	%fd238, %rd487;
	mul.f64 	%fd239, %fd237, %fd238;
	div.rn.f64 	%fd240, %fd239, 0d4066600000000000;
	cvt.rzi.s32.f64 	%r190, %fd240;
	cvt.rn.f64.s32 	%fd241, %r190;
	mul.f64 	%fd242, %fd241, 0d4066600000000000;
	sub.f64 	%fd243, %fd239, %fd242;
	cvt.rzi.s64.f64 	%rd168, %fd243;
	mad.lo.s64 	%rd169, %rd488, 53, 1;
	cvt.rn.f64.s64 	%fd244, %rd169;
	div.rn.f64 	%fd245, %fd244, 0d4065200000000000;
	cvt.rzi.s32.f64 	%r191, %fd245;
	cvt.rn.f64.s32 	%fd246, %r191;
	mul.f64 	%fd247, %fd246, 0d4065200000000000;
	sub.f64 	%fd248, %fd244, %fd247;
	cvt.rzi.s64.f64 	%rd170, %fd248;
	mul.lo.s64 	%rd171, %rd168, %rd170;
	cvt.rn.f64.s64 	%fd249, %rd171;
	mul.f64 	%fd250, %fd249, 0d3F90000000000000;
	cvt.rzi.s32.f64 	%r192, %fd250;
	cvt.rn.f64.s32 	%fd251, %r192;
	mul.f64 	%fd252, %fd251, 0d4050000000000000;
	sub.f64 	%fd253, %fd249, %fd252;
	setp.ge.f64 	%p4, %fd253, 0d4040000000000000;
	add.f64 	%fd254, %fd1475, %fd1474;
	selp.f64 	%fd255, %fd254, %fd1475, %p4;
	mul.f64 	%fd256, %fd1474, 0d3FE0000000000000;
	mul.lo.s64 	%rd172, %rd486, %rd487;
	cvt.rn.f64.s64 	%fd257, %rd172;
	div.rn.f64 	%fd258, %fd257, 0d4066600000000000;
	cvt.rzi.s32.f64 	%r193, %fd258;
	cvt.rn.f64.s32 	%fd259, %r193;
	mul.f64 	%fd260, %fd259, 0d4066600000000000;
	sub.f64 	%fd261, %fd257, %fd260;
	cvt.rn.f64.s64 	%fd262, %rd168;
	mul.f64 	%fd263, %fd261, %fd262;
	div.rn.f64 	%fd264, %fd263, 0d4066600000000000;
	cvt.rzi.s32.f64 	%r194, %fd264;
	cvt.rn.f64.s32 	%fd265, %r194;
	mul.f64 	%fd266, %fd265, 0d4066600000000000;
	sub.f64 	%fd267, %fd263, %fd266;
	cvt.rzi.s64.f64 	%rd485, %fd267;
	mad.lo.s64 	%rd173, %rd170, 53, 1;
	cvt.rn.f64.s64 	%fd268, %rd173;
	div.rn.f64 	%fd269, %fd268, 0d4065200000000000;
	cvt.rzi.s32.f64 	%r195, %fd269;
	cvt.rn.f64.s32 	%fd270, %r195;
	mul.f64 	%fd271, %fd270, 0d4065200000000000;
	sub.f64 	%fd272, %fd268, %fd271;
	cvt.rzi.s64.f64 	%rd174, %fd272;
	mul.lo.s64 	%rd175, %rd485, %rd174;
	cvt.rn.f64.s64 	%fd273, %rd175;
	mul.f64 	%fd274, %fd273, 0d3F90000000000000;
	cvt.rzi.s32.f64 	%r196, %fd274;
	cvt.rn.f64.s32 	%fd275, %r196;
	mul.f64 	%fd276, %fd275, 0d4050000000000000;
	sub.f64 	%fd277, %fd273, %fd276;
	setp.ge.f64 	%p5, %fd277, 0d4040000000000000;
	add.f64 	%fd278, %fd255, %fd256;
	selp.f64 	%fd279, %fd278, %fd255, %p5;
	mul.f64 	%fd280, %fd256, 0d3FE0000000000000;
	mul.lo.s64 	%rd176, %rd487, %rd168;
	cvt.rn.f64.s64 	%fd281, %rd176;
	div.rn.f64 	%fd282, %fd281, 0d4066600000000000;
	cvt.rzi.s32.f64 	%r197, %fd282;
	cvt.rn.f64.s32 	%fd283, %r197;
	mul.f64 	%fd284, %fd283, 0d4066600000000000;
	sub.f64 	%fd285, %fd281, %fd284;
	cvt.rn.f64.s64 	%fd286, %rd485;
	mul.f64 	%fd287, %fd285, %fd286;
	div.rn.f64 	%fd288, %fd287, 0d4066600000000000;
	cvt.rzi.s32.f64 	%r198, %fd288;
	cvt.rn.f64.s32 	%fd289, %r198;
	mul.f64 	%fd290, %fd289, 0d4066600000000000;
	sub.f64 	%fd291, %fd287, %fd290;
	cvt.rzi.s64.f64 	%rd486, %fd291;
	mad.lo.s64 	%rd177, %rd174, 53, 1;
	cvt.rn.f64.s64 	%fd292, %rd177;
	div.rn.f64 	%fd293, %fd292, 0d4065200000000000;
	cvt.rzi.s32.f64 	%r199, %fd293;
	cvt.rn.f64.s32 	%fd294, %r199;
	mul.f64 	%fd295, %fd294, 0d4065200000000000;
	sub.f64 	%fd296, %fd292, %fd295;
	cvt.rzi.s64.f64 	%rd178, %fd296;
	mul.lo.s64 	%rd179, %rd486, %rd178;
	cvt.rn.f64.s64 	%fd297, %rd179;
	mul.f64 	%fd298, %fd297, 0d3F90000000000000;
	cvt.rzi.s32.f64 	%r200, %fd298;
	cvt.rn.f64.s32 	%fd299, %r200;
	mul.f64 	%fd300, %fd299, 0d4050000000000000;
	sub.f64 	%fd301, %fd297, %fd300;
	setp.ge.f64 	%p6, %fd301, 0d4040000000000000;
	add.f64 	%fd302, %fd279, %fd280;
	selp.f64 	%fd303, %fd302, %fd279, %p6;
	mul.f64 	%fd304, %fd280, 0d3FE0000000000000;
	mul.lo.s64 	%rd180, %rd168, %rd485;
	cvt.rn.f64.s64 	%fd305, %rd180;
	div.rn.f64 	%fd306, %fd305, 0d4066600000000000;
	cvt.rzi.s32.f64 	%r201, %fd306;
	cvt.rn.f64.s32 	%fd307, %r201;
	mul.f64 	%fd308, %fd307, 0d4066600000000000;
	sub.f64 	%fd309, %fd305, %fd308;
	cvt.rn.f64.s64 	%fd310, %rd486;
	mul.f64 	%fd311, %fd309, %fd310;
	div.rn.f64 	%fd312, %fd311, 0d4066600000000000;
	cvt.rzi.s32.f64 	%r202, %fd312;
	cvt.rn.f64.s32 	%fd313, %r202;
	mul.f64 	%fd314, %fd313, 0d4066600000000000;
	sub.f64 	%fd315, %fd311, %fd314;
	cvt.rzi.s64.f64 	%rd487, %fd315;
	mad.lo.s64 	%rd181, %rd178, 53, 1;
	cvt.rn.f64.s64 	%fd316, %rd181;
	div.rn.f64 	%fd317, %fd316, 0d4065200000000000;
	cvt.rzi.s32.f64 	%r203, %fd317;
	cvt.rn.f64.s32 	%fd318, %r203;
	mul.f64 	%fd319, %fd318, 0d4065200000000000;
	sub.f64 	%fd320, %fd316, %fd319;
	cvt.rzi.s64.f64 	%rd488, %fd320;
	mul.lo.s64 	%rd182, %rd487, %rd488;
	cvt.rn.f64.s64 	%fd321, %rd182;
	mul.f64 	%fd322, %fd321, 0d3F90000000000000;
	cvt.rzi.s32.f64 	%r204, %fd322;
	cvt.rn.f64.s32 	%fd323, %r204;
	mul.f64 	%fd324, %fd323, 0d4050000000000000;
	sub.f64 	%fd325, %fd321, %fd324;
	setp.ge.f64 	%p7, %fd325, 0d4040000000000000;
	add.f64 	%fd326, %fd303, %fd304;
	selp.f64 	%fd1475, %fd326, %fd303, %p7;
	mul.f64 	%fd1474, %fd304, 0d3FE0000000000000;
	add.s32 	%r555, %r555, 4;
	setp.ne.s32 	%p8, %r555, 49;
	@%p8 bra 	$L__BB2_6;
	mul.wide.u32 	%rd183, %r554, 8;
	add.s64 	%rd184, %rd12, %rd183;
	st.global.f64 	[%rd184+8008], %fd1475;
	add.s32 	%r554, %r554, 1;
	setp.ne.s32 	%p9, %r554, 98;
	@%p9 bra 	$L__BB2_5;
	st.global.f64 	[_ZZ4RM48P7RM48GendE6TWOM49], %fd1474;
	ld.global.f64 	%fd327, [_ZZ4RM48P7RM48GendE3ONE];
	mul.f64 	%fd328, %fd327, 0d3FE0000000000000;
	mul.f64 	%fd329, %fd328, 0d3FE0000000000000;
	mul.f64 	%fd330, %fd329, 0d3FE0000000000000;
	mul.f64 	%fd331, %fd330, 0d3FE0000000000000;
	mul.f64 	%fd332, %fd331, 0d3FE0000000000000;
	mul.f64 	%fd333, %fd332, 0d3FE0000000000000;
	mul.f64 	%fd334, %fd333, 0d3FE0000000000000;
	mul.f64 	%fd335, %fd334, 0d3FE0000000000000;
	mul.f64 	%fd336, %fd335, 0d3FE0000000000000;
	mul.f64 	%fd337, %fd336, 0d3FE0000000000000;
	mul.f64 	%fd338, %fd337, 0d3FE0000000000000;
	mul.f64 	%fd339, %fd338, 0d3FE0000000000000;
	mul.f64 	%fd340, %fd339, 0d3FE0000000000000;
	mul.f64 	%fd341, %fd340, 0d3FE0000000000000;
	mul.f64 	%fd342, %fd341, 0d3FE0000000000000;
	mul.f64 	%fd343, %fd342, 0d3FE0000000000000;
	mul.f64 	%fd344, %fd343, 0d3FE0000000000000;
	mul.f64 	%fd345, %fd344, 0d3FE0000000000000;
	mul.f64 	%fd346, %fd345, 0d3FE0000000000000;
	mul.f64 	%fd347, %fd346, 0d3FE0000000000000;
	mul.f64 	%fd348, %fd347, 0d3FE0000000000000;
	mul.f64 	%fd349, %fd348, 0d3FE0000000000000;
	mul.f64 	%fd350, %fd349, 0d3FE0000000000000;
	mul.f64 	%fd351, %fd350, 0d3FE0000000000000;
	st.global.f64 	[_ZZ4RM48P7RM48GendE6TWOM24], %fd351;
	mul.f64 	%fd352, %fd351, 0d41161F1000000000;
	st.global.f64 	[%rd12+8808], %fd352;
	mul.f64 	%fd353, %fd351, 0d415D32EC40000000;
	st.global.f64 	[_ZZ4RM48P7RM48GendE2CD], %fd353;
	mul.f64 	%fd354, %fd351, 0d416FFFFFA0000000;
	st.global.f64 	[_ZZ4RM48P7RM48GendE2CM], %fd354;
	mov.b32 	%r205, 33;
	mov.b32 	%r206, 97;
	st.global.v2.u32 	[%rd12+8800], {%r206, %r205};
	ld.global.f64 	%fd1480, [%rd12+8848];
	add.f64 	%fd355, %fd1480, 0d3FF0000000000000;
	setp.ltu.f64 	%p10, %fd355, 0d3FF0000000000000;
	@%p10 bra 	$L__BB2_17;
	ld.global.f64 	%fd1479, [%rd12+8840];
	mov.b32 	%r558, 1;
	mov.f64 	%fd1478, 0d3FF0000000000000;
	mov.b32 	%r563, 97;
	mov.b32 	%r562, 33;
$L__BB2_10:
	add.f64 	%fd357, %fd1480, 0d3FF0000000000000;
	setp.eq.f64 	%p11, %fd357, %fd1478;
	cvt.rzi.s64.f64 	%rd185, %fd1479;
	setp.lt.s64 	%p12, %rd185, 1;
	and.pred  	%p13, %p11, %p12;
	setp.ltu.f64 	%p14, %fd1479, 0d3FF0000000000000;
	or.pred  	%p15, %p13, %p14;
	@%p15 bra 	$L__BB2_16;
	mov.b32 	%r561, 1;
$L__BB2_12:
	mul.wide.s32 	%rd187, %r563, 8;
	add.s64 	%rd188, %rd12, %rd187;
	ld.global.f64 	%fd358, [%rd188+8008];
	mul.wide.s32 	%rd189, %r562, 8;
	add.s64 	%rd190, %rd12, %rd189;
	ld.global.f64 	%fd359, [%rd190+8008];
	sub.f64 	%fd360, %fd358, %fd359;
	setp.lt.f64 	%p16, %fd360, 0d0000000000000000;
	ld.global.f64 	%fd361, [_ZZ4RM48P7RM48GendE3ONE];
	add.f64 	%fd362, %fd360, %fd361;
	selp.f64 	%fd363, %fd362, %fd360, %p16;
	st.global.f64 	[%rd188+8008], %fd363;
	ld.global.v2.u32 	{%r211, %r212}, [%rd12+8800];
	add.s32 	%r213, %r211, -1;
	setp.eq.s32 	%p17, %r213, 0;
	selp.b32 	%r563, 97, %r213, %p17;
	add.s32 	%r214, %r212, -1;
	setp.eq.s32 	%p18, %r214, 0;
	selp.b32 	%r562, 97, %r214, %p18;
	st.global.v2.u32 	[%rd12+8800], {%r563, %r562};
	ld.global.f64 	%fd364, [%rd12+8808];
	ld.global.f64 	%fd365, [_ZZ4RM48P7RM48GendE2CD];
	sub.f64 	%fd14, %fd364, %fd365;
	st.global.f64 	[%rd12+8808], %fd14;
	setp.geu.f64 	%p19, %fd14, 0d0000000000000000;
	@%p19 bra 	$L__BB2_14;
	ld.global.f64 	%fd366, [_ZZ4RM48P7RM48GendE2CM];
	add.f64 	%fd367, %fd14, %fd366;
	st.global.f64 	[%rd12+8808], %fd367;
$L__BB2_14:
	add.s32 	%r561, %r561, 1;
	cvt.rn.f64.u32 	%fd368, %r561;
	ld.global.f64 	%fd1479, [%rd12+8840];
	setp.ge.f64 	%p20, %fd1479, %fd368;
	@%p20 bra 	$L__BB2_12;
	ld.global.f64 	%fd1480, [%rd12+8848];
$L__BB2_16:
	add.s32 	%r558, %r558, 1;
	cvt.rn.f64.u32 	%fd1478, %r558;
	add.f64 	%fd369, %fd1480, 0d3FF0000000000000;
	setp.ge.f64 	%p21, %fd369, %fd1478;
	@%p21 bra 	$L__BB2_10;
$L__BB2_17:
	ld.global.u32 	%r215, [%rd12+8820];
	setp.ne.s32 	%p22, %r215, 1;
	@%p22 bra 	$L__BB2_19;
	mov.b32 	%r232, 0;
	st.global.u32 	[%rd12+8820], %r232;
	mov.b32 	%r590, 1;
	bra.uni 	$L__BB2_28;
$L__BB2_19:
	mov.b32 	%r216, 1;
	st.global.u32 	[%rd12+8792], %r216;
	setp.lt.s32 	%p23, %r553, 1;
	@%p23 bra 	$L__BB2_25;
$L__BB2_20:
	ld.global.v2.u32 	{%r217, %r218}, [%rd12+8800];
	mul.wide.s32 	%rd191, %r217, 8;
	add.s64 	%rd192, %rd12, %rd191;
	ld.global.f64 	%fd370, [%rd192+8008];
	mul.wide.s32 	%rd193, %r218, 8;
	add.s64 	%rd194, %rd12, %rd193;
	ld.global.f64 	%fd371, [%rd194+8008];
	sub.f64 	%fd372, %fd370, %fd371;
	setp.lt.f64 	%p24, %fd372, 0d0000000000000000;
	ld.global.f64 	%fd373, [_ZZ4RM48P7RM48GendE3ONE];
	add.f64 	%fd374, %fd372, %fd373;
	selp.f64 	%fd20, %fd374, %fd372, %p24;
	st.global.f64 	[%rd192+8008], %fd20;
	ld.global.v2.u32 	{%r219, %r220}, [%rd12+8800];
	add.s32 	%r221, %r219, -1;
	setp.eq.s32 	%p25, %r221, 0;
	selp.b32 	%r222, 97, %r221, %p25;
	add.s32 	%r223, %r220, -1;
	setp.eq.s32 	%p26, %r223, 0;
	selp.b32 	%r224, 97, %r223, %p26;
	st.global.v2.u32 	[%rd12+8800], {%r222, %r224};
	ld.global.f64 	%fd375, [%rd12+8808];
	ld.global.f64 	%fd376, [_ZZ4RM48P7RM48GendE2CD];
	sub.f64 	%fd1481, %fd375, %fd376;
	st.global.f64 	[%rd12+8808], %fd1481;
	setp.geu.f64 	%p27, %fd1481, 0d0000000000000000;
	@%p27 bra 	$L__BB2_22;
	ld.global.f64 	%fd377, [_ZZ4RM48P7RM48GendE2CM];
	add.f64 	%fd1481, %fd1481, %fd377;
	st.global.f64 	[%rd12+8808], %fd1481;
$L__BB2_22:
	sub.f64 	%fd378, %fd20, %fd1481;
	setp.lt.f64 	%p28, %fd378, 0d0000000000000000;
	ld.global.f64 	%fd379, [_ZZ4RM48P7RM48GendE3ONE];
	add.f64 	%fd380, %fd378, %fd379;
	selp.f64 	%fd381, %fd380, %fd378, %p28;
	ld.global.u32 	%r225, [%rd12+8792];
	mul.wide.s32 	%rd195, %r225, 8;
	add.s64 	%rd196, %rd12, %rd195;
	st.global.f64 	[%rd196], %fd381;
	setp.neu.f64 	%p29, %fd381, 0d0000000000000000;
	@%p29 bra 	$L__BB2_24;
	ld.global.f64 	%fd382, [_ZZ4RM48P7RM48GendE6TWOM49];
	ld.global.u32 	%r226, [%rd12+8792];
	mul.wide.s32 	%rd197, %r226, 8;
	add.s64 	%rd198, %rd12, %rd197;
	st.global.f64 	[%rd198], %fd382;
$L__BB2_24:
	ld.global.u32 	%r227, [%rd12+8792];
	add.s32 	%r228, %r227, 1;
	st.global.u32 	[%rd12+8792], %r228;
	cvt.rn.f64.s32 	%fd383, %r228;
	setp.ge.f64 	%p30, %fd4, %fd383;
	@%p30 bra 	$L__BB2_20;
$L__BB2_25:
	ld.global.f64 	%fd384, [%rd12+8840];
	add.f64 	%fd24, %fd384, %fd4;
	st.global.f64 	[%rd12+8840], %fd24;
	setp.ltu.f64 	%p31, %fd24, 0d41CDCD6500000000;
	mov.b32 	%r590, 1;
	@%p31 bra 	$L__BB2_28;
	ld.global.f64 	%fd385, [%rd12+8848];
	add.f64 	%fd386, %fd385, 0d3FF0000000000000;
	st.global.f64 	[%rd12+8848], %fd386;
	add.f64 	%fd387, %fd24, 0dC1CDCD6500000000;
	st.global.f64 	[%rd12+8840], %fd387;
	bra.uni 	$L__BB2_28;
$L__BB2_27:
	add.s32 	%r590, %r2, 1;
$L__BB2_28:
	ld.param.u64 	%rd480, [_Z17ProcessCollisionsPdS_S_S_S_S_S_S_S_S_S_S_S_S_S_S_S_S_S_S_S_S_S_S_S_S_S_S_S_S_S_S_P7RM48Gen_param_31];
	ld.param.u64 	%rd479, [_Z17ProcessCollisionsPdS_S_S_S_S_S_S_S_S_S_S_S_S_S_S_S_S_S_S_S_S_S_S_S_S_S_S_S_S_S_S_P7RM48Gen_param_30];
	ld.param.u64 	%rd470, [_Z17ProcessCollisionsPdS_S_S_S_S_S_S_S_S_S_S_S_S_S_S_S_S_S_S_S_S_S_S_S_S_S_S_S_S_S_S_P7RM48Gen_param_14];
	st.global.u32 	[%rd12+8792], %r590;
	mul.wide.s32 	%rd199, %r590, 8;
	add.s64 	%rd200, %rd12, %rd199;
	ld.global.f64 	%fd25, [%rd200];
	cvta.to.global.u64 	%rd201, %rd470;
	mul.wide.s32 	%rd202, %r1, 8;
	add.s64 	%rd29, %rd201, %rd202;
	ld.global.f64 	%fd388, [%rd29];
	cvta.to.global.u64 	%rd203, %rd479;
	ld.global.f64 	%fd389, [%rd203];
	cvta.to.global.u64 	%rd204, %rd480;
	ld.global.f64 	%fd26, [%rd204];
	cvt.rzi.s32.f64 	%r24, %fd389;
	cvt.rzi.s32.f64 	%r234, %fd388;
	mul.lo.s32 	%r25, %r234, 290;
	setp.ne.s32 	%p32, %r24, 2;
	mov.b32 	%r565, 0;
	@%p32 bra 	$L__BB2_30;
$L__BB2_29:
	max.u32 	%r307, %r565, 1;
	add.s32 	%r578, %r307, -1;
	bra.uni 	$L__BB2_64;
$L__BB2_30:
	shr.u32 	%r236, %r24, 31;
	add.s32 	%r237, %r24, %r236;
	shr.s32 	%r28, %r237, 1;
	cvt.rn.f64.s32 	%fd390, %r28;
	setp.ltu.f64 	%p33, %fd26, %fd390;
	mov.b32 	%r565, 0;
	@%p33 bra 	$L__BB2_32;
	add.s32 	%r238, %r28, %r25;
	mul.wide.s32 	%rd205, %r238, 8;
	add.s64 	%rd206, %rd2, %rd205;
	ld.global.f64 	%fd391, [%rd206];
	setp.lt.f64 	%p34, %fd391, %fd25;
	selp.b32 	%r565, %r24, 0, %p34;
$L__BB2_32:
	and.b32  	%r239, %r24, -2;
	setp.eq.s32 	%p35, %r239, 4;
	@%p35 bra 	$L__BB2_29;
	shr.s32 	%r240, %r24, 31;
	shr.u32 	%r241, %r240, 30;
	add.s32 	%r242, %r24, %r241;
	shr.s32 	%r31, %r242, 2;
	add.s32 	%r32, %r565, %r31;
	cvt.rn.f64.s32 	%fd392, %r32;
	setp.ltu.f64 	%p36, %fd26, %fd392;
	@%p36 bra 	$L__BB2_35;
	add.s32 	%r243, %r32, %r25;
	mul.wide.s32 	%rd207, %r243, 8;
	add.s64 	%rd208, %rd2, %rd207;
	ld.global.f64 	%fd393, [%rd208];
	setp.lt.f64 	%p37, %fd393, %fd25;
	selp.b32 	%r244, %r28, 0, %p37;
	add.s32 	%r565, %r244, %r565;
$L__BB2_35:
	and.b32  	%r245, %r24, -4;
	setp.eq.s32 	%p38, %r245, 8;
	@%p38 bra 	$L__BB2_29;
	shr.u32 	%r247, %r240, 29;
	add.s32 	%r248, %r24, %r247;
	shr.s32 	%r35, %r248, 3;
	add.s32 	%r36, %r565, %r35;
	cvt.rn.f64.s32 	%fd394, %r36;
	setp.ltu.f64 	%p39, %fd26, %fd394;
	@%p39 bra 	$L__BB2_38;
	add.s32 	%r249, %r36, %r25;
	mul.wide.s32 	%rd209, %r249, 8;
	add.s64 	%rd210, %rd2, %rd209;
	ld.global.f64 	%fd395, [%rd210];
	setp.lt.f64 	%p40, %fd395, %fd25;
	selp.b32 	%r250, %r31, 0, %p40;
	add.s32 	%r565, %r250, %r565;
$L__BB2_38:
	and.b32  	%r251, %r24, -8;
	setp.eq.s32 	%p41, %r251, 16;
	@%p41 bra 	$L__BB2_29;
	shr.u32 	%r253, %r240, 28;
	add.s32 	%r254, %r24, %r253;
	shr.s32 	%r39, %r254, 4;
	add.s32 	%r40, %r565, %r39;
	cvt.rn.f64.s32 	%fd396, %r40;
	setp.ltu.f64 	%p42, %fd26, %fd396;
	@%p42 bra 	$L__BB2_41;
	add.s32 	%r255, %r40, %r25;
	mul.wide.s32 	%rd211, %r255, 8;
	add.s64 	%rd212, %rd2, %rd211;
	ld.global.f64 	%fd397, [%rd212];
	setp.lt.f64 	%p43, %fd397, %fd25;
	selp.b32 	%r256, %r35, 0, %p43;
	add.s32 	%r565, %r256, %r565;
$L__BB2_41:
	and.b32  	%r257, %r24, -16;
	setp.eq.s32 	%p44, %r257, 32;
	@%p44 bra 	$L__BB2_29;
	shr.u32 	%r259, %r240, 27;
	add.s32 	%r260, %r24, %r259;
	shr.s32 	%r43, %r260, 5;
	add.s32 	%r44, %r565, %r43;
	cvt.rn.f64.s32 	%fd398, %r44;
	setp.ltu.f64 	%p45, %fd26, %fd398;
	@%p45 bra 	$L__BB2_44;
	add.s32 	%r261, %r44, %r25;
	mul.wide.s32 	%rd213, %r261, 8;
	add.s64 	%rd214, %rd2, %rd213;
	ld.global.f64 	%fd399, [%rd214];
	setp.lt.f64 	%p46, %fd399, %fd25;
	selp.b32 	%r262, %r39, 0, %p46;
	add.s32 	%r565, %r262, %r565;
$L__BB2_44:
	and.b32  	%r263, %r24, -32;
	setp.eq.s32 	%p47, %r263, 64;
	@%p47 bra 	$L__BB2_29;
	shr.u32 	%r265, %r240, 26;
	add.s32 	%r266, %r24, %r265;
	shr.s32 	%r47, %r266, 6;
	add.s32 	%r48, %r565, %r47;
	cvt.rn.f64.s32 	%fd400, %r48;
	setp.ltu.f64 	%p48, %fd26, %fd400;
	@%p48 bra 	$L__BB2_47;
	add.s32 	%r267, %r48, %r25;
	mul.wide.s32 	%rd215, %r267, 8;
	add.s64 	%rd216, %rd2, %rd215;
	ld.global.f64 	%fd401, [%rd216];
	setp.lt.f64 	%p49, %fd401, %fd25;
	selp.b32 	%r268, %r43, 0, %p49;
	add.s32 	%r565, %r268, %r565;
$L__BB2_47:
	and.b32  	%r269, %r24, -64;
	setp.eq.s32 	%p50, %r269, 128;
	@%p50 bra 	$L__BB2_29;
	shr.u32 	%r271, %r240, 25;
	add.s32 	%r272, %r24, %r271;
	shr.s32 	%r51, %r272, 7;
	add.s32 	%r52, %r565, %r51;
	cvt.rn.f64.s32 	%fd402, %r52;
	setp.ltu.f64 	%p51, %fd26, %fd402;
	@%p51 bra 	$L__BB2_50;
	add.s32 	%r273, %r52, %r25;
	mul.wide.s32 	%rd217, %r273, 8;
	add.s64 	%rd218, %rd2, %rd217;
	ld.global.f64 	%fd403, [%rd218];
	setp.lt.f64 	%p52, %fd403, %fd25;
	selp.b32 	%r274, %r47, 0, %p52;
	add.s32 	%r565, %r274, %r565;
$L__BB2_50:
	and.b32  	%r275, %r24, -128;
	setp.eq.s32 	%p53, %r275, 256;
	@%p53 bra 	$L__BB2_29;
	shr.u32 	%r277, %r240, 24;
	add.s32 	%r278, %r24, %r277;
	shr.s32 	%r55, %r278, 8;
	add.s32 	%r56, %r565, %r55;
	cvt.rn.f64.s32 	%fd404, %r56;
	setp.ltu.f64 	%p54, %fd26, %fd404;
	@%p54 bra 	$L__BB2_53;
	add.s32 	%r279, %r56, %r25;
	mul.wide.s32 	%rd219, %r279, 8;
	add.s64 	%rd220, %rd2, %rd219;
	ld.global.f64 	%fd405, [%rd220];
	setp.lt.f64 	%p55, %fd405, %fd25;
	selp.b32 	%r280, %r51, 0, %p55;
	add.s32 	%r565, %r280, %r565;
$L__BB2_53:
	and.b32  	%r281, %r24, -256;
	setp.eq.s32 	%p56, %r281, 512;
	@%p56 bra 	$L__BB2_29;
	shr.u32 	%r283, %r240, 23;
	add.s32 	%r284, %r24, %r283;
	shr.s32 	%r59, %r284, 9;
	add.s32 	%r60, %r565, %r59;
	cvt.rn.f64.s32 	%fd406, %r60;
	setp.ltu.f64 	%p57, %fd26, %fd406;
	@%p57 bra 	$L__BB2_56;
	add.s32 	%r285, %r60, %r25;
	mul.wide.s32 	%rd221, %r285, 8;
	add.s64 	%rd222, %rd2, %rd221;
	ld.global.f64 	%fd407, [%rd222];
	setp.lt.f64 	%p58, %fd407, %fd25;
	selp.b32 	%r286, %r55, 0, %p58;
	add.s32 	%r565, %r286, %r565;
$L__BB2_56:
	and.b32  	%r287, %r24, -512;
	setp.eq.s32 	%p59, %r287, 1024;
	@%p59 bra 	$L__BB2_29;
	shr.u32 	%r289, %r240, 22;
	add.s32 	%r290, %r24, %r289;
	shr.s32 	%r63, %r290, 10;
	add.s32 	%r64, %r565, %r63;
	cvt.rn.f64.s32 	%fd408, %r64;
	setp.ltu.f64 	%p60, %fd26, %fd408;
	@%p60 bra 	$L__BB2_59;
	add.s32 	%r291, %r64, %r25;
	mul.wide.s32 	%rd223, %r291, 8;
	add.s64 	%rd224, %rd2, %rd223;
	ld.global.f64 	%fd409, [%rd224];
	setp.lt.f64 	%p61, %fd409, %fd25;
	selp.b32 	%r292, %r59, 0, %p61;
	add.s32 	%r565, %r292, %r565;
$L__BB2_59:
	and.b32  	%r293, %r24, -1024;
	setp.eq.s32 	%p62, %r293, 2048;
	@%p62 bra 	$L__BB2_29;
	shr.u32 	%r295, %r240, 21;
	add.s32 	%r296, %r24, %r295;
	shr.s32 	%r297, %r296, 11;
	add.s32 	%r67, %r565, %r297;
	cvt.rn.f64.s32 	%fd410, %r67;
	setp.ltu.f64 	%p63, %fd26, %fd410;
	@%p63 bra 	$L__BB2_62;
	add.s32 	%r298, %r67, %r25;
	mul.wide.s32 	%rd225, %r298, 8;
	add.s64 	%rd226, %rd2, %rd225;
	ld.global.f64 	%fd411, [%rd226];
	setp.lt.f64 	%p64, %fd411, %fd25;
	selp.b32 	%r299, %r63, 0, %p64;
	add.s32 	%r565, %r299, %r565;
$L__BB2_62:
	and.b32  	%r300, %r24, -2048;
	setp.eq.s32 	%p65, %r300, 4096;
	@%p65 bra 	$L__BB2_29;
	shr.u32 	%r302, %r240, 20;
	add.s32 	%r303, %r24, %r302;
	shr.s32 	%r304, %r303, 12;
	add.s32 	%r305, %r565, %r304;
	max.u32 	%r306, %r305, 1;
	add.s32 	%r578, %r306, -1;
$L__BB2_64:
	mov.u32 	%r72, %r578;
	add.s32 	%r308, %r25, %r72;
	mul.wide.s32 	%rd227, %r308, 8;
	add.s64 	%rd228, %rd2, %rd227;
	ld.global.f64 	%fd412, [%rd228];
	setp.lt.f64 	%p66, %fd412, %fd25;
	add.s32 	%r578, %r72, 1;
	@%p66 bra 	$L__BB2_64;
	ld.param.u64 	%rd475, [_Z17ProcessCollisionsPdS_S_S_S_S_S_S_S_S_S_S_S_S_S_S_S_S_S_S_S_S_S_S_S_S_S_S_S_S_S_S_P7RM48Gen_param_21];
	ld.param.u64 	%rd472, [_Z17ProcessCollisionsPdS_S_S_S_S_S_S_S_S_S_S_S_S_S_S_S_S_S_S_S_S_S_S_S_S_S_S_S_S_S_S_P7RM48Gen_param_17];
	ld.param.u64 	%rd471, [_Z17ProcessCollisionsPdS_S_S_S_S_S_S_S_S_S_S_S_S_S_S_S_S_S_S_S_S_S_S_S_S_S_S_S_S_S_S_P7RM48Gen_param_16];
	cvta.to.global.u64 	%rd229, %rd471;
	mul.wide.s32 	%rd230, %r72, 8;
	add.s64 	%rd231, %rd229, %rd230;
	ld.global.f64 	%fd27, [%rd231];
	cvta.to.global.u64 	%rd232, %rd472;
	add.s64 	%rd233, %rd232, %rd230;
	ld.global.f64 	%fd1491, [%rd233];
	cvta.to.global.u64 	%rd234, %rd475;
	add.s64 	%rd235, %rd234, %rd230;
	ld.global.f64 	%fd413, [%rd235];
	setp.gt.f64 	%p67, %fd413, 0d0000000000000000;
	@%p67 bra 	$L__BB2_67;
	ld.global.f64 	%fd1490, [%rd4];
	bra.uni 	$L__BB2_96;
$L__BB2_67:
	setp.ne.s32 	%p68, %r590, 0;
	@%p68 bra 	$L__BB2_69;
	ld.global.u32 	%r579, [%rd12+8796];
	bra.uni 	$L__BB2_70;
$L__BB2_69:
	ld.global.u32 	%r579, [%rd12+8796];
	setp.lt.s32 	%p69, %r590, %r579;
	@%p69 bra 	$L__BB2_94;
$L__BB2_70:
	cvt.rn.f64.s32 	%fd30, %r579;
	ld.global.f64 	%fd414, [%rd12+8840];
	setp.ge.f64 	%p70, %fd414, 0d0000000000000000;
	@%p70 bra 	$L__BB2_86;
	ld.global.s32 	%rd236, [%rd12+8816];
	st.global.u64 	[_ZZ4RM48P7RM48GendE4IJKL], %rd236;
	ld.global.f64 	%fd415, [%rd12+8832];
	st.global.f64 	[%rd12+8840], %fd415;
	ld.global.f64 	%fd416, [%rd12+8824];
	st.global.f64 	[%rd12+8848], %fd416;
	ld.global.u64 	%rd237, [_ZZ4RM48P7RM48GendE4IJKL];
	mul.hi.s64 	%rd238, %rd237, 1255865031013801001;
	shr.u64 	%rd239, %rd238, 63;
	shr.s64 	%rd240, %rd238, 11;
	add.s64 	%rd241, %rd240, %rd239;
	mad.lo.s64 	%rd242, %rd241, -30082, %rd237;
	mul.hi.s64 	%rd243, %rd237, 7265569444961199011;
	shr.u64 	%rd244, %rd243, 63;
	shr.s64 	%rd245, %rd243, 21;
	add.s64 	%rd246, %rd245, %rd244;
	cvt.rn.f64.s64 	%fd417, %rd246;
	div.rn.f64 	%fd418, %fd417, 0d4066200000000000;
	cvt.rzi.s32.f64 	%r310, %fd418;
	cvt.rn.f64.s32 	%fd419, %r310;
	mul.f64 	%fd420, %fd419, 0d4066200000000000;
	sub.f64 	%fd421, %fd417, %fd420;
	add.f64 	%fd422, %fd421, 0d4000000000000000;
	cvt.rzi.s64.f64 	%rd493, %fd422;
	cvt.rn.f64.s64 	%fd423, %rd241;
	div.rn.f64 	%fd424, %fd423, 0d4066200000000000;
	cvt.rzi.s32.f64 	%r311, %fd424;
	cvt.rn.f64.s32 	%fd425, %r311;
	mul.f64 	%fd426, %fd425, 0d4066200000000000;
	sub.f64 	%fd427, %fd423, %fd426;
	add.f64 	%fd428, %fd427, 0d4000000000000000;
	cvt.rzi.s64.f64 	%rd494, %fd428;
	mul.hi.s64 	%rd247, %rd242, 1746437308753567017;
	shr.u64 	%rd248, %rd247, 63;
	shr.s64 	%rd249, %rd247, 4;
	add.s64 	%rd250, %rd249, %rd248;
	cvt.rn.f64.s64 	%fd429, %rd250;
	div.rn.f64 	%fd430, %fd429, 0d4066400000000000;
	cvt.rzi.s32.f64 	%r312, %fd430;
	cvt.rn.f64.s32 	%fd431, %r312;
	mul.f64 	%fd432, %fd431, 0d4066400000000000;
	sub.f64 	%fd433, %fd429, %fd432;
	add.f64 	%fd434, %fd433, 0d3FF0000000000000;
	cvt.rzi.s64.f64 	%rd495, %fd434;
	cvt.rn.f64.s64 	%fd435, %rd242;
	div.rn.f64 	%fd436, %fd435, 0d4065200000000000;
	cvt.rzi.s32.f64 	%r313, %fd436;
	cvt.rn.f64.s32 	%fd437, %r313;
	mul.f64 	%fd438, %fd437, 0d4065200000000000;
	sub.f64 	%fd439, %fd435, %fd438;
	cvt.rzi.s64.f64 	%rd496, %fd439;
	mov.b64 	%rd251, 4607182418800017408;
	st.global.u64 	[_ZZ4RM48P7RM48GendE3ONE], %rd251;
	mov.b32 	%r580, 1;
$L__BB2_72:
	mov.b32 	%r581, 1;
	mov.f64 	%fd1483, 0d0000000000000000;
	mov.f64 	%fd1482, 0d3FE0000000000000;
$L__BB2_73:
	mul.lo.s64 	%rd252, %rd493, %rd494;
	cvt.rn.f64.s64 	%fd442, %rd252;
	div.rn.f64 	%fd443, %fd442, 0d4066600000000000;
	cvt.rzi.s32.f64 	%r315, %fd443;
	cvt.rn.f64.s32 	%fd444, %r315;
	mul.f64 	%fd445, %fd444, 0d4066600000000000;
	sub.f64 	%fd446, %fd442, %fd445;
	cvt.rn.f64.s64 	%fd447, %rd495;
	mul.f64 	%fd448, %fd446, %fd447;
	div.rn.f64 	%fd449, %fd448, 0d4066600000000000;
	cvt.rzi.s32.f64 	%r316, %fd449;
	cvt.rn.f64.s32 	%fd450, %r316;
	mul.f64 	%fd451, %fd450, 0d4066600000000000;
	sub.f64 	%fd452, %fd448, %fd451;
	cvt.rzi.s64.f64 	%rd253, %fd452;
	mad.lo.s64 	%rd254, %rd496, 53, 1;
	cvt.rn.f64.s64 	%fd453, %rd254;
	div.rn.f64 	%fd454, %fd453, 0d4065200000000000;
	cvt.rzi.s32.f64 	%r317, %fd454;
	cvt.rn.f64.s32 	%fd455, %r317;
	mul.f64 	%fd456, %fd455, 0d4065200000000000;
	sub.f64 	%fd457, %fd453, %fd456;
	cvt.rzi.s64.f64 	%rd255, %fd457;
	mul.lo.s64 	%rd256, %rd253, %rd255;
	cvt.rn.f64.s64 	%fd458, %rd256;
	mul.f64 	%fd459, %fd458, 0d3F90000000000000;
	cvt.rzi.s32.f64 	%r318, %fd459;
	cvt.rn.f64.s32 	%fd460, %r318;
	mul.f64 	%fd461, %fd460, 0d4050000000000000;
	sub.f64 	%fd462, %fd458, %fd461;
	setp.ge.f64 	%p71, %fd462, 0d4040000000000000;
	add.f64 	%fd463, %fd1483, %fd1482;
	selp.f64 	%fd464, %fd463, %fd1483, %p71;
	mul.f64 	%fd465, %fd1482, 0d3FE0000000000000;
	mul.lo.s64 	%rd257, %rd494, %rd495;
	cvt.rn.f64.s64 	%fd466, %rd257;
	div.rn.f64 	%fd467, %fd466, 0d4066600000000000;
	cvt.rzi.s32.f64 	%r319, %fd467;
	cvt.rn.f64.s32 	%fd468, %r319;
	mul.f64 	%fd469, %fd468, 0d4066600000000000;
	sub.f64 	%fd470, %fd466, %fd469;
	cvt.rn.f64.s64 	%fd471, %rd253;
	mul.f64 	%fd472, %fd470, %fd471;
	div.rn.f64 	%fd473, %fd472, 0d4066600000000000;
	cvt.rzi.s32.f64 	%r320, %fd473;
	cvt.rn.f64.s32 	%fd474, %r320;
	mul.f64 	%fd475, %fd474, 0d4066600000000000;
	sub.f64 	%fd476, %fd472, %fd475;
	cvt.rzi.s64.f64 	%rd493, %fd476;
	mad.lo.s64 	%rd258, %rd255, 53, 1;
	cvt.rn.f64.s64 	%fd477, %rd258;
	div.rn.f64 	%fd478, %fd477, 0d4065200000000000;
	cvt.rzi.s32.f64 	%r321, %fd478;
	cvt.rn.f64.s32 	%fd479, %r321;
	mul.f64 	%fd480, %fd479, 0d4065200000000000;
	sub.f64 	%fd481, %fd477, %fd480;
	cvt.rzi.s64.f64 	%rd259, %fd481;
	mul.lo.s64 	%rd260, %rd493, %rd259;
	cvt.rn.f64.s64 	%fd482, %rd260;
	mul.f64 	%fd483, %fd482, 0d3F90000000000000;
	cvt.rzi.s32.f64 	%r322, %fd483;
	cvt.rn.f64.s32 	%fd484, %r322;
	mul.f64 	%fd485, %fd484, 0d4050000000000000;
	sub.f64 	%fd486, %fd482, %fd485;
	setp.ge.f64 	%p72, %fd486, 0d4040000000000000;
	add.f64 	%fd487, %fd464, %fd465;
	selp.f64 	%fd488, %fd487, %fd464, %p72;
	mul.f64 	%fd489, %fd465, 0d3FE0000000000000;
	mul.lo.s64 	%rd261, %rd495, %rd253;
	cvt.rn.f64.s64 	%fd490, %rd261;
	div.rn.f64 	%fd491, %fd490, 0d4066600000000000;
	cvt.rzi.s32.f64 	%r323, %fd491;
	cvt.rn.f64.s32 	%fd492, %r323;
	mul.f64 	%fd493, %fd492, 0d4066600000000000;
	sub.f64 	%fd494, %fd490, %fd493;
	cvt.rn.f64.s64 	%fd495, %rd493;
	mul.f64 	%fd496, %fd494, %fd495;
	div.rn.f64 	%fd497, %fd496, 0d4066600000000000;
	cvt.rzi.s32.f64 	%r324, %fd497;
	cvt.rn.f64.s32 	%fd498, %r324;
	mul.f64 	%fd499, %fd498, 0d4066600000000000;
	sub.f64 	%fd500, %fd496, %fd499;
	cvt.rzi.s64.f64 	%rd494, %fd500;
	mad.lo.s64 	%rd262, %rd259, 53, 1;
	cvt.rn.f64.s64 	%fd501, %rd262;
	div.rn.f64 	%fd502, %fd501, 0d4065200000000000;
	cvt.rzi.s32.f64 	%r325, %fd502;
	cvt.rn.f64.s32 	%fd503, %r325;
	mul.f64 	%fd504, %fd503, 0d4065200000000000;
	sub.f64 	%fd505, %fd501, %fd504;
	cvt.rzi.s64.f64 	%rd263, %fd505;
	mul.lo.s64 	%rd264, %rd494, %rd263;
	cvt.rn.f64.s64 	%fd506, %rd264;
	mul.f64 	%fd507, %fd506, 0d3F90000000000000;
	cvt.rzi.s32.f64 	%r326, %fd507;
	cvt.rn.f64.s32 	%fd508, %r326;
	mul.f64 	%fd509, %fd508, 0d4050000000000000;
	sub.f64 	%fd510, %fd506, %fd509;
	setp.ge.f64 	%p73, %fd510, 0d4040000000000000;
	add.f64 	%fd511, %fd488, %fd489;
	selp.f64 	%fd512, %fd511, %fd488, %p73;
	mul.f64 	%fd513, %fd489, 0d3FE0000000000000;
	mul.lo.s64 	%rd265, %rd253, %rd493;
	cvt.rn.f64.s64 	%fd514, %rd265;
	div.rn.f64 	%fd515, %fd514, 0d4066600000000000;
	cvt.rzi.s32.f64 	%r327, %fd515;
	cvt.rn.f64.s32 	%fd516, %r327;
	mul.f64 	%fd517, %fd516, 0d4066600000000000;
	sub.f64 	%fd518, %fd514, %fd517;
	cvt.rn.f64.s64 	%fd519, %rd494;
	mul.f64 	%fd520, %fd518, %fd519;
	div.rn.f64 	%fd521, %fd520, 0d4066600000000000;
	cvt.rzi.s32.f64 	%r328, %fd521;
	cvt.rn.f64.s32 	%fd522, %r328;
	mul.f64 	%fd523, %fd522, 0d4066600000000000;
	sub.f64 	%fd524, %fd520, %fd523;
	cvt.rzi.s64.f64 	%rd495, %fd524;
	mad.lo.s64 	%rd266, %rd263, 53, 1;
	cvt.rn.f64.s64 	%fd525, %rd266;
	div.rn.f64 	%fd526, %fd525, 0d4065200000000000;
	cvt.rzi.s32.f64 	%r329, %fd526;
	cvt.rn.f64.s32 	%fd527, %r329;
	mul.f64 	%fd528, %fd527, 0d4065200000000000;
	sub.f64 	%fd529, %fd525, %fd528;
	cvt.rzi.s64.f64 	%rd496, %fd529;
	mul.lo.s64 	%rd267, %rd495, %rd496;
	cvt.rn.f64.s64 	%fd530, %rd267;
	mul.f64 	%fd531, %fd530, 0d3F90000000000000;
	cvt.rzi.s32.f64 	%r330, %fd531;
	cvt.rn.f64.s32 	%fd532, %r330;
	mul.f64 	%fd533, %fd532, 0d4050000000000000;
	sub.f64 	%fd534, %fd530, %fd533;
	setp.ge.f64 	%p74, %fd534, 0d4040000000000000;
	add.f64 	%fd535, %fd512, %fd513;
	selp.f64 	%fd1483, %fd535, %fd512, %p74;
	mul.f64 	%fd1482, %fd513, 0d3FE0000000000000;
	add.s32 	%r581, %r581, 4;
	setp.ne.s32 	%p75, %r581, 49;
	@%p75 bra 	$L__BB2_73;
	mul.wide.u32 	%rd268, %r580, 8;
	add.s64 	%rd269, %rd12, %rd268;
	st.global.f64 	[%rd269+8008], %fd1483;
	add.s32 	%r580, %r580, 1;
	setp.ne.s32 	%p76, %r580, 98;
	@%p76 bra 	$L__BB2_72;
	st.global.f64 	[_ZZ4RM48P7RM48GendE6TWOM49], %fd1482;
	ld.global.f64 	%fd536, [_ZZ4RM48P7RM48GendE3ONE];
	mul.f64 	%fd537, %fd536, 0d3FE0000000000000;
	mul.f64 	%fd538, %fd537, 0d3FE0000000000000;
	mul.f64 	%fd539, %fd538, 0d3FE0000000000000;
	mul.f64 	%fd540, %fd539, 0d3FE0000000000000;
	mul.f64 	%fd541, %fd540, 0d3FE0000000000000;
	mul.f64 	%fd542, %fd541, 0d3FE0000000000000;
	mul.f64 	%fd543, %fd542, 0d3FE0000000000000;
	mul.f64 	%fd544, %fd543, 0d3FE0000000000000;
	mul.f64 	%fd545, %fd544, 0d3FE0000000000000;
	mul.f64 	%fd546, %fd545, 0d3FE0000000000000;
	mul.f64 	%fd547, %fd546, 0d3FE0000000000000;
	mul.f64 	%fd548, %fd547, 0d3FE0000000000000;
	mul.f64 	%fd549, %fd548, 0d3FE0000000000000;
	mul.f64 	%fd550, %fd549, 0d3FE0000000000000;
	mul.f64 	%fd551, %fd550, 0d3FE0000000000000;
	mul.f64 	%fd552, %fd551, 0d3FE0000000000000;
	mul.f64 	%fd553, %fd552, 0d3FE0000000000000;
	mul.f64 	%fd554, %fd553, 0d3FE0000000000000;
	mul.f64 	%fd555, %fd554, 0d3FE0000000000000;
	mul.f64 	%fd556, %fd555, 0d3FE0000000000000;
	mul.f64 	%fd557, %fd556, 0d3FE0000000000000;
	mul.f64 	%fd558, %fd557, 0d3FE0000000000000;
	mul.f64 	%fd559, %fd558, 0d3FE0000000000000;
	mul.f64 	%fd560, %fd559, 0d3FE0000000000000;
	st.global.f64 	[_ZZ4RM48P7RM48GendE6TWOM24], %fd560;
	mul.f64 	%fd561, %fd560, 0d41161F1000000000;
	st.global.f64 	[%rd12+8808], %fd561;
	mul.f64 	%fd562, %fd560, 0d415D32EC40000000;
	st.global.f64 	[_ZZ4RM48P7RM48GendE2CD], %fd562;
	mul.f64 	%fd563, %fd560, 0d416FFFFFA0000000;
	st.global.f64 	[_ZZ4RM48P7RM48GendE2CM], %fd563;
	mov.b32 	%r331, 33;
	mov.b32 	%r332, 97;
	st.global.v2.u32 	[%rd12+8800], {%r332, %r331};
	ld.global.f64 	%fd1488, [%rd12+8848];
	add.f64 	%fd564, %fd1488, 0d3FF0000000000000;
	setp.ltu.f64 	%p77, %fd564, 0d3FF0000000000000;
	@%p77 bra 	$L__BB2_84;
	ld.global.f64 	%fd1487, [%rd12+8840];
	mov.b32 	%r584, 1;
	mov.f64 	%fd1486, 0d3FF0000000000000;
	mov.b32 	%r589, 97;
	mov.b32 	%r588, 33;
$L__BB2_77:
	add.f64 	%fd566, %fd1488, 0d3FF0000000000000;
	setp.eq.f64 	%p78, %fd566, %fd1486;
	cvt.rzi.s64.f64 	%rd270, %fd1487;
	setp.lt.s64 	%p79, %rd270, 1;
	and.pred  	%p80, %p78, %p79;
	setp.ltu.f64 	%p81, %fd1487, 0d3FF0000000000000;
	or.pred  	%p82, %p80, %p81;
	@%p82 bra 	$L__BB2_83;
	mov.b32 	%r587, 1;
$L__BB2_79:
	mul.wide.s32 	%rd272, %r589, 8;
	add.s64 	%rd273, %rd12, %rd272;
	ld.global.f64 	%fd567, [%rd273+8008];
	mul.wide.s32 	%rd274, %r588, 8;
	add.s64 	%rd275, %rd12, %rd274;
	ld.global.f64 	%fd568, [%rd275+8008];
	sub.f64 	%fd569, %fd567, %fd568;
	setp.lt.f64 	%p83, %fd569, 0d0000000000000000;
	ld.global.f64 	%fd570, [_ZZ4RM48P7RM48GendE3ONE];
	add.f64 	%fd571, %fd569, %fd570;
	selp.f64 	%fd572, %fd571, %fd569, %p83;
	st.global.f64 	[%rd273+8008], %fd572;
	ld.global.v2.u32 	{%r337, %r338}, [%rd12+8800];
	add.s32 	%r339, %r337, -1;
	setp.eq.s32 	%p84, %r339, 0;
	selp.b32 	%r589, 97, %r339, %p84;
	add.s32 	%r340, %r338, -1;
	setp.eq.s32 	%p85, %r340, 0;
	selp.b32 	%r588, 97, %r340, %p85;
	st.global.v2.u32 	[%rd12+8800], {%r589, %r588};
	ld.global.f64 	%fd573, [%rd12+8808];
	ld.global.f64 	%fd574, [_ZZ4RM48P7RM48GendE2CD];
	sub.f64 	%fd40, %fd573, %fd574;
	st.global.f64 	[%rd12+8808], %fd40;
	setp.geu.f64 	%p86, %fd40, 0d0000000000000000;
	@%p86 bra 	$L__BB2_81;
	ld.global.f64 	%fd575, [_ZZ4RM48P7RM48GendE2CM];
	add.f64 	%fd576, %fd40, %fd575;
	st.global.f64 	[%rd12+8808], %fd576;
$L__BB2_81:
	add.s32 	%r587, %r587, 1;
	cvt.rn.f64.u32 	%fd577, %r587;
	ld.global.f64 	%fd1487, [%rd12+8840];
	setp.ge.f64 	%p87, %fd1487, %fd577;
	@%p87 bra 	$L__BB2_79;
	ld.global.f64 	%fd1488, [%rd12+8848];
$L__BB2_83:
	add.s32 	%r584, %r584, 1;
	cvt.rn.f64.u32 	%fd1486, %r584;
	add.f64 	%fd578, %fd1488, 0d3FF0000000000000;
	setp.ge.f64 	%p88, %fd578, %fd1486;
	@%p88 bra 	$L__BB2_77;
$L__BB2_84:
	ld.global.u32 	%r341, [%rd12+8820];
	setp.ne.s32 	%p89, %r341, 1;
	@%p89 bra 	$L__BB2_86;
	mov.b32 	%r358, 0;
	st.global.u32 	[%rd12+8820], %r358;
	mov.b32 	%r590, 1;
	bra.uni 	$L__BB2_95;
$L__BB2_86:
	mov.b32 	%r342, 1;
	st.global.u32 	[%rd12+8792], %r342;
	setp.lt.s32 	%p90, %r579, 1;
	@%p90 bra 	$L__BB2_92;
$L__BB2_87:
	ld.global.v2.u32 	{%r343, %r344}, [%rd12+8800];
	mul.wide.s32 	%rd276, %r343, 8;
	add.s64 	%rd277, %rd12, %rd276;
	ld.global.f64 	%fd579, [%rd277+8008];
	mul.wide.s32 	%rd278, %r344, 8;
	add.s64 	%rd279, %rd12, %rd278;
	ld.global.f64 	%fd580, [%rd279+8008];
	sub.f64 	%fd581, %fd579, %fd580;
	setp.lt.f64 	%p91, %fd581, 0d0000000000000000;
	ld.global.f64 	%fd582, [_ZZ4RM48P7RM48GendE3ONE];
	add.f64 	%fd583, %fd581, %fd582;
	selp.f64 	%fd46, %fd583, %fd581, %p91;
	st.global.f64 	[%rd277+8008], %fd46;
	ld.global.v2.u32 	{%r345, %r346}, [%rd12+8800];
	add.s32 	%r347, %r345, -1;
	setp.eq.s32 	%p92, %r347, 0;
	selp.b32 	%r348, 97, %r347, %p92;
	add.s32 	%r349, %r346, -1;
	setp.eq.s32 	%p93, %r349, 0;
	selp.b32 	%r350, 97, %r349, %p93;
	st.global.v2.u32 	[%rd12+8800], {%r348, %r350};
	ld.global.f64 	%fd584, [%rd12+8808];
	ld.global.f64 	%fd585, [_ZZ4RM48P7RM48GendE2CD];
	sub.f64 	%fd1489, %fd584, %fd585;
	st.global.f64 	[%rd12+8808], %fd1489;
	setp.geu.f64 	%p94, %fd1489, 0d0000000000000000;
	@%p94 bra 	$L__BB2_89;
	ld.global.f64 	%fd586, [_ZZ4RM48P7RM48GendE2CM];
	add.f64 	%fd1489, %fd1489, %fd586;
	st.global.f64 	[%rd12+8808], %fd1489;
$L__BB2_89:
	sub.f64 	%fd587, %fd46, %fd1489;
	setp.lt.f64 	%p95, %fd587, 0d0000000000000000;
	ld.global.f64 	%fd588, [_ZZ4RM48P7RM48GendE3ONE];
	add.f64 	%fd589, %fd587, %fd588;
	selp.f64 	%fd590, %fd589, %fd587, %p95;
	ld.global.u32 	%r351, [%rd12+8792];
	mul.wide.s32 	%rd280, %r351, 8;
	add.s64 	%rd281, %rd12, %rd280;
	st.global.f64 	[%rd281], %fd590;
	setp.neu.f64 	%p96, %fd590, 0d0000000000000000;
	@%p96 bra 	$L__BB2_91;
	ld.global.f64 	%fd591, [_ZZ4RM48P7RM48GendE6TWOM49];
	ld.global.u32 	%r352, [%rd12+8792];
	mul.wide.s32 	%rd282, %r352, 8;
	add.s64 	%rd283, %rd12, %rd282;
	st.global.f64 	[%rd283], %fd591;
$L__BB2_91:
	ld.global.u32 	%r353, [%rd12+8792];
	add.s32 	%r354, %r353, 1;
	st.global.u32 	[%rd12+8792], %r354;
	cvt.rn.f64.s32 	%fd592, %r354;
	setp.ge.f64 	%p97, %fd30, %fd592;
	@%p97 bra 	$L__BB2_87;
$L__BB2_92:
	ld.global.f64 	%fd593, [%rd12+8840];
	add.f64 	%fd50, %fd593, %fd30;
	st.global.f64 	[%rd12+8840], %fd50;
	setp.ltu.f64 	%p98, %fd50, 0d41CDCD6500000000;
	mov.b32 	%r590, 1;
	@%p98 bra 	$L__BB2_95;
	ld.global.f64 	%fd594, [%rd12+8848];
	add.f64 	%fd595, %fd594, 0d3FF0000000000000;
	st.global.f64 	[%rd12+8848], %fd595;
	add.f64 	%fd596, %fd50, 0dC1CDCD6500000000;
	st.global.f64 	[%rd12+8840], %fd596;
	bra.uni 	$L__BB2_95;
$L__BB2_94:
	add.s32 	%r590, %r590, 1;
$L__BB2_95:
	st.global.u32 	[%rd12+8792], %r590;
	mul.wide.s32 	%rd284, %r590, 8;
	add.s64 	%rd285, %rd12, %rd284;
	ld.global.f64 	%fd597, [%rd285];
	ld.global.f64 	%fd1490, [%rd4];
	sub.f64 	%fd598, %fd1490, %fd1491;
	fma.rn.f64 	%fd1491, %fd597, %fd598, %fd1491;
$L__BB2_96:
	setp.lt.f64 	%p99, %fd1490, %fd1491;
	add.f64 	%fd599, %fd1490, 0dBF1A36E2EB1C432D;
	selp.f64 	%fd55, %fd599, %fd1491, %p99;
	setp.ne.s32 	%p100, %r590, 0;
	@%p100 bra 	$L__BB2_98;
	ld.global.u32 	%r592, [%rd12+8796];
	bra.uni 	$L__BB2_99;
$L__BB2_98:
	ld.global.u32 	%r592, [%rd12+8796];
	setp.lt.s32 	%p101, %r590, %r592;
	@%p101 bra 	$L__BB2_123;
$L__BB2_99:
	cvt.rn.f64.s32 	%fd56, %r592;
	ld.global.f64 	%fd600, [%rd12+8840];
	setp.ge.f64 	%p102, %fd600, 0d0000000000000000;
	@%p102 bra 	$L__BB2_115;
	ld.global.s32 	%rd286, [%rd12+8816];
	st.global.u64 	[_ZZ4RM48P7RM48GendE4IJKL], %rd286;
	ld.global.f64 	%fd601, [%rd12+8832];
	st.global.f64 	[%rd12+8840], %fd601;
	ld.global.f64 	%fd602, [%rd12+8824];
	st.global.f64 	[%rd12+8848], %fd602;
	ld.global.u64 	%rd287, [_ZZ4RM48P7RM48GendE4IJKL];
	mul.hi.s64 	%rd288, %rd287, 1255865031013801001;
	shr.u64 	%rd289, %rd288, 63;
	shr.s64 	%rd290, %rd288, 11;
	add.s64 	%rd291, %rd290, %rd289;
	mad.lo.s64 	%rd292, %rd291, -30082, %rd287;
	mul.hi.s64 	%rd293, %rd287, 7265569444961199011;
	shr.u64 	%rd294, %rd293, 63;
	shr.s64 	%rd295, %rd293, 21;
	add.s64 	%rd296, %rd295, %rd294;
	cvt.rn.f64.s64 	%fd603, %rd296;
	div.rn.f64 	%fd604, %fd603, 0d4066200000000000;
	cvt.rzi.s32.f64 	%r360, %fd604;
	cvt.rn.f64.s32 	%fd605, %r360;
	mul.f64 	%fd606, %fd605, 0d4066200000000000;
	sub.f64 	%fd607, %fd603, %fd606;
	add.f64 	%fd608, %fd607, 0d4000000000000000;
	cvt.rzi.s64.f64 	%rd501, %fd608;
	cvt.rn.f64.s64 	%fd609, %rd291;
	div.rn.f64 	%fd610, %fd609, 0d4066200000000000;
	cvt.rzi.s32.f64 	%r361, %fd610;
	cvt.rn.f64.s32 	%fd611, %r361;
	mul.f64 	%fd612, %fd611, 0d4066200000000000;
	sub.f64 	%fd613, %fd609, %fd612;
	add.f64 	%fd614, %fd613, 0d4000000000000000;
	cvt.rzi.s64.f64 	%rd502, %fd614;
	mul.hi.s64 	%rd297, %rd292, 1746437308753567017;
	shr.u64 	%rd298, %rd297, 63;
	shr.s64 	%rd299, %rd297, 4;
	add.s64 	%rd300, %rd299, %rd298;
	cvt.rn.f64.s64 	%fd615, %rd300;
	div.rn.f64 	%fd616, %fd615, 0d4066400000000000;
	cvt.rzi.s32.f64 	%r362, %fd616;
	cvt.rn.f64.s32 	%fd617, %r362;
	mul.f64 	%fd618, %fd617, 0d4066400000000000;
	sub.f64 	%fd619, %fd615, %fd618;
	add.f64 	%fd620, %fd619, 0d3FF0000000000000;
	cvt.rzi.s64.f64 	%rd503, %fd620;
	cvt.rn.f64.s64 	%fd621, %rd292;
	div.rn.f64 	%fd622, %fd621, 0d4065200000000000;
	cvt.rzi.s32.f64 	%r363, %fd622;
	cvt.rn.f64.s32 	%fd623, %r363;
	mul.f64 	%fd624, %fd623, 0d4065200000000000;
	sub.f64 	%fd625, %fd621, %fd624;
	cvt.rzi.s64.f64 	%rd504, %fd625;
	mov.b64 	%rd301, 4607182418800017408;
	st.global.u64 	[_ZZ4RM48P7RM48GendE3ONE], %rd301;
	mov.b32 	%r593, 1;
$L__BB2_101:
	mov.b32 	%r594, 1;
	mov.f64 	%fd1493, 0d0000000000000000;
	mov.f64 	%fd1492, 0d3FE0000000000000;
$L__BB2_102:
	mul.lo.s64 	%rd302, %rd501, %rd502;
	cvt.rn.f64.s64 	%fd628, %rd302;
	div.rn.f64 	%fd629, %fd628, 0d4066600000000000;
	cvt.rzi.s32.f64 	%r365, %fd629;
	cvt.rn.f64.s32 	%fd630, %r365;
	mul.f64 	%fd631, %fd630, 0d4066600000000000;
	sub.f64 	%fd632, %fd628, %fd631;
	cvt.rn.f64.s64 	%fd633, %rd503;
	mul.f64 	%fd634, %fd632, %fd633;
	div.rn.f64 	%fd635, %fd634, 0d4066600000000000;
	cvt.rzi.s32.f64 	%r366, %fd635;
	cvt.rn.f64.s32 	%fd636, %r366;
	mul.f64 	%fd637, %fd636, 0d4066600000000000;
	sub.f64 	%fd638, %fd634, %fd637;
	cvt.rzi.s64.f64 	%rd303, %fd638;
	mad.lo.s64 	%rd304, %rd504, 53, 1;
	cvt.rn.f64.s64 	%fd639, %rd304;
	div.rn.f64 	%fd640, %fd639, 0d4065200000000000;
	cvt.rzi.s32.f64 	%r367, %fd640;
	cvt.rn.f64.s32 	%fd641, %r367;
	mul.f64 	%fd642, %fd641, 0d4065200000000000;
	sub.f64 	%fd643, %fd639, %fd642;
	cvt.rzi.s64.f64 	%rd305, %fd643;
	mul.lo.s64 	%rd306, %rd303, %rd305;
	cvt.rn.f64.s64 	%fd644, %rd306;
	mul.f64 	%fd645, %fd644, 0d3F90000000000000;
	cvt.rzi.s32.f64 	%r368, %fd645;
	cvt.rn.f64.s32 	%fd646, %r368;
	mul.f64 	%fd647, %fd646, 0d4050000000000000;
	sub.f64 	%fd648, %fd644, %fd647;
	setp.ge.f64 	%p103, %fd648, 0d4040000000000000;
	add.f64 	%fd649, %fd1493, %fd1492;
	selp.f64 	%fd650, %fd649, %fd1493, %p103;
	mul.f64 	%fd651, %fd1492, 0d3FE0000000000000;
	mul.lo.s64 	%rd307, %rd502, %rd503;
	cvt.rn.f64.s64 	%fd652, %rd307;
	div.rn.f64 	%fd653, %fd652, 0d4066600000000000;
	cvt.rzi.s32.f64 	%r369, %fd653;
	cvt.rn.f64.s32 	%fd654, %r369;
	mul.f64 	%fd655, %fd654, 0d4066600000000000;
	sub.f64 	%fd656, %fd652, %fd655;
	cvt.rn.f64.s64 	%fd657, %rd303;
	mul.f64 	%fd658, %fd656, %fd657;
	div.rn.f64 	%fd659, %fd658, 0d4066600000000000;
	cvt.rzi.s32.f64 	%r370, %fd659;
	cvt.rn.f64.s32 	%fd660, %r370;
	mul.f64 	%fd661, %fd660, 0d4066600000000000;
	sub.f64 	%fd662, %fd658, %fd661;
	cvt.rzi.s64.f64 	%rd501, %fd662;
	mad.lo.s64 	%rd308, %rd305, 53, 1;
	cvt.rn.f64.s64 	%fd663, %rd308;
	div.rn.f64 	%fd664, %fd663, 0d4065200000000000;
	cvt.rzi.s32.f64 	%r371, %fd664;
	cvt.rn.f64.s32 	%fd665, %r371;
	mul.f64 	%fd666, %fd665, 0d4065200000000000;
	sub.f64 	%fd667, %fd663, %fd666;
	cvt.rzi.s64.f64 	%rd309, %fd667;
	mul.lo.s64 	%rd310, %rd501, %rd309;
	cvt.rn.f64.s64 	%fd668, %rd310;
	mul.f64 	%fd669, %fd668, 0d3F90000000000000;
	cvt.rzi.s32.f64 	%r372, %fd669;
	cvt.rn.f64.s32 	%fd670, %r372;
	mul.f64 	%fd671, %fd670, 0d4050000000000000;
	sub.f64 	%fd672, %fd668, %fd671;
	setp.ge.f64 	%p104, %fd672, 0d4040000000000000;
	add.f64 	%fd673, %fd650, %fd651;
	selp.f64 	%fd674, %fd673, %fd650, %p104;
	mul.f64 	%fd675, %fd651, 0d3FE0000000000000;
	mul.lo.s64 	%rd311, %rd503, %rd303;
	cvt.rn.f64.s64 	%fd676, %rd311;
	div.rn.f64 	%fd677, %fd676, 0d4066600000000000;
	cvt.rzi.s32.f64 	%r373, %fd677;
	cvt.rn.f64.s32 	%fd678, %r373;
	mul.f64 	%fd679, %fd678, 0d4066600000000000;
	sub.f64 	%fd680, %fd676, %fd679;
	cvt.rn.f64.s64 	%fd681, %rd501;
	mul.f64 	%fd682, %fd680, %fd681;
	div.rn.f64 	%fd683, %fd682, 0d4066600000000000;
	cvt.rzi.s32.f64 	%r374, %fd683;
	cvt.rn.f64.s32 	%fd684, %r374;
	mul.f64 	%fd685, %fd684, 0d4066600000000000;
	sub.f64 	%fd686, %fd682, %fd685;
	cvt.rzi.s64.f64 	%rd502, %fd686;
	mad.lo.s64 	%rd312, %rd309, 53, 1;
	cvt.rn.f64.s64 	%fd687, %rd312;
	div.rn.f64 	%fd688, %fd687, 0d4065200000000000;
	cvt.rzi.s32.f64 	%r375, %fd688;
	cvt.rn.f64.s32 	%fd689, %r375;
	mul.f64 	%fd690, %fd689, 0d4065200000000000;
	sub.f64 	%fd691, %fd687, %fd690;
	cvt.rzi.s64.f64 	%rd313, %fd691;
	mul.lo.s64 	%rd314, %rd502, %rd313;
	cvt.rn.f64.s64 	%fd692, %rd314;
	mul.f64 	%fd693, %fd692, 0d3F90000000000000;
	cvt.rzi.s32.f64 	%r376, %fd693;
	cvt.rn.f64.s32 	%fd694, %r376;
	mul.f64 	%fd695, %fd694, 0d4050000000000000;
	sub.f64 	%fd696, %fd692, %fd695;
	setp.ge.f64 	%p105, %fd696, 0d4040000000000000;
	add.f64 	%fd697, %fd674, %fd675;
	selp.f64 	%fd698, %fd697, %fd674, %p105;
	mul.f64 	%fd699, %fd675, 0d3FE0000000000000;
	mul.lo.s64 	%rd315, %rd303, %rd501;
	cvt.rn.f64.s64 	%fd700, %rd315;
	div.rn.f64 	%fd701, %fd700, 0d4066600000000000;
	cvt.rzi.s32.f64 	%r377, %fd701;
	cvt.rn.f64.s32 	%fd702, %r377;
	mul.f64 	%fd703, %fd702, 0d4066600000000000;
	sub.f64 	%fd704, %fd700, %fd703;
	cvt.rn.f64.s64 	%fd705, %rd502;
	mul.f64 	%fd706, %fd704, %fd705;
	div.rn.f64 	%fd707, %fd706, 0d4066600000000000;
	cvt.rzi.s32.f64 	%r378, %fd707;
	cvt.rn.f64.s32 	%fd708, %r378;
	mul.f64 	%fd709, %fd708, 0d4066600000000000;
	sub.f64 	%fd710, %fd706, %fd709;
	cvt.rzi.s64.f64 	%rd503, %fd710;
	mad.lo.s64 	%rd316, %rd313, 53, 1;
	cvt.rn.f64.s64 	%fd711, %rd316;
	div.rn.f64 	%fd712, %fd711, 0d4065200000000000;
	cvt.rzi.s32.f64 	%r379, %fd712;
	cvt.rn.f64.s32 	%fd713, %r379;
	mul.f64 	%fd714, %fd713, 0d4065200000000000;
	sub.f64 	%fd715, %fd711, %fd714;
	cvt.rzi.s64.f64 	%rd504, %fd715;
	mul.lo.s64 	%rd317, %rd503, %rd504;
	cvt.rn.f64.s64 	%fd716, %rd317;
	mul.f64 	%fd717, %fd716, 0d3F90000000000000;
	cvt.rzi.s32.f64 	%r380, %fd717;
	cvt.rn.f64.s32 	%fd718, %r380;
	mul.f64 	%fd719, %fd718, 0d4050000000000000;
	sub.f64 	%fd720, %fd716, %fd719;
	setp.ge.f64 	%p106, %fd720, 0d4040000000000000;
	add.f64 	%fd721, %fd698, %fd699;
	selp.f64 	%fd1493, %fd721, %fd698, %p106;
	mul.f64 	%fd1492, %fd699, 0d3FE0000000000000;
	add.s32 	%r594, %r594, 4;
	setp.ne.s32 	%p107, %r594, 49;
	@%p107 bra 	$L__BB2_102;
	mul.wide.u32 	%rd318, %r593, 8;
	add.s64 	%rd319, %rd12, %rd318;
	st.global.f64 	[%rd319+8008], %fd1493;
	add.s32 	%r593, %r593, 1;
	setp.ne.s32 	%p108, %r593, 98;
	@%p108 bra 	$L__BB2_101;
	st.global.f64 	[_ZZ4RM48P7RM48GendE6TWOM49], %fd1492;
	ld.global.f64 	%fd722, [_ZZ4RM48P7RM48GendE3ONE];
	mul.f64 	%fd723, %fd722, 0d3FE0000000000000;
	mul.f64 	%fd724, %fd723, 0d3FE0000000000000;
	mul.f64 	%fd725, %fd724, 0d3FE0000000000000;
	mul.f64 	%fd726, %fd725, 0d3FE0000000000000;
	mul.f64 	%fd727, %fd726, 0d3FE0000000000000;
	mul.f64 	%fd728, %fd727, 0d3FE0000000000000;
	mul.f64 	%fd729, %fd728, 0d3FE0000000000000;
	mul.f64 	%fd730, %fd729, 0d3FE0000000000000;
	mul.f64 	%fd731, %fd730, 0d3FE0000000000000;
	mul.f64 	%fd732, %fd731, 0d3FE0000000000000;
	mul.f64 	%fd733, %fd732, 0d3FE0000000000000;
	mul.f64 	%fd734, %fd733, 0d3FE0000000000000;
	mul.f64 	%fd735, %fd734, 0d3FE0000000000000;
	mul.f64 	%fd736, %fd735, 0d3FE0000000000000;
	mul.f64 	%fd737, %fd736, 0d3FE0000000000000;
	mul.f64 	%fd738, %fd737, 0d3FE0000000000000;
	mul.f64 	%fd739, %fd738, 0d3FE0000000000000;
	mul.f64 	%fd740, %fd739, 0d3FE0000000000000;
	mul.f64 	%fd741, %fd740, 0d3FE0000000000000;
	mul.f64 	%fd742, %fd741, 0d3FE0000000000000;
	mul.f64 	%fd743, %fd742, 0d3FE0000000000000;
	mul.f64 	%fd744, %fd743, 0d3FE0000000000000;
	mul.f64 	%fd745, %fd744, 0d3FE0000000000000;
	mul.f64 	%fd746, %fd745, 0d3FE0000000000000;
	st.global.f64 	[_ZZ4RM48P7RM48GendE6TWOM24], %fd746;
	mul.f64 	%fd747, %fd746, 0d41161F1000000000;
	st.global.f64 	[%rd12+8808], %fd747;
	mul.f64 	%fd748, %fd746, 0d415D32EC40000000;
	st.global.f64 	[_ZZ4RM48P7RM48GendE2CD], %fd748;
	mul.f64 	%fd749, %fd746, 0d416FFFFFA0000000;
	st.global.f64 	[_ZZ4RM48P7RM48GendE2CM], %fd749;
	mov.b32 	%r381, 33;
	mov.b32 	%r382, 97;
	st.global.v2.u32 	[%rd12+8800], {%r382, %r381};
	ld.global.f64 	%fd1498, [%rd12+8848];
	add.f64 	%fd750, %fd1498, 0d3FF0000000000000;
	setp.ltu.f64 	%p109, %fd750, 0d3FF0000000000000;
	@%p109 bra 	$L__BB2_113;
	ld.global.f64 	%fd1497, [%rd12+8840];
	mov.b32 	%r597, 1;
	mov.f64 	%fd1496, 0d3FF0000000000000;
	mov.b32 	%r602, 97;
	mov.b32 	%r601, 33;
$L__BB2_106:
	add.f64 	%fd752, %fd1498, 0d3FF0000000000000;
	setp.eq.f64 	%p110, %fd752, %fd1496;
	cvt.rzi.s64.f64 	%rd320, %fd1497;
	setp.lt.s64 	%p111, %rd320, 1;
	and.pred  	%p112, %p110, %p111;
	setp.ltu.f64 	%p113, %fd1497, 0d3FF0000000000000;
	or.pred  	%p114, %p112, %p113;
	@%p114 bra 	$L__BB2_112;
	mov.b32 	%r600, 1;
$L__BB2_108:
	mul.wide.s32 	%rd322, %r602, 8;
	add.s64 	%rd323, %rd12, %rd322;
	ld.global.f64 	%fd753, [%rd323+8008];
	mul.wide.s32 	%rd324, %r601, 8;
	add.s64 	%rd325, %rd12, %rd324;
	ld.global.f64 	%fd754, [%rd325+8008];
	sub.f64 	%fd755, %fd753, %fd754;
	setp.lt.f64 	%p115, %fd755, 0d0000000000000000;
	ld.global.f64 	%fd756, [_ZZ4RM48P7RM48GendE3ONE];
	add.f64 	%fd757, %fd755, %fd756;
	selp.f64 	%fd758, %fd757, %fd755, %p115;
	st.global.f64 	[%rd323+8008], %fd758;
	ld.global.v2.u32 	{%r387, %r388}, [%rd12+8800];
	add.s32 	%r389, %r387, -1;
	setp.eq.s32 	%p116, %r389, 0;
	selp.b32 	%r602, 97, %r389, %p116;
	add.s32 	%r390, %r388, -1;
	setp.eq.s32 	%p117, %r390, 0;
	selp.b32 	%r601, 97, %r390, %p117;
	st.global.v2.u32 	[%rd12+8800], {%r602, %r601};
	ld.global.f64 	%fd759, [%rd12+8808];
	ld.global.f64 	%fd760, [_ZZ4RM48P7RM48GendE2CD];
	sub.f64 	%fd66, %fd759, %fd760;
	st.global.f64 	[%rd12+8808], %fd66;
	setp.geu.f64 	%p118, %fd66, 0d0000000000000000;
	@%p118 bra 	$L__BB2_110;
	ld.global.f64 	%fd761, [_ZZ4RM48P7RM48GendE2CM];
	add.f64 	%fd762, %fd66, %fd761;
	st.global.f64 	[%rd12+8808], %fd762;
$L__BB2_110:
	add.s32 	%r600, %r600, 1;
	cvt.rn.f64.u32 	%fd763, %r600;
	ld.global.f64 	%fd1497, [%rd12+8840];
	setp.ge.f64 	%p119, %fd1497, %fd763;
	@%p119 bra 	$L__BB2_108;
	ld.global.f64 	%fd1498, [%rd12+8848];
$L__BB2_112:
	add.s32 	%r597, %r597, 1;
	cvt.rn.f64.u32 	%fd1496, %r597;
	add.f64 	%fd764, %fd1498, 0d3FF0000000000000;
	setp.ge.f64 	%p120, %fd764, %fd1496;
	@%p120 bra 	$L__BB2_106;
$L__BB2_113:
	ld.global.u32 	%r391, [%rd12+8820];
	setp.ne.s32 	%p121, %r391, 1;
	@%p121 bra 	$L__BB2_115;
	mov.b32 	%r408, 0;
	st.global.u32 	[%rd12+8820], %r408;
	mov.b32 	%r615, 1;
	bra.uni 	$L__BB2_124;
$L__BB2_115:
	mov.b32 	%r392, 1;
	st.global.u32 	[%rd12+8792], %r392;
	setp.lt.s32 	%p122, %r592, 1;
	@%p122 bra 	$L__BB2_121;
$L__BB2_116:
	ld.global.v2.u32 	{%r393, %r394}, [%rd12+8800];
	mul.wide.s32 	%rd326, %r393, 8;
	add.s64 	%rd327, %rd12, %rd326;
	ld.global.f64 	%fd765, [%rd327+8008];
	mul.wide.s32 	%rd328, %r394, 8;
	add.s64 	%rd329, %rd12, %rd328;
	ld.global.f64 	%fd766, [%rd329+8008];
	sub.f64 	%fd767, %fd765, %fd766;
	setp.lt.f64 	%p123, %fd767, 0d0000000000000000;
	ld.global.f64 	%fd768, [_ZZ4RM48P7RM48GendE3ONE];
	add.f64 	%fd769, %fd767, %fd768;
	selp.f64 	%fd72, %fd769, %fd767, %p123;
	st.global.f64 	[%rd327+8008], %fd72;
	ld.global.v2.u32 	{%r395, %r396}, [%rd12+8800];
	add.s32 	%r397, %r395, -1;
	setp.eq.s32 	%p124, %r397, 0;
	selp.b32 	%r398, 97, %r397, %p124;
	add.s32 	%r399, %r396, -1;
	setp.eq.s32 	%p125, %r399, 0;
	selp.b32 	%r400, 97, %r399, %p125;
	st.global.v2.u32 	[%rd12+8800], {%r398, %r400};
	ld.global.f64 	%fd770, [%rd12+8808];
	ld.global.f64 	%fd771, [_ZZ4RM48P7RM48GendE2CD];
	sub.f64 	%fd1499, %fd770, %fd771;
	st.global.f64 	[%rd12+8808], %fd1499;
	setp.geu.f64 	%p126, %fd1499, 0d0000000000000000;
	@%p126 bra 	$L__BB2_118;
	ld.global.f64 	%fd772, [_ZZ4RM48P7RM48GendE2CM];
	add.f64 	%fd1499, %fd1499, %fd772;
	st.global.f64 	[%rd12+8808], %fd1499;
$L__BB2_118:
	sub.f64 	%fd773, %fd72, %fd1499;
	setp.lt.f64 	%p127, %fd773, 0d0000000000000000;
	ld.global.f64 	%fd774, [_ZZ4RM48P7RM48GendE3ONE];
	add.f64 	%fd775, %fd773, %fd774;
	selp.f64 	%fd776, %fd775, %fd773, %p127;
	ld.global.u32 	%r401, [%rd12+8792];
	mul.wide.s32 	%rd330, %r401, 8;
	add.s64 	%rd331, %rd12, %rd330;
	st.global.f64 	[%rd331], %fd776;
	setp.neu.f64 	%p128, %fd776, 0d0000000000000000;
	@%p128 bra 	$L__BB2_120;
	ld.global.f64 	%fd777, [_ZZ4RM48P7RM48GendE6TWOM49];
	ld.global.u32 	%r402, [%rd12+8792];
	mul.wide.s32 	%rd332, %r402, 8;
	add.s64 	%rd333, %rd12, %rd332;
	st.global.f64 	[%rd333], %fd777;
$L__BB2_120:
	ld.global.u32 	%r403, [%rd12+8792];
	add.s32 	%r404, %r403, 1;
	st.global.u32 	[%rd12+8792], %r404;
	cvt.rn.f64.s32 	%fd778, %r404;
	setp.ge.f64 	%p129, %fd56, %fd778;
	@%p129 bra 	$L__BB2_116;
$L__BB2_121:
	ld.global.f64 	%fd779, [%rd12+8840];
	add.f64 	%fd76, %fd779, %fd56;
	st.global.f64 	[%rd12+8840], %fd76;
	setp.ltu.f64 	%p130, %fd76, 0d41CDCD6500000000;
	mov.b32 	%r615, 1;
	@%p130 bra 	$L__BB2_124;
	ld.global.f64 	%fd780, [%rd12+8848];
	add.f64 	%fd781, %fd780, 0d3FF0000000000000;
	st.global.f64 	[%rd12+8848], %fd781;
	add.f64 	%fd782, %fd76, 0dC1CDCD6500000000;
	st.global.f64 	[%rd12+8840], %fd782;
	bra.uni 	$L__BB2_124;
$L__BB2_123:
	add.s32 	%r615, %r590, 1;
$L__BB2_124:
	ld.param.u64 	%rd473, [_Z17ProcessCollisionsPdS_S_S_S_S_S_S_S_S_S_S_S_S_S_S_S_S_S_S_S_S_S_S_S_S_S_S_S_S_S_S_P7RM48Gen_param_18];
	st.global.u32 	[%rd12+8792], %r615;
	mul.wide.s32 	%rd334, %r615, 8;
	add.s64 	%rd335, %rd12, %rd334;
	ld.global.f64 	%fd77, [%rd335];
	cvta.to.global.u64 	%rd336, %rd473;
	mul.wide.s32 	%rd337, %r72, 8;
	add.s64 	%rd338, %rd336, %rd337;
	ld.global.f64 	%fd78, [%rd338];
	setp.neu.f64 	%p131, %fd78, 0d3FF0000000000000;
	@%p131 bra 	$L__BB2_154;
	setp.ne.s32 	%p133, %r615, 0;
	@%p133 bra 	$L__BB2_127;
	ld.global.u32 	%r604, [%rd12+8796];
	bra.uni 	$L__BB2_128;
$L__BB2_127:
	ld.global.u32 	%r604, [%rd12+8796];
	setp.lt.s32 	%p134, %r615, %r604;
	@%p134 bra 	$L__BB2_152;
$L__BB2_128:
	cvt.rn.f64.s32 	%fd79, %r604;
	ld.global.f64 	%fd794, [%rd12+8840];
	setp.ge.f64 	%p135, %fd794, 0d0000000000000000;
	@%p135 bra 	$L__BB2_144;
	ld.global.s32 	%rd341, [%rd12+8816];
	st.global.u64 	[_ZZ4RM48P7RM48GendE4IJKL], %rd341;
	ld.global.f64 	%fd795, [%rd12+8832];
	st.global.f64 	[%rd12+8840], %fd795;
	ld.global.f64 	%fd796, [%rd12+8824];
	st.global.f64 	[%rd12+8848], %fd796;
	ld.global.u64 	%rd342, [_ZZ4RM48P7RM48GendE4IJKL];
	mul.hi.s64 	%rd343, %rd342, 1255865031013801001;
	shr.u64 	%rd344, %rd343, 63;
	shr.s64 	%rd345, %rd343, 11;
	add.s64 	%rd346, %rd345, %rd344;
	mad.lo.s64 	%rd347, %rd346, -30082, %rd342;
	mul.hi.s64 	%rd348, %rd342, 7265569444961199011;
	shr.u64 	%rd349, %rd348, 63;
	shr.s64 	%rd350, %rd348, 21;
	add.s64 	%rd351, %rd350, %rd349;
	cvt.rn.f64.s64 	%fd797, %rd351;
	div.rn.f64 	%fd798, %fd797, 0d4066200000000000;
	cvt.rzi.s32.f64 	%r412, %fd798;
	cvt.rn.f64.s32 	%fd799, %r412;
	mul.f64 	%fd800, %fd799, 0d4066200000000000;
	sub.f64 	%fd801, %fd797, %fd800;
	add.f64 	%fd802, %fd801, 0d4000000000000000;
	cvt.rzi.s64.f64 	%rd509, %fd802;
	cvt.rn.f64.s64 	%fd803, %rd346;
	div.rn.f64 	%fd804, %fd803, 0d4066200000000000;
	cvt.rzi.s32.f64 	%r413, %fd804;
	cvt.rn.f64.s32 	%fd805, %r413;
	mul.f64 	%fd806, %fd805, 0d4066200000000000;
	sub.f64 	%fd807, %fd803, %fd806;
	add.f64 	%fd808, %fd807, 0d4000000000000000;
	cvt.rzi.s64.f64 	%rd510, %fd808;
	mul.hi.s64 	%rd352, %rd347, 1746437308753567017;
	shr.u64 	%rd353, %rd352, 63;
	shr.s64 	%rd354, %rd352, 4;
	add.s64 	%rd355, %rd354, %rd353;
	cvt.rn.f64.s64 	%fd809, %rd355;
	div.rn.f64 	%fd810, %fd809, 0d4066400000000000;
	cvt.rzi.s32.f64 	%r414, %fd810;
	cvt.rn.f64.s32 	%fd811, %r414;
	mul.f64 	%fd812, %fd811, 0d4066400000000000;
	sub.f64 	%fd813, %fd809, %fd812;
	add.f64 	%fd814, %fd813, 0d3FF0000000000000;
	cvt.rzi.s64.f64 	%rd511, %fd814;
	cvt.rn.f64.s64 	%fd815, %rd347;
	div.rn.f64 	%fd816, %fd815, 0d4065200000000000;
	cvt.rzi.s32.f64 	%r415, %fd816;
	cvt.rn.f64.s32 	%fd817, %r415;
	mul.f64 	%fd818, %fd817, 0d4065200000000000;
	sub.f64 	%fd819, %fd815, %fd818;
	cvt.rzi.s64.f64 	%rd512, %fd819;
	mov.b64 	%rd356, 4607182418800017408;
	st.global.u64 	[_ZZ4RM48P7RM48GendE3ONE], %rd356;
	mov.b32 	%r605, 1;
$L__BB2_130:
	mov.b32 	%r606, 1;
	mov.f64 	%fd1501, 0d0000000000000000;
	mov.f64 	%fd1500, 0d3FE0000000000000;
$L__BB2_131:
	mul.lo.s64 	%rd357, %rd509, %rd510;
	cvt.rn.f64.s64 	%fd822, %rd357;
	div.rn.f64 	%fd823, %fd822, 0d4066600000000000;
	cvt.rzi.s32.f64 	%r417, %fd823;
	cvt.rn.f64.s32 	%fd824, %r417;
	mul.f64 	%fd825, %fd824, 0d4066600000000000;
	sub.f64 	%fd826, %fd822, %fd825;
	cvt.rn.f64.s64 	%fd827, %rd511;
	mul.f64 	%fd828, %fd826, %fd827;
	div.rn.f64 	%fd829, %fd828, 0d4066600000000000;
	cvt.rzi.s32.f64 	%r418, %fd829;
	cvt.rn.f64.s32 	%fd830, %r418;
	mul.f64 	%fd831, %fd830, 0d4066600000000000;
	sub.f64 	%fd832, %fd828, %fd831;
	cvt.rzi.s64.f64 	%rd358, %fd832;
	mad.lo.s64 	%rd359, %rd512, 53, 1;
	cvt.rn.f64.s64 	%fd833, %rd359;
	div.rn.f64 	%fd834, %fd833, 0d4065200000000000;
	cvt.rzi.s32.f64 	%r419, %fd834;
	cvt.rn.f64.s32 	%fd835, %r419;
	mul.f64 	%fd836, %fd835, 0d4065200000000000;
	sub.f64 	%fd837, %fd833, %fd836;
	cvt.rzi.s64.f64 	%rd360, %fd837;
	mul.lo.s64 	%rd361, %rd358, %rd360;
	cvt.rn.f64.s64 	%fd838, %rd361;
	mul.f64 	%fd839, %fd838, 0d3F90000000000000;
	cvt.rzi.s32.f64 	%r420, %fd839;
	cvt.rn.f64.s32 	%fd840, %r420;
	mul.f64 	%fd841, %fd840, 0d4050000000000000;
	sub.f64 	%fd842, %fd838, %fd841;
	setp.ge.f64 	%p136, %fd842, 0d4040000000000000;
	add.f64 	%fd843, %fd1501, %fd1500;
	selp.f64 	%fd844, %fd843, %fd1501, %p136;
	mul.f64 	%fd845, %fd1500, 0d3FE0000000000000;
	mul.lo.s64 	%rd362, %rd510, %rd511;
	cvt.rn.f64.s64 	%fd846, %rd362;
	div.rn.f64 	%fd847, %fd846, 0d4066600000000000;
	cvt.rzi.s32.f64 	%r421, %fd847;
	cvt.rn.f64.s32 	%fd848, %r421;
	mul.f64 	%fd849, %fd848, 0d4066600000000000;
	sub.f64 	%fd850, %fd846, %fd849;
	cvt.rn.f64.s64 	%fd851, %rd358;
	mul.f64 	%fd852, %fd850, %fd851;
	div.rn.f64 	%fd853, %fd852, 0d4066600000000000;
	cvt.rzi.s32.f64 	%r422, %fd853;
	cvt.rn.f64.s32 	%fd854, %r422;
	mul.f64 	%fd855, %fd854, 0d4066600000000000;
	sub.f64 	%fd856, %fd852, %fd855;
	cvt.rzi.s64.f64 	%rd509, %fd856;
	mad.lo.s64 	%rd363, %rd360, 53, 1;
	cvt.rn.f64.s64 	%fd857, %rd363;
	div.rn.f64 	%fd858, %fd857, 0d4065200000000000;
	cvt.rzi.s32.f64 	%r423, %fd858;
	cvt.rn.f64.s32 	%fd859, %r423;
	mul.f64 	%fd860, %fd859, 0d4065200000000000;
	sub.f64 	%fd861, %fd857, %fd860;
	cvt.rzi.s64.f64 	%rd364, %fd861;
	mul.lo.s64 	%rd365, %rd509, %rd364;
	cvt.rn.f64.s64 	%fd862, %rd365;
	mul.f64 	%fd863, %fd862, 0d3F90000000000000;
	cvt.rzi.s32.f64 	%r424, %fd863;
	cvt.rn.f64.s32 	%fd864, %r424;
	mul.f64 	%fd865, %fd864, 0d4050000000000000;
	sub.f64 	%fd866, %fd862, %fd865;
	setp.ge.f64 	%p137, %fd866, 0d4040000000000000;
	add.f64 	%fd867, %fd844, %fd845;
	selp.f64 	%fd868, %fd867, %fd844, %p137;
	mul.f64 	%fd869, %fd845, 0d3FE0000000000000;
	mul.lo.s64 	%rd366, %rd511, %rd358;
	cvt.rn.f64.s64 	%fd870, %rd366;
	div.rn.f64 	%fd871, %fd870, 0d4066600000000000;
	cvt.rzi.s32.f64 	%r425, %fd871;
	cvt.rn.f64.s32 	%fd872, %r425;
	mul.f64 	%fd873, %fd872, 0d4066600000000000;
	sub.f64 	%fd874, %fd870, %fd873;
	cvt.rn.f64.s64 	%fd875, %rd509;
	mul.f64 	%fd876, %fd874, %fd875;
	div.rn.f64 	%fd877, %fd876, 0d4066600000000000;
	cvt.rzi.s32.f64 	%r426, %fd877;
	cvt.rn.f64.s32 	%fd878, %r426;
	mul.f64 	%fd879, %fd878, 0d4066600000000000;
	sub.f64 	%fd880, %fd876, %fd879;
	cvt.rzi.s64.f64 	%rd510, %fd880;
	mad.lo.s64 	%rd367, %rd364, 53, 1;
	cvt.rn.f64.s64 	%fd881, %rd367;
	div.rn.f64 	%fd882, %fd881, 0d4065200000000000;
	cvt.rzi.s32.f64 	%r427, %fd882;
	cvt.rn.f64.s32 	%fd883, %r427;
	mul.f64 	%fd884, %fd883, 0d4065200000000000;
	sub.f64 	%fd885, %fd881, %fd884;
	cvt.rzi.s64.f64 	%rd368, %fd885;
	mul.lo.s64 	%rd369, %rd510, %rd368;
	cvt.rn.f64.s64 	%fd886, %rd369;
	mul.f64 	%fd887, %fd886, 0d3F90000000000000;
	cvt.rzi.s32.f64 	%r428, %fd887;
	cvt.rn.f64.s32 	%fd888, %r428;
	mul.f64 	%fd889, %fd888, 0d4050000000000000;
	sub.f64 	%fd890, %fd886, %fd889;
	setp.ge.f64 	%p138, %fd890, 0d4040000000000000;
	add.f64 	%fd891, %fd868, %fd869;
	selp.f64 	%fd892, %fd891, %fd868, %p138;
	mul.f64 	%fd893, %fd869, 0d3FE0000000000000;
	mul.lo.s64 	%rd370, %rd358, %rd509;
	cvt.rn.f64.s64 	%fd894, %rd370;
	div.rn.f64 	%fd895, %fd894, 0d4066600000000000;
	cvt.rzi.s32.f64 	%r429, %fd895;
	cvt.rn.f64.s32 	%fd896, %r429;
	mul.f64 	%fd897, %fd896, 0d4066600000000000;
	sub.f64 	%fd898, %fd894, %fd897;
	cvt.rn.f64.s64 	%fd899, %rd510;
	mul.f64 	%fd900, %fd898, %fd899;
	div.rn.f64 	%fd901, %fd900, 0d4066600000000000;
	cvt.rzi.s32.f64 	%r430, %fd901;
	cvt.rn.f64.s32 	%fd902, %r430;
	mul.f64 	%fd903, %fd902, 0d4066600000000000;
	sub.f64 	%fd904, %fd900, %fd903;
	cvt.rzi.s64.f64 	%rd511, %fd904;
	mad.lo.s64 	%rd371, %rd368, 53, 1;
	cvt.rn.f64.s64 	%fd905, %rd371;
	div.rn.f64 	%fd906, %fd905, 0d4065200000000000;
	cvt.rzi.s32.f64 	%r431, %fd906;
	cvt.rn.f64.s32 	%fd907, %r431;
	mul.f64 	%fd908, %fd907, 0d4065200000000000;
	sub.f64 	%fd909, %fd905, %fd908;
	cvt.rzi.s64.f64 	%rd512, %fd909;
	mul.lo.s64 	%rd372, %rd511, %rd512;
	cvt.rn.f64.s64 	%fd910, %rd372;
	mul.f64 	%fd911, %fd910, 0d3F90000000000000;
	cvt.rzi.s32.f64 	%r432, %fd911;
	cvt.rn.f64.s32 	%fd912, %r432;
	mul.f64 	%fd913, %fd912, 0d4050000000000000;
	sub.f64 	%fd914, %fd910, %fd913;
	setp.ge.f64 	%p139, %fd914, 0d4040000000000000;
	add.f64 	%fd915, %fd892, %fd893;
	selp.f64 	%fd1501, %fd915, %fd892, %p139;
	mul.f64 	%fd1500, %fd893, 0d3FE0000000000000;
	add.s32 	%r606, %r606, 4;
	setp.ne.s32 	%p140, %r606, 49;
	@%p140 bra 	$L__BB2_131;
	mul.wide.u32 	%rd373, %r605, 8;
	add.s64 	%rd374, %rd12, %rd373;
	st.global.f64 	[%rd374+8008], %fd1501;
	add.s32 	%r605, %r605, 1;
	setp.ne.s32 	%p141, %r605, 98;
	@%p141 bra 	$L__BB2_130;
	st.global.f64 	[_ZZ4RM48P7RM48GendE6TWOM49], %fd1500;
	ld.global.f64 	%fd916, [_ZZ4RM48P7RM48GendE3ONE];
	mul.f64 	%fd917, %fd916, 0d3FE0000000000000;
	mul.f64 	%fd918, %fd917, 0d3FE0000000000000;
	mul.f64 	%fd919, %fd918, 0d3FE0000000000000;
	mul.f64 	%fd920, %fd919, 0d3FE0000000000000;
	mul.f64 	%fd921, %fd920, 0d3FE0000000000000;
	mul.f64 	%fd922, %fd921, 0d3FE0000000000000;
	mul.f64 	%fd923, %fd922, 0d3FE0000000000000;
	mul.f64 	%fd924, %fd923, 0d3FE0000000000000;
	mul.f64 	%fd925, %fd924, 0d3FE0000000000000;
	mul.f64 	%fd926, %fd925, 0d3FE0000000000000;
	mul.f64 	%fd927, %fd926, 0d3FE0000000000000;
	mul.f64 	%fd928, %fd927, 0d3FE0000000000000;
	mul.f64 	%fd929, %fd928, 0d3FE0000000000000;
	mul.f64 	%fd930, %fd929, 0d3FE0000000000000;
	mul.f64 	%fd931, %fd930, 0d3FE0000000000000;
	mul.f64 	%fd932, %fd931, 0d3FE0000000000000;
	mul.f64 	%fd933, %fd932, 0d3FE0000000000000;
	mul.f64 	%fd934, %fd933, 0d3FE0000000000000;
	mul.f64 	%fd935, %fd934, 0d3FE0000000000000;
	mul.f64 	%fd936, %fd935, 0d3FE0000000000000;
	mul.f64 	%fd937, %fd936, 0d3FE0000000000000;
	mul.f64 	%fd938, %fd937, 0d3FE0000000000000;
	mul.f64 	%fd939, %fd938, 0d3FE0000000000000;
	mul.f64 	%fd940, %fd939, 0d3FE0000000000000;
	st.global.f64 	[_ZZ4RM48P7RM48GendE6TWOM24], %fd940;
	mul.f64 	%fd941, %fd940, 0d41161F1000000000;
	st.global.f64 	[%rd12+8808], %fd941;
	mul.f64 	%fd942, %fd940, 0d415D32EC40000000;
	st.global.f64 	[_ZZ4RM48P7RM48GendE2CD], %fd942;
	mul.f64 	%fd943, %fd940, 0d416FFFFFA0000000;
	st.global.f64 	[_ZZ4RM48P7RM48GendE2CM], %fd943;
	mov.b32 	%r433, 33;
	mov.b32 	%r434, 97;
	st.global.v2.u32 	[%rd12+8800], {%r434, %r433};
	ld.global.f64 	%fd1506, [%rd12+8848];
	add.f64 	%fd944, %fd1506, 0d3FF0000000000000;
	setp.ltu.f64 	%p142, %fd944, 0d3FF0000000000000;
	@%p142 bra 	$L__BB2_142;
	ld.global.f64 	%fd1505, [%rd12+8840];
	mov.b32 	%r609, 1;
	mov.f64 	%fd1504, 0d3FF0000000000000;
	mov.b32 	%r614, 97;
	mov.b32 	%r613, 33;
$L__BB2_135:
	add.f64 	%fd946, %fd1506, 0d3FF0000000000000;
	setp.eq.f64 	%p143, %fd946, %fd1504;
	cvt.rzi.s64.f64 	%rd375, %fd1505;
	setp.lt.s64 	%p144, %rd375, 1;
	and.pred  	%p145, %p143, %p144;
	setp.ltu.f64 	%p146, %fd1505, 0d3FF0000000000000;
	or.pred  	%p147, %p145, %p146;
	@%p147 bra 	$L__BB2_141;
	mov.b32 	%r612, 1;
$L__BB2_137:
	mul.wide.s32 	%rd377, %r614, 8;
	add.s64 	%rd378, %rd12, %rd377;
	ld.global.f64 	%fd947, [%rd378+8008];
	mul.wide.s32 	%rd379, %r613, 8;
	add.s64 	%rd380, %rd12, %rd379;
	ld.global.f64 	%fd948, [%rd380+8008];
	sub.f64 	%fd949, %fd947, %fd948;
	setp.lt.f64 	%p148, %fd949, 0d0000000000000000;
	ld.global.f64 	%fd950, [_ZZ4RM48P7RM48GendE3ONE];
	add.f64 	%fd951, %fd949, %fd950;
	selp.f64 	%fd952, %fd951, %fd949, %p148;
	st.global.f64 	[%rd378+8008], %fd952;
	ld.global.v2.u32 	{%r439, %r440}, [%rd12+8800];
	add.s32 	%r441, %r439, -1;
	setp.eq.s32 	%p149, %r441, 0;
	selp.b32 	%r614, 97, %r441, %p149;
	add.s32 	%r442, %r440, -1;
	setp.eq.s32 	%p150, %r442, 0;
	selp.b32 	%r613, 97, %r442, %p150;
	st.global.v2.u32 	[%rd12+8800], {%r614, %r613};
	ld.global.f64 	%fd953, [%rd12+8808];
	ld.global.f64 	%fd954, [_ZZ4RM48P7RM48GendE2CD];
	sub.f64 	%fd89, %fd953, %fd954;
	st.global.f64 	[%rd12+8808], %fd89;
	setp.geu.f64 	%p151, %fd89, 0d0000000000000000;
	@%p151 bra 	$L__BB2_139;
	ld.global.f64 	%fd955, [_ZZ4RM48P7RM48GendE2CM];
	add.f64 	%fd956, %fd89, %fd955;
	st.global.f64 	[%rd12+8808], %fd956;
$L__BB2_139:
	add.s32 	%r612, %r612, 1;
	cvt.rn.f64.u32 	%fd957, %r612;
	ld.global.f64 	%fd1505, [%rd12+8840];
	setp.ge.f64 	%p152, %fd1505, %fd957;
	@%p152 bra 	$L__BB2_137;
	ld.global.f64 	%fd1506, [%rd12+8848];
$L__BB2_141:
	add.s32 	%r609, %r609, 1;
	cvt.rn.f64.u32 	%fd1504, %r609;
	add.f64 	%fd958, %fd1506, 0d3FF0000000000000;
	setp.ge.f64 	%p153, %fd958, %fd1504;
	@%p153 bra 	$L__BB2_135;
$L__BB2_142:
	ld.global.u32 	%r443, [%rd12+8820];
	setp.ne.s32 	%p154, %r443, 1;
	@%p154 bra 	$L__BB2_144;
	mov.b32 	%r460, 0;
	st.global.u32 	[%rd12+8820], %r460;
	mov.b32 	%r615, 1;
	bra.uni 	$L__BB2_153;
$L__BB2_144:
	mov.b32 	%r444, 1;
	st.global.u32 	[%rd12+8792], %r444;
	setp.lt.s32 	%p155, %r604, 1;
	@%p155 bra 	$L__BB2_150;
$L__BB2_145:
	ld.global.v2.u32 	{%r445, %r446}, [%rd12+8800];
	mul.wide.s32 	%rd381, %r445, 8;
	add.s64 	%rd382, %rd12, %rd381;
	ld.global.f64 	%fd959, [%rd382+8008];
	mul.wide.s32 	%rd383, %r446, 8;
	add.s64 	%rd384, %rd12, %rd383;
	ld.global.f64 	%fd960, [%rd384+8008];
	sub.f64 	%fd961, %fd959, %fd960;
	setp.lt.f64 	%p156, %fd961, 0d0000000000000000;
	ld.global.f64 	%fd962, [_ZZ4RM48P7RM48GendE3ONE];
	add.f64 	%fd963, %fd961, %fd962;
	selp.f64 	%fd95, %fd963, %fd961, %p156;
	st.global.f64 	[%rd382+8008], %fd95;
	ld.global.v2.u32 	{%r447, %r448}, [%rd12+8800];
	add.s32 	%r449, %r447, -1;
	setp.eq.s32 	%p157, %r449, 0;
	selp.b32 	%r450, 97, %r449, %p157;
	add.s32 	%r451, %r448, -1;
	setp.eq.s32 	%p158, %r451, 0;
	selp.b32 	%r452, 97, %r451, %p158;
	st.global.v2.u32 	[%rd12+8800], {%r450, %r452};
	ld.global.f64 	%fd964, [%rd12+8808];
	ld.global.f64 	%fd965, [_ZZ4RM48P7RM48GendE2CD];
	sub.f64 	%fd1507, %fd964, %fd965;
	st.global.f64 	[%rd12+8808], %fd1507;
	setp.geu.f64 	%p159, %fd1507, 0d0000000000000000;
	@%p159 bra 	$L__BB2_147;
	ld.global.f64 	%fd966, [_ZZ4RM48P7RM48GendE2CM];
	add.f64 	%fd1507, %fd1507, %fd966;
	st.global.f64 	[%rd12+8808], %fd1507;
$L__BB2_147:
	sub.f64 	%fd967, %fd95, %fd1507;
	setp.lt.f64 	%p160, %fd967, 0d0000000000000000;
	ld.global.f64 	%fd968, [_ZZ4RM48P7RM48GendE3ONE];
	add.f64 	%fd969, %fd967, %fd968;
	selp.f64 	%fd970, %fd969, %fd967, %p160;
	ld.global.u32 	%r453, [%rd12+8792];
	mul.wide.s32 	%rd385, %r453, 8;
	add.s64 	%rd386, %rd12, %rd385;
	st.global.f64 	[%rd386], %fd970;
	setp.neu.f64 	%p161, %fd970, 0d0000000000000000;
	@%p161 bra 	$L__BB2_149;
	ld.global.f64 	%fd971, [_ZZ4RM48P7RM48GendE6TWOM49];
	ld.global.u32 	%r454, [%rd12+8792];
	mul.wide.s32 	%rd387, %r454, 8;
	add.s64 	%rd388, %rd12, %rd387;
	st.global.f64 	[%rd388], %fd971;
$L__BB2_149:
	ld.global.u32 	%r455, [%rd12+8792];
	add.s32 	%r456, %r455, 1;
	st.global.u32 	[%rd12+8792], %r456;
	cvt.rn.f64.s32 	%fd972, %r456;
	setp.ge.f64 	%p162, %fd79, %fd972;
	@%p162 bra 	$L__BB2_145;
$L__BB2_150:
	ld.global.f64 	%fd973, [%rd12+8840];
	add.f64 	%fd99, %fd973, %fd79;
	st.global.f64 	[%rd12+8840], %fd99;
	setp.ltu.f64 	%p163, %fd99, 0d41CDCD6500000000;
	mov.b32 	%r615, 1;
	@%p163 bra 	$L__BB2_153;
	ld.global.f64 	%fd974, [%rd12+8848];
	add.f64 	%fd975, %fd974, 0d3FF0000000000000;
	st.global.f64 	[%rd12+8848], %fd975;
	add.f64 	%fd976, %fd99, 0dC1CDCD6500000000;
	st.global.f64 	[%rd12+8840], %fd976;
	bra.uni 	$L__BB2_153;
$L__BB2_152:
	add.s32 	%r615, %r615, 1;
$L__BB2_153:
	ld.param.u64 	%rd474, [_Z17ProcessCollisionsPdS_S_S_S_S_S_S_S_S_S_S_S_S_S_S_S_S_S_S_S_S_S_S_S_S_S_S_S_S_S_S_P7RM48Gen_param_19];
	st.global.u32 	[%rd12+8792], %r615;
	mul.wide.s32 	%rd389, %r615, 8;
	add.s64 	%rd390, %rd12, %rd389;
	ld.global.f64 	%fd977, [%rd390];
	ld.global.f64 	%fd978, [%rd29];
	cvt.rzi.s32.f64 	%r461, %fd978;
	mad.lo.s32 	%r462, %r461, 290, %r72;
	cvta.to.global.u64 	%rd391, %rd474;
	mul.wide.s32 	%rd392, %r462, 8;
	add.s64 	%rd393, %rd391, %rd392;
	ld.global.f64 	%fd979, [%rd393];
	mul.f64 	%fd980, %fd77, %fd979;
	add.s64 	%rd394, %rd1, %rd392;
	ld.global.f64 	%fd981, [%rd394];
	setp.gt.f64 	%p164, %fd977, %fd981;
	neg.f64 	%fd982, %fd980;
	selp.f64 	%fd1508, %fd982, %fd980, %p164;
	bra.uni 	$L__BB2_157;
$L__BB2_154:
	setp.neu.f64 	%p132, %fd78, 0d4000000000000000;
	@%p132 bra 	$L__BB2_156;
	ld.global.f64 	%fd785, [%rd29];
	cvt.rzi.s32.f64 	%r409, %fd785;
	mad.lo.s32 	%r410, %r409, 290, %r72;
	mul.wide.s32 	%rd339, %r410, 8;
	add.s64 	%rd340, %rd1, %rd339;
	ld.global.f64 	%fd786, [%rd340];
	add.f64 	%fd787, %fd77, %fd77;
	mov.f64 	%fd788, 0d3FF0000000000000;
	sub.f64 	%fd789, %fd788, %fd786;
	mul.f64 	%fd790, %fd787, %fd789;
	sub.f64 	%fd791, %fd788, %fd787;
	fma.rn.f64 	%fd792, %fd791, %fd786, 0d3FF0000000000000;
	div.rn.f64 	%fd793, %fd790, %fd792;
	sub.f64 	%fd1508, %fd788, %fd793;
	bra.uni 	$L__BB2_157;
$L__BB2_156:
	add.f64 	%fd783, %fd77, %fd77;
	mov.f64 	%fd784, 0d3FF0000000000000;
	sub.f64 	%fd1508, %fd784, %fd783;
$L__BB2_157:
	{
	.reg .b32 %temp; 
	mov.b64 	{%temp, %r139}, %fd1508;
	}
	abs.f64 	%fd104, %fd1508;
	{
	.reg .b32 %temp; 
	mov.b64 	{%temp, %r463}, %fd104;
	}
	setp.gt.s32 	%p165, %r463, 1071801957;
	@%p165 bra 	$L__BB2_161;
	mul.f64 	%fd1023, %fd1508, %fd1508;
	fma.rn.f64 	%fd1024, %fd1023, 0d3FB0066BDC1895E9, 0dBFB3823B180754AF;
	fma.rn.f64 	%fd1025, %fd1024, %fd1023, 0d3FB11E52CC2F79AE;
	fma.rn.f64 	%fd1026, %fd1025, %fd1023, 0dBF924EAF3526861B;
	fma.rn.f64 	%fd1027, %fd1026, %fd1023, 0d3F91DF02A31E6CB7;
	fma.rn.f64 	%fd1028, %fd1027, %fd1023, 0d3F847D18B0EEC6CC;
	fma.rn.f64 	%fd1029, %fd1028, %fd1023, 0d3F8D0AF961BA53B0;
	fma.rn.f64 	%fd1030, %fd1029, %fd1023, 0d3F91BF7734CF1C48;
	fma.rn.f64 	%fd1031, %fd1030, %fd1023, 0d3F96E91483144EF7;
	fma.rn.f64 	%fd1032, %fd1031, %fd1023, 0d3F9F1C6E0A4F9F81;
	fma.rn.f64 	%fd1033, %fd1032, %fd1023, 0d3FA6DB6DC27FA92B;
	fma.rn.f64 	%fd1034, %fd1033, %fd1023, 0d3FB333333320F91B;
	fma.rn.f64 	%fd1035, %fd1034, %fd1023, 0d3FC5555555555F4D;
	mul.f64 	%fd1036, %fd1023, %fd1035;
	fma.rn.f64 	%fd105, %fd1036, %fd104, %fd104;
	setp.gt.s32 	%p169, %r139, -1;
	@%p169 bra 	$L__BB2_160;
	mov.f64 	%fd1041, 0d3C91A62633145C07;
	add.rn.f64 	%fd1042, %fd105, %fd1041;
	mov.f64 	%fd1043, 0d3FF921FB54442D18;
	add.rn.f64 	%fd1509, %fd1043, %fd1042;
	bra.uni 	$L__BB2_162;
$L__BB2_160:
	mov.f64 	%fd1037, 0dBC91A62633145C07;
	add.rn.f64 	%fd1038, %fd105, %fd1037;
	neg.f64 	%fd1039, %fd1038;
	mov.f64 	%fd1040, 0d3FF921FB54442D18;
	add.rn.f64 	%fd1509, %fd1040, %fd1039;
	bra.uni 	$L__BB2_162;
$L__BB2_161:
	mov.f64 	%fd983, 0d3FF0000000000000;
	sub.f64 	%fd984, %fd983, %fd104;
	{
	.reg .b32 %temp; 
	mov.b64 	{%r464, %temp}, %fd984;
	}
	{
	.reg .b32 %temp; 
	mov.b64 	{%temp, %r465}, %fd984;
	}
	add.s32 	%r466, %r465, -1048576;
	mov.b64 	%fd985, {%r464, %r466};
	rsqrt.approx.ftz.f64 	%fd986, %fd985;
	{
	.reg .b32 %temp; 
	mov.b64 	{%r467, %temp}, %fd986;
	}
	{
	.reg .b32 %temp; 
	mov.b64 	{%temp, %r468}, %fd986;
	}
	add.s32 	%r469, %r468, -1048576;
	mov.b64 	%fd987, {%r467, %r469};
	mul.f64 	%fd988, %fd985, %fd986;
	neg.f64 	%fd989, %fd988;
	fma.rn.f64 	%fd990, %fd988, %fd989, %fd985;
	fma.rn.f64 	%fd991, %fd990, %fd987, %fd988;
	neg.f64 	%fd992, %fd991;
	fma.rn.f64 	%fd993, %fd986, %fd992, 0d3FF0000000000000;
	fma.rn.f64 	%fd994, %fd993, %fd987, %fd987;
	fma.rn.f64 	%fd995, %fd991, %fd992, %fd985;
	fma.rn.f64 	%fd996, %fd995, %fd994, %fd991;
	{
	.reg .b32 %temp; 
	mov.b64 	{%r470, %temp}, %fd996;
	}
	{
	.reg .b32 %temp; 
	mov.b64 	{%temp, %r471}, %fd996;
	}
	add.s32 	%r472, %r471, 1048576;
	mov.b64 	%fd997, {%r470, %r472};
	fma.rn.f64 	%fd998, %fd984, 0d3EC715B371155F70, 0dBEBAC2FE66FAAC4B;
	fma.rn.f64 	%fd999, %fd998, %fd984, 0d3ED9A9B88EFCD9B8;
	fma.rn.f64 	%fd1000, %fd999, %fd984, 0d3EDD0F40A8A0C4C3;
	fma.rn.f64 	%fd1001, %fd1000, %fd984, 0d3EF46D4CFA9E0E1F;
	fma.rn.f64 	%fd1002, %fd1001, %fd984, 0d3F079C168D1E2422;
	fma.rn.f64 	%fd1003, %fd1002, %fd984, 0d3F1C9A88C3BCA540;
	fma.rn.f64 	%fd1004, %fd1003, %fd984, 0d3F31C4E64BD476DF;
	fma.rn.f64 	%fd1005, %fd1004, %fd984, 0d3F46E8BA60009C8F;
	fma.rn.f64 	%fd1006, %fd1005, %fd984, 0d3F5F1C71C62B05A2;
	fma.rn.f64 	%fd1007, %fd1006, %fd984, 0d3F76DB6DB6DC9F2C;
	fma.rn.f64 	%fd1008, %fd1007, %fd984, 0d3F9333333333329C;
	fma.rn.f64 	%fd1009, %fd1008, %fd984, 0d3FB5555555555555;
	setp.lt.s32 	%p166, %r465, 1;
	mov.f64 	%fd1010, 0d0000000000000000;
	mul.rn.f64 	%fd1011, %fd104, %fd1010;
	mul.f64 	%fd1012, %fd984, %fd1009;
	fma.rn.f64 	%fd1013, %fd1012, %fd997, %fd997;
	selp.f64 	%fd1014, %fd1011, %fd1013, %p166;
	setp.lt.s32 	%p167, %r465, 0;
	mov.f64 	%fd1015, 0d7FF0000000000000;
	mul.rn.f64 	%fd1016, %fd1014, %fd1015;
	selp.f64 	%fd1017, %fd1016, %fd1014, %p167;
	setp.lt.s32 	%p168, %r139, 0;
	mov.f64 	%fd1018, 0dBCA1A62633145C07;
	add.rn.f64 	%fd1019, %fd1017, %fd1018;
	neg.f64 	%fd1020, %fd1019;
	mov.f64 	%fd1021, 0d400921FB54442D18;
	add.rn.f64 	%fd1022, %fd1021, %fd1020;
	selp.f64 	%fd1509, %fd1022, %fd1017, %p168;
$L__BB2_162:
	setp.ne.s32 	%p170, %r615, 0;
	@%p170 bra 	$L__BB2_164;
	ld.global.u32 	%r617, [%rd12+8796];
	bra.uni 	$L__BB2_165;
$L__BB2_164:
	ld.global.u32 	%r617, [%rd12+8796];
	setp.lt.s32 	%p171, %r615, %r617;
	@%p171 bra 	$L__BB2_189;
$L__BB2_165:
	cvt.rn.f64.s32 	%fd110, %r617;
	ld.global.f64 	%fd1044, [%rd12+8840];
	setp.ge.f64 	%p172, %fd1044, 0d0000000000000000;
	@%p172 bra 	$L__BB2_181;
	ld.global.s32 	%rd395, [%rd12+8816];
	st.global.u64 	[_ZZ4RM48P7RM48GendE4IJKL], %rd395;
	ld.global.f64 	%fd1045, [%rd12+8832];
	st.global.f64 	[%rd12+8840], %fd1045;
	ld.global.f64 	%fd1046, [%rd12+8824];
	st.global.f64 	[%rd12+8848], %fd1046;
	ld.global.u64 	%rd396, [_ZZ4RM48P7RM48GendE4IJKL];
	mul.hi.s64 	%rd397, %rd396, 1255865031013801001;
	shr.u64 	%rd398, %rd397, 63;
	shr.s64 	%rd399, %rd397, 11;
	add.s64 	%rd400, %rd399, %rd398;
	mad.lo.s64 	%rd401, %rd400, -30082, %rd396;
	mul.hi.s64 	%rd402, %rd396, 7265569444961199011;
	shr.u64 	%rd403, %rd402, 63;
	shr.s64 	%rd404, %rd402, 21;
	add.s64 	%rd405, %rd404, %rd403;
	cvt.rn.f64.s64 	%fd1047, %rd405;
	div.rn.f64 	%fd1048, %fd1047, 0d4066200000000000;
	cvt.rzi.s32.f64 	%r474, %fd1048;
	cvt.rn.f64.s32 	%fd1049, %r474;
	mul.f64 	%fd1050, %fd1049, 0d4066200000000000;
	sub.f64 	%fd1051, %fd1047, %fd1050;
	add.f64 	%fd1052, %fd1051, 0d4000000000000000;
	cvt.rzi.s64.f64 	%rd517, %fd1052;
	cvt.rn.f64.s64 	%fd1053, %rd400;
	div.rn.f64 	%fd1054, %fd1053, 0d4066200000000000;
	cvt.rzi.s32.f64 	%r475, %fd1054;
	cvt.rn.f64.s32 	%fd1055, %r475;
	mul.f64 	%fd1056, %fd1055, 0d4066200000000000;
	sub.f64 	%fd1057, %fd1053, %fd1056;
	add.f64 	%fd1058, %fd1057, 0d4000000000000000;
	cvt.rzi.s64.f64 	%rd518, %fd1058;
	mul.hi.s64 	%rd406, %rd401, 1746437308753567017;
	shr.u64 	%rd407, %rd406, 63;
	shr.s64 	%rd408, %rd406, 4;
	add.s64 	%rd409, %rd408, %rd407;
	cvt.rn.f64.s64 	%fd1059, %rd409;
	div.rn.f64 	%fd1060, %fd1059, 0d4066400000000000;
	cvt.rzi.s32.f64 	%r476, %fd1060;
	cvt.rn.f64.s32 	%fd1061, %r476;
	mul.f64 	%fd1062, %fd1061, 0d4066400000000000;
	sub.f64 	%fd1063, %fd1059, %fd1062;
	add.f64 	%fd1064, %fd1063, 0d3FF0000000000000;
	cvt.rzi.s64.f64 	%rd519, %fd1064;
	cvt.rn.f64.s64 	%fd1065, %rd401;
	div.rn.f64 	%fd1066, %fd1065, 0d4065200000000000;
	cvt.rzi.s32.f64 	%r477, %fd1066;
	cvt.rn.f64.s32 	%fd1067, %r477;
	mul.f64 	%fd1068, %fd1067, 0d4065200000000000;
	sub.f64 	%fd1069, %fd1065, %fd1068;
	cvt.rzi.s64.f64 	%rd520, %fd1069;
	mov.b64 	%rd410, 4607182418800017408;
	st.global.u64 	[_ZZ4RM48P7RM48GendE3ONE], %rd410;
	mov.b32 	%r618, 1;
$L__BB2_167:
	mov.f64 	%fd1511, 0d0000000000000000;
	mov.f64 	%fd1510, 0d3FE0000000000000;
	mov.b32 	%r619, 0;
$L__BB2_168:
	mul.lo.s64 	%rd411, %rd517, %rd518;
	cvt.rn.f64.s64 	%fd1072, %rd411;
	div.rn.f64 	%fd1073, %fd1072, 0d4066600000000000;
	cvt.rzi.s32.f64 	%r479, %fd1073;
	cvt.rn.f64.s32 	%fd1074, %r479;
	mul.f64 	%fd1075, %fd1074, 0d4066600000000000;
	sub.f64 	%fd1076, %fd1072, %fd1075;
	cvt.rn.f64.s64 	%fd1077, %rd519;
	mul.f64 	%fd1078, %fd1076, %fd1077;
	div.rn.f64 	%fd1079, %fd1078, 0d4066600000000000;
	cvt.rzi.s32.f64 	%r480, %fd1079;
	cvt.rn.f64.s32 	%fd1080, %r480;
	mul.f64 	%fd1081, %fd1080, 0d4066600000000000;
	sub.f64 	%fd1082, %fd1078, %fd1081;
	cvt.rzi.s64.f64 	%rd412, %fd1082;
	mad.lo.s64 	%rd413, %rd520, 53, 1;
	cvt.rn.f64.s64 	%fd1083, %rd413;
	div.rn.f64 	%fd1084, %fd1083, 0d4065200000000000;
	cvt.rzi.s32.f64 	%r481, %fd1084;
	cvt.rn.f64.s32 	%fd1085, %r481;
	mul.f64 	%fd1086, %fd1085, 0d4065200000000000;
	sub.f64 	%fd1087, %fd1083, %fd1086;
	cvt.rzi.s64.f64 	%rd414, %fd1087;
	mul.lo.s64 	%rd415, %rd412, %rd414;
	cvt.rn.f64.s64 	%fd1088, %rd415;
	mul.f64 	%fd1089, %fd1088, 0d3F90000000000000;
	cvt.rzi.s32.f64 	%r482, %fd1089;
	cvt.rn.f64.s32 	%fd1090, %r482;
	mul.f64 	%fd1091, %fd1090, 0d4050000000000000;
	sub.f64 	%fd1092, %fd1088, %fd1091;
	setp.ge.f64 	%p173, %fd1092, 0d4040000000000000;
	add.f64 	%fd1093, %fd1511, %fd1510;
	selp.f64 	%fd1094, %fd1093, %fd1511, %p173;
	mul.f64 	%fd1095, %fd1510, 0d3FE0000000000000;
	mul.lo.s64 	%rd416, %rd518, %rd519;
	cvt.rn.f64.s64 	%fd1096, %rd416;
	div.rn.f64 	%fd1097, %fd1096, 0d4066600000000000;
	cvt.rzi.s32.f64 	%r483, %fd1097;
	cvt.rn.f64.s32 	%fd1098, %r483;
	mul.f64 	%fd1099, %fd1098, 0d4066600000000000;
	sub.f64 	%fd1100, %fd1096, %fd1099;
	cvt.rn.f64.s64 	%fd1101, %rd412;
	mul.f64 	%fd1102, %fd1100, %fd1101;
	div.rn.f64 	%fd1103, %fd1102, 0d4066600000000000;
	cvt.rzi.s32.f64 	%r484, %fd1103;
	cvt.rn.f64.s32 	%fd1104, %r484;
	mul.f64 	%fd1105, %fd1104, 0d4066600000000000;
	sub.f64 	%fd1106, %fd1102, %fd1105;
	cvt.rzi.s64.f64 	%rd517, %fd1106;
	mad.lo.s64 	%rd417, %rd414, 53, 1;
	cvt.rn.f64.s64 	%fd1107, %rd417;
	div.rn.f64 	%fd1108, %fd1107, 0d4065200000000000;
	cvt.rzi.s32.f64 	%r485, %fd1108;
	cvt.rn.f64.s32 	%fd1109, %r485;
	mul.f64 	%fd1110, %fd1109, 0d4065200000000000;
	sub.f64 	%fd1111, %fd1107, %fd1110;
	cvt.rzi.s64.f64 	%rd418, %fd1111;
	mul.lo.s64 	%rd419, %rd517, %rd418;
	cvt.rn.f64.s64 	%fd1112, %rd419;
	mul.f64 	%fd1113, %fd1112, 0d3F90000000000000;
	cvt.rzi.s32.f64 	%r486, %fd1113;
	cvt.rn.f64.s32 	%fd1114, %r486;
	mul.f64 	%fd1115, %fd1114, 0d4050000000000000;
	sub.f64 	%fd1116, %fd1112, %fd1115;
	setp.ge.f64 	%p174, %fd1116, 0d4040000000000000;
	add.f64 	%fd1117, %fd1094, %fd1095;
	selp.f64 	%fd1118, %fd1117, %fd1094, %p174;
	mul.f64 	%fd1119, %fd1095, 0d3FE0000000000000;
	mul.lo.s64 	%rd420, %rd519, %rd412;
	cvt.rn.f64.s64 	%fd1120, %rd420;
	div.rn.f64 	%fd1121, %fd1120, 0d4066600000000000;
	cvt.rzi.s32.f64 	%r487, %fd1121;
	cvt.rn.f64.s32 	%fd1122, %r487;
	mul.f64 	%fd1123, %fd1122, 0d4066600000000000;
	sub.f64 	%fd1124, %fd1120, %fd1123;
	cvt.rn.f64.s64 	%fd1125, %rd517;
	mul.f64 	%fd1126, %fd1124, %fd1125;
	div.rn.f64 	%fd1127, %fd1126, 0d4066600000000000;
	cvt.rzi.s32.f64 	%r488, %fd1127;
	cvt.rn.f64.s32 	%fd1128, %r488;
	mul.f64 	%fd1129, %fd1128, 0d4066600000000000;
	sub.f64 	%fd1130, %fd1126, %fd1129;
	cvt.rzi.s64.f64 	%rd518, %fd1130;
	mad.lo.s64 	%rd421, %rd418, 53, 1;
	cvt.rn.f64.s64 	%fd1131, %rd421;
	div.rn.f64 	%fd1132, %fd1131, 0d4065200000000000;
	cvt.rzi.s32.f64 	%r489, %fd1132;
	cvt.rn.f64.s32 	%fd1133, %r489;
	mul.f64 	%fd1134, %fd1133, 0d4065200000000000;
	sub.f64 	%fd1135, %fd1131, %fd1134;
	cvt.rzi.s64.f64 	%rd422, %fd1135;
	mul.lo.s64 	%rd423, %rd518, %rd422;
	cvt.rn.f64.s64 	%fd1136, %rd423;
	mul.f64 	%fd1137, %fd1136, 0d3F90000000000000;
	cvt.rzi.s32.f64 	%r490, %fd1137;
	cvt.rn.f64.s32 	%fd1138, %r490;
	mul.f64 	%fd1139, %fd1138, 0d4050000000000000;
	sub.f64 	%fd1140, %fd1136, %fd1139;
	setp.ge.f64 	%p175, %fd1140, 0d4040000000000000;
	add.f64 	%fd1141, %fd1118, %fd1119;
	selp.f64 	%fd1142, %fd1141, %fd1118, %p175;
	mul.f64 	%fd1143, %fd1119, 0d3FE0000000000000;
	mul.lo.s64 	%rd424, %rd412, %rd517;
	cvt.rn.f64.s64 	%fd1144, %rd424;
	div.rn.f64 	%fd1145, %fd1144, 0d4066600000000000;
	cvt.rzi.s32.f64 	%r491, %fd1145;
	cvt.rn.f64.s32 	%fd1146, %r491;
	mul.f64 	%fd1147, %fd1146, 0d4066600000000000;
	sub.f64 	%fd1148, %fd1144, %fd1147;
	cvt.rn.f64.s64 	%fd1149, %rd518;
	mul.f64 	%fd1150, %fd1148, %fd1149;
	div.rn.f64 	%fd1151, %fd1150, 0d4066600000000000;
	cvt.rzi.s32.f64 	%r492, %fd1151;
	cvt.rn.f64.s32 	%fd1152, %r492;
	mul.f64 	%fd1153, %fd1152, 0d4066600000000000;
	sub.f64 	%fd1154, %fd1150, %fd1153;
	cvt.rzi.s64.f64 	%rd519, %fd1154;
	mad.lo.s64 	%rd425, %rd422, 53, 1;
	cvt.rn.f64.s64 	%fd1155, %rd425;
	div.rn.f64 	%fd1156, %fd1155, 0d4065200000000000;
	cvt.rzi.s32.f64 	%r493, %fd1156;
	cvt.rn.f64.s32 	%fd1157, %r493;
	mul.f64 	%fd1158, %fd1157, 0d4065200000000000;
	sub.f64 	%fd1159, %fd1155, %fd1158;
	cvt.rzi.s64.f64 	%rd520, %fd1159;
	mul.lo.s64 	%rd426, %rd519, %rd520;
	cvt.rn.f64.s64 	%fd1160, %rd426;
	mul.f64 	%fd1161, %fd1160, 0d3F90000000000000;
	cvt.rzi.s32.f64 	%r494, %fd1161;
	cvt.rn.f64.s32 	%fd1162, %r494;
	mul.f64 	%fd1163, %fd1162, 0d4050000000000000;
	sub.f64 	%fd1164, %fd1160, %fd1163;
	setp.ge.f64 	%p176, %fd1164, 0d4040000000000000;
	add.f64 	%fd1165, %fd1142, %fd1143;
	selp.f64 	%fd1511, %fd1165, %fd1142, %p176;
	mul.f64 	%fd1510, %fd1143, 0d3FE0000000000000;
	add.s32 	%r619, %r619, 4;
	setp.ne.s32 	%p177, %r619, 48;
	@%p177 bra 	$L__BB2_168;
	mul.wide.u32 	%rd427, %r618, 8;
	add.s64 	%rd428, %rd12, %rd427;
	st.global.f64 	[%rd428+8008], %fd1511;
	add.s32 	%r618, %r618, 1;
	setp.ne.s32 	%p178, %r618, 98;
	@%p178 bra 	$L__BB2_167;
	st.global.f64 	[_ZZ4RM48P7RM48GendE6TWOM49], %fd1510;
	ld.global.f64 	%fd1166, [_ZZ4RM48P7RM48GendE3ONE];
	mul.f64 	%fd1167, %fd1166, 0d3FE0000000000000;
	mul.f64 	%fd1168, %fd1167, 0d3FE0000000000000;
	mul.f64 	%fd1169, %fd1168, 0d3FE0000000000000;
	mul.f64 	%fd1170, %fd1169, 0d3FE0000000000000;
	mul.f64 	%fd1171, %fd1170, 0d3FE0000000000000;
	mul.f64 	%fd1172, %fd1171, 0d3FE0000000000000;
	mul.f64 	%fd1173, %fd1172, 0d3FE0000000000000;
	mul.f64 	%fd1174, %fd1173, 0d3FE0000000000000;
	mul.f64 	%fd1175, %fd1174, 0d3FE0000000000000;
	mul.f64 	%fd1176, %fd1175, 0d3FE0000000000000;
	mul.f64 	%fd1177, %fd1176, 0d3FE0000000000000;
	mul.f64 	%fd1178, %fd1177, 0d3FE0000000000000;
	mul.f64 	%fd1179, %fd1178, 0d3FE0000000000000;
	mul.f64 	%fd1180, %fd1179, 0d3FE0000000000000;
	mul.f64 	%fd1181, %fd1180, 0d3FE0000000000000;
	mul.f64 	%fd1182, %fd1181, 0d3FE0000000000000;
	mul.f64 	%fd1183, %fd1182, 0d3FE0000000000000;
	mul.f64 	%fd1184, %fd1183, 0d3FE0000000000000;
	mul.f64 	%fd1185, %fd1184, 0d3FE0000000000000;
	mul.f64 	%fd1186, %fd1185, 0d3FE0000000000000;
	mul.f64 	%fd1187, %fd1186, 0d3FE0000000000000;
	mul.f64 	%fd1188, %fd1187, 0d3FE0000000000000;
	mul.f64 	%fd1189, %fd1188, 0d3FE0000000000000;
	mul.f64 	%fd1190, %fd1189, 0d3FE0000000000000;
	st.global.f64 	[_ZZ4RM48P7RM48GendE6TWOM24], %fd1190;
	mul.f64 	%fd1191, %fd1190, 0d41161F1000000000;
	st.global.f64 	[%rd12+8808], %fd1191;
	mul.f64 	%fd1192, %fd1190, 0d415D32EC40000000;
	st.global.f64 	[_ZZ4RM48P7RM48GendE2CD], %fd1192;
	mul.f64 	%fd1193, %fd1190, 0d416FFFFFA0000000;
	st.global.f64 	[_ZZ4RM48P7RM48GendE2CM], %fd1193;
	mov.b32 	%r495, 33;
	mov.b32 	%r496, 97;
	st.global.v2.u32 	[%rd12+8800], {%r496, %r495};
	ld.global.f64 	%fd1516, [%rd12+8848];
	add.f64 	%fd1194, %fd1516, 0d3FF0000000000000;
	setp.ltu.f64 	%p179, %fd1194, 0d3FF0000000000000;
	@%p179 bra 	$L__BB2_179;
	ld.global.f64 	%fd1515, [%rd12+8840];
	mov.b32 	%r622, 1;
	mov.f64 	%fd1514, 0d3FF0000000000000;
	mov.b32 	%r627, 97;
	mov.b32 	%r626, 33;
$L__BB2_172:
	add.f64 	%fd1196, %fd1516, 0d3FF0000000000000;
	setp.eq.f64 	%p180, %fd1196, %fd1514;
	cvt.rzi.s64.f64 	%rd429, %fd1515;
	setp.lt.s64 	%p181, %rd429, 1;
	and.pred  	%p182, %p180, %p181;
	setp.ltu.f64 	%p183, %fd1515, 0d3FF0000000000000;
	or.pred  	%p184, %p182, %p183;
	@%p184 bra 	$L__BB2_178;
	mov.b32 	%r625, 1;
$L__BB2_174:
	mul.wide.s32 	%rd431, %r627, 8;
	add.s64 	%rd432, %rd12, %rd431;
	ld.global.f64 	%fd1197, [%rd432+8008];
	mul.wide.s32 	%rd433, %r626, 8;
	add.s64 	%rd434, %rd12, %rd433;
	ld.global.f64 	%fd1198, [%rd434+8008];
	sub.f64 	%fd1199, %fd1197, %fd1198;
	setp.lt.f64 	%p185, %fd1199, 0d0000000000000000;
	ld.global.f64 	%fd1200, [_ZZ4RM48P7RM48GendE3ONE];
	add.f64 	%fd1201, %fd1199, %fd1200;
	selp.f64 	%fd1202, %fd1201, %fd1199, %p185;
	st.global.f64 	[%rd432+8008], %fd1202;
	ld.global.v2.u32 	{%r501, %r502}, [%rd12+8800];
	add.s32 	%r503, %r501, -1;
	setp.eq.s32 	%p186, %r503, 0;
	selp.b32 	%r627, 97, %r503, %p186;
	add.s32 	%r504, %r502, -1;
	setp.eq.s32 	%p187, %r504, 0;
	selp.b32 	%r626, 97, %r504, %p187;
	st.global.v2.u32 	[%rd12+8800], {%r627, %r626};
	ld.global.f64 	%fd1203, [%rd12+8808];
	ld.global.f64 	%fd1204, [_ZZ4RM48P7RM48GendE2CD];
	sub.f64 	%fd120, %fd1203, %fd1204;
	st.global.f64 	[%rd12+8808], %fd120;
	setp.geu.f64 	%p188, %fd120, 0d0000000000000000;
	@%p188 bra 	$L__BB2_176;
	ld.global.f64 	%fd1205, [_ZZ4RM48P7RM48GendE2CM];
	add.f64 	%fd1206, %fd120, %fd1205;
	st.global.f64 	[%rd12+8808], %fd1206;
$L__BB2_176:
	add.s32 	%r625, %r625, 1;
	cvt.rn.f64.u32 	%fd1207, %r625;
	ld.global.f64 	%fd1515, [%rd12+8840];
	setp.ge.f64 	%p189, %fd1515, %fd1207;
	@%p189 bra 	$L__BB2_174;
	ld.global.f64 	%fd1516, [%rd12+8848];
$L__BB2_178:
	add.s32 	%r622, %r622, 1;
	cvt.rn.f64.u32 	%fd1514, %r622;
	add.f64 	%fd1208, %fd1516, 0d3FF0000000000000;
	setp.ge.f64 	%p190, %fd1208, %fd1514;
	@%p190 bra 	$L__BB2_172;
$L__BB2_179:
	ld.global.u32 	%r505, [%rd12+8820];
	setp.ne.s32 	%p191, %r505, 1;
	@%p191 bra 	$L__BB2_181;
	mov.b32 	%r522, 0;
	st.global.u32 	[%rd12+8820], %r522;
	mov.b32 	%r628, 1;
	bra.uni 	$L__BB2_190;
$L__BB2_181:
	mov.b32 	%r506, 1;
	st.global.u32 	[%rd12+8792], %r506;
	setp.lt.s32 	%p192, %r617, 1;
	@%p192 bra 	$L__BB2_187;
$L__BB2_182:
	ld.global.v2.u32 	{%r507, %r508}, [%rd12+8800];
	mul.wide.s32 	%rd435, %r507, 8;
	add.s64 	%rd436, %rd12, %rd435;
	ld.global.f64 	%fd1209, [%rd436+8008];
	mul.wide.s32 	%rd437, %r508, 8;
	add.s64 	%rd438, %rd12, %rd437;
	ld.global.f64 	%fd1210, [%rd438+8008];
	sub.f64 	%fd1211, %fd1209, %fd1210;
	setp.lt.f64 	%p193, %fd1211, 0d0000000000000000;
	ld.global.f64 	%fd1212, [_ZZ4RM48P7RM48GendE3ONE];
	add.f64 	%fd1213, %fd1211, %fd1212;
	selp.f64 	%fd126, %fd1213, %fd1211, %p193;
	st.global.f64 	[%rd436+8008], %fd126;
	ld.global.v2.u32 	{%r509, %r510}, [%rd12+8800];
	add.s32 	%r511, %r509, -1;
	setp.eq.s32 	%p194, %r511, 0;
	selp.b32 	%r512, 97, %r511, %p194;
	add.s32 	%r513, %r510, -1;
	setp.eq.s32 	%p195, %r513, 0;
	selp.b32 	%r514, 97, %r513, %p195;
	st.global.v2.u32 	[%rd12+8800], {%r512, %r514};
	ld.global.f64 	%fd1214, [%rd12+8808];
	ld.global.f64 	%fd1215, [_ZZ4RM48P7RM48GendE2CD];
	sub.f64 	%fd1517, %fd1214, %fd1215;
	st.global.f64 	[%rd12+8808], %fd1517;
	setp.geu.f64 	%p196, %fd1517, 0d0000000000000000;
	@%p196 bra 	$L__BB2_184;
	ld.global.f64 	%fd1216, [_ZZ4RM48P7RM48GendE2CM];
	add.f64 	%fd1517, %fd1517, %fd1216;
	st.global.f64 	[%rd12+8808], %fd1517;
$L__BB2_184:
	sub.f64 	%fd1217, %fd126, %fd1517;
	setp.lt.f64 	%p197, %fd1217, 0d0000000000000000;
	ld.global.f64 	%fd1218, [_ZZ4RM48P7RM48GendE3ONE];
	add.f64 	%fd1219, %fd1217, %fd1218;
	selp.f64 	%fd1220, %fd1219, %fd1217, %p197;
	ld.global.u32 	%r515, [%rd12+8792];
	mul.wide.s32 	%rd439, %r515, 8;
	add.s64 	%rd440, %rd12, %rd439;
	st.global.f64 	[%rd440], %fd1220;
	setp.neu.f64 	%p198, %fd1220, 0d0000000000000000;
	@%p198 bra 	$L__BB2_186;
	ld.global.f64 	%fd1221, [_ZZ4RM48P7RM48GendE6TWOM49];
	ld.global.u32 	%r516, [%rd12+8792];
	mul.wide.s32 	%rd441, %r516, 8;
	add.s64 	%rd442, %rd12, %rd441;
	st.global.f64 	[%rd442], %fd1221;
$L__BB2_186:
	ld.global.u32 	%r517, [%rd12+8792];
	add.s32 	%r518, %r517, 1;
	st.global.u32 	[%rd12+8792], %r518;
	cvt.rn.f64.s32 	%fd1222, %r518;
	setp.ge.f64 	%p199, %fd110, %fd1222;
	@%p199 bra 	$L__BB2_182;
$L__BB2_187:
	ld.global.f64 	%fd1223, [%rd12+8840];
	add.f64 	%fd130, %fd1223, %fd110;
	st.global.f64 	[%rd12+8840], %fd130;
	setp.ltu.f64 	%p200, %fd130, 0d41CDCD6500000000;
	mov.b32 	%r628, 1;
	@%p200 bra 	$L__BB2_190;
	ld.global.f64 	%fd1224, [%rd12+8848];
	add.f64 	%fd1225, %fd1224, 0d3FF0000000000000;
	st.global.f64 	[%rd12+8848], %fd1225;
	add.f64 	%fd1226, %fd130, 0dC1CDCD6500000000;
	st.global.f64 	[%rd12+8840], %fd1226;
	bra.uni 	$L__BB2_190;
$L__BB2_189:
	add.s32 	%r628, %r615, 1;
$L__BB2_190:
	ld.param.u64 	%rd477, [_Z17ProcessCollisionsPdS_S_S_S_S_S_S_S_S_S_S_S_S_S_S_S_S_S_S_S_S_S_S_S_S_S_S_S_S_S_S_P7RM48Gen_param_23];
	st.global.u32 	[%rd12+8792], %r628;
	mul.wide.s32 	%rd443, %r628, 8;
	add.s64 	%rd444, %rd12, %rd443;
	ld.global.f64 	%fd1227, [%rd444];
	cvta.to.global.u64 	%rd445, %rd477;
	ld.global.f64 	%fd1228, [%rd445];
	mul.f64 	%fd131, %fd1227, %fd1228;
	abs.f64 	%fd132, %fd131;
	setp.neu.f64 	%p201, %fd132, 0d7FF0000000000000;
	@%p201 bra 	$L__BB2_192;
	mov.f64 	%fd1234, 0d0000000000000000;
	mul.rn.f64 	%fd1518, %fd131, %fd1234;
	mov.b32 	%r629, 0;
	bra.uni 	$L__BB2_194;
$L__BB2_192:
	mul.f64 	%fd1229, %fd131, 0d3FE45F306DC9C883;
	cvt.rni.s32.f64 	%r629, %fd1229;
	cvt.rn.f64.s32 	%fd1230, %r629;
	fma.rn.f64 	%fd1231, %fd1230, 0dBFF921FB54442D18, %fd131;
	fma.rn.f64 	%fd1232, %fd1230, 0dBC91A62633145C00, %fd1231;
	fma.rn.f64 	%fd1518, %fd1230, 0dB97B839A252049C0, %fd1232;
	setp.ltu.f64 	%p202, %fd132, 0d41E0000000000000;
	@%p202 bra 	$L__BB2_194;
	{ // callseq 7, 0
	.param .b64 param0;
	st.param.f64 	[param0], %fd131;
	.param .align 16 .b8 retval0[16];
	call.uni (retval0), 
	__internal_trig_reduction_slowpathd, 
	(
	param0
	);
	ld.param.f64 	%fd1518, [retval0];
	ld.param.b32 	%r629, [retval0+8];
	} // callseq 7
$L__BB2_194:
	shl.b32 	%r525, %r629, 6;
	cvt.u64.u32 	%rd446, %r525;
	and.b64  	%rd447, %rd446, 64;
	mov.u64 	%rd448, __cudart_sin_cos_coeffs;
	add.s64 	%rd449, %rd448, %rd447;
	mul.rn.f64 	%fd1235, %fd1518, %fd1518;
	and.b32  	%r526, %r629, 1;
	setp.eq.b32 	%p204, %r526, 1;
	selp.f64 	%fd1236, 0dBDA8FF8320FD8164, 0d3DE5DB65F9785EBA, %p204;
	ld.global.nc.v2.f64 	{%fd1237, %fd1238}, [%rd449];
	fma.rn.f64 	%fd1239, %fd1236, %fd1235, %fd1237;
	fma.rn.f64 	%fd1240, %fd1239, %fd1235, %fd1238;
	ld.global.nc.v2.f64 	{%fd1241, %fd1242}, [%rd449+16];
	fma.rn.f64 	%fd1243, %fd1240, %fd1235, %fd1241;
	fma.rn.f64 	%fd1244, %fd1243, %fd1235, %fd1242;
	ld.global.nc.v2.f64 	{%fd1245, %fd1246}, [%rd449+32];
	fma.rn.f64 	%fd1247, %fd1244, %fd1235, %fd1245;
	fma.rn.f64 	%fd1248, %fd1247, %fd1235, %fd1246;
	fma.rn.f64 	%fd1249, %fd1248, %fd1518, %fd1518;
	fma.rn.f64 	%fd1250, %fd1248, %fd1235, 0d3FF0000000000000;
	selp.f64 	%fd1251, %fd1250, %fd1249, %p204;
	and.b32  	%r527, %r629, 2;
	setp.eq.s32 	%p205, %r527, 0;
	mov.f64 	%fd1252, 0d0000000000000000;
	sub.f64 	%fd1253, %fd1252, %fd1251;
	selp.f64 	%fd137, %fd1251, %fd1253, %p205;
	@%p201 bra 	$L__BB2_196;
	mov.f64 	%fd1259, 0d0000000000000000;
	mul.rn.f64 	%fd1520, %fd131, %fd1259;
	mov.b32 	%r631, 1;
	bra.uni 	$L__BB2_199;
$L__BB2_196:
	mul.f64 	%fd1254, %fd131, 0d3FE45F306DC9C883;
	cvt.rni.s32.f64 	%r630, %fd1254;
	cvt.rn.f64.s32 	%fd1255, %r630;
	fma.rn.f64 	%fd1256, %fd1255, 0dBFF921FB54442D18, %fd131;
	fma.rn.f64 	%fd1257, %fd1255, 0dBC91A62633145C00, %fd1256;
	fma.rn.f64 	%fd1520, %fd1255, 0dB97B839A252049C0, %fd1257;
	setp.ltu.f64 	%p206, %fd132, 0d41E0000000000000;
	@%p206 bra 	$L__BB2_198;
	{ // callseq 8, 0
	.param .b64 param0;
	st.param.f64 	[param0], %fd131;
	.param .align 16 .b8 retval0[16];
	call.uni (retval0), 
	__internal_trig_reduction_slowpathd, 
	(
	param0
	);
	ld.param.f64 	%fd1520, [retval0];
	ld.param.b32 	%r630, [retval0+8];
	} // callseq 8
$L__BB2_198:
	add.s32 	%r631, %r630, 1;
$L__BB2_199:
	add.f64 	%fd1260, %fd27, 0dBFF0000000000000;
	shl.b32 	%r530, %r631, 6;
	cvt.u64.u32 	%rd450, %r530;
	and.b64  	%rd451, %rd450, 64;
	mov.u64 	%rd452, __cudart_sin_cos_coeffs;
	add.s64 	%rd453, %rd452, %rd451;
	mul.rn.f64 	%fd1261, %fd1520, %fd1520;
	and.b32  	%r531, %r631, 1;
	setp.eq.b32 	%p207, %r531, 1;
	selp.f64 	%fd1262, 0dBDA8FF8320FD8164, 0d3DE5DB65F9785EBA, %p207;
	ld.global.nc.v2.f64 	{%fd1263, %fd1264}, [%rd453];
	fma.rn.f64 	%fd1265, %fd1262, %fd1261, %fd1263;
	fma.rn.f64 	%fd1266, %fd1265, %fd1261, %fd1264;
	ld.global.nc.v2.f64 	{%fd1267, %fd1268}, [%rd453+16];
	fma.rn.f64 	%fd1269, %fd1266, %fd1261, %fd1267;
	fma.rn.f64 	%fd1270, %fd1269, %fd1261, %fd1268;
	ld.global.nc.v2.f64 	{%fd1271, %fd1272}, [%rd453+32];
	fma.rn.f64 	%fd1273, %fd1270, %fd1261, %fd1271;
	fma.rn.f64 	%fd1274, %fd1273, %fd1261, %fd1272;
	fma.rn.f64 	%fd1275, %fd1274, %fd1520, %fd1520;
	fma.rn.f64 	%fd1276, %fd1274, %fd1261, 0d3FF0000000000000;
	selp.f64 	%fd1277, %fd1276, %fd1275, %p207;
	and.b32  	%r532, %r631, 2;
	setp.eq.s32 	%p208, %r532, 0;
	mov.f64 	%fd1278, 0d0000000000000000;
	sub.f64 	%fd1279, %fd1278, %fd1277;
	selp.f64 	%fd143, %fd1277, %fd1279, %p208;
	mul.f64 	%fd1280, %fd27, %fd55;
	ld.global.f64 	%fd1281, [%rd4];
	div.rn.f64 	%fd1282, %fd1280, %fd1281;
	mov.f64 	%fd1283, 0d3FF0000000000000;
	sub.f64 	%fd1284, %fd1283, %fd1282;
	max.f64 	%fd1285, %fd1284, 0d3BC79CA10C924223;
	sqrt.rn.f64 	%fd1286, %fd1285;
	mul.f64 	%fd1287, %fd1508, %fd1286;
	sub.f64 	%fd1288, %fd1283, %fd1287;
	mul.f64 	%fd1289, %fd1260, %fd1260;
	div.rn.f64 	%fd144, %fd1289, %fd1285;
	mul.f64 	%fd1290, %fd27, %fd1281;
	div.rn.f64 	%fd1291, %fd55, %fd1290;
	sub.f64 	%fd1292, %fd1283, %fd1291;
	add.f64 	%fd1293, %fd1288, %fd1288;
	mul.f64 	%fd1294, %fd27, %fd27;
	div.rn.f64 	%fd1295, %fd1294, %fd1260;
	div.rn.f64 	%fd1296, %fd1293, %fd1295;
	sub.f64 	%fd1297, %fd1292, %fd1296;
	mul.f64 	%fd1298, %fd1281, %fd1297;
	max.f64 	%fd1299, %fd1298, 0d3BC79CA10C924223;
	st.global.f64 	[%rd8], %fd1299;
	ld.global.f64 	%fd1300, [%rd4];
	div.rn.f64 	%fd1301, %fd1300, %fd1299;
	mul.f64 	%fd1302, %fd1285, %fd1301;
	sqrt.rn.f64 	%fd1303, %fd1302;
	div.rn.f64 	%fd145, %fd1303, %fd27;
	abs.f64 	%fd146, %fd1509;
	setp.neu.f64 	%p209, %fd146, 0d7FF0000000000000;
	@%p209 bra 	$L__BB2_201;
	mov.f64 	%fd1309, 0d0000000000000000;
	mul.rn.f64 	%fd1521, %fd1509, %fd1309;
	mov.b32 	%r632, 0;
	bra.uni 	$L__BB2_203;
$L__BB2_201:
	mul.f64 	%fd1304, %fd1509, 0d3FE45F306DC9C883;
	cvt.rni.s32.f64 	%r632, %fd1304;
	cvt.rn.f64.s32 	%fd1305, %r632;
	fma.rn.f64 	%fd1306, %fd1305, 0dBFF921FB54442D18, %fd1509;
	fma.rn.f64 	%fd1307, %fd1305, 0dBC91A62633145C00, %fd1306;
	fma.rn.f64 	%fd1521, %fd1305, 0dB97B839A252049C0, %fd1307;
	setp.ltu.f64 	%p210, %fd146, 0d41E0000000000000;
	@%p210 bra 	$L__BB2_203;
	{ // callseq 9, 0
	.param .b64 param0;
	st.param.f64 	[param0], %fd1509;
	.param .align 16 .b8 retval0[16];
	call.uni (retval0), 
	__internal_trig_reduction_slowpathd, 
	(
	param0
	);
	ld.param.f64 	%fd1521, [retval0];
	ld.param.b32 	%r632, [retval0+8];
	} // callseq 9
$L__BB2_203:
	shl.b32 	%r535, %r632, 6;
	cvt.u64.u32 	%rd454, %r535;
	and.b64  	%rd455, %rd454, 64;
	mov.u64 	%rd456, __cudart_sin_cos_coeffs;
	add.s64 	%rd457, %rd456, %rd455;
	mul.rn.f64 	%fd1310, %fd1521, %fd1521;
	and.b32  	%r536, %r632, 1;
	setp.eq.b32 	%p211, %r536, 1;
	selp.f64 	%fd1311, 0dBDA8FF8320FD8164, 0d3DE5DB65F9785EBA, %p211;
	ld.global.nc.v2.f64 	{%fd1312, %fd1313}, [%rd457];
	fma.rn.f64 	%fd1314, %fd1311, %fd1310, %fd1312;
	fma.rn.f64 	%fd1315, %fd1314, %fd1310, %fd1313;
	ld.global.nc.v2.f64 	{%fd1316, %fd1317}, [%rd457+16];
	fma.rn.f64 	%fd1318, %fd1315, %fd1310, %fd1316;
	fma.rn.f64 	%fd1319, %fd1318, %fd1310, %fd1317;
	ld.global.nc.v2.f64 	{%fd1320, %fd1321}, [%rd457+32];
	fma.rn.f64 	%fd1322, %fd1319, %fd1310, %fd1320;
	fma.rn.f64 	%fd1323, %fd1322, %fd1310, %fd1321;
	fma.rn.f64 	%fd1324, %fd1323, %fd1521, %fd1521;
	fma.rn.f64 	%fd1325, %fd1323, %fd1310, 0d3FF0000000000000;
	selp.f64 	%fd1326, %fd1325, %fd1324, %p211;
	and.b32  	%r537, %r632, 2;
	setp.eq.s32 	%p212, %r537, 0;
	mov.f64 	%fd1327, 0d0000000000000000;
	sub.f64 	%fd1328, %fd1327, %fd1326;
	selp.f64 	%fd1329, %fd1326, %fd1328, %p212;
	min.f64 	%fd1330, %fd145, 0d3FF0000000000000;
	mul.f64 	%fd151, %fd1330, %fd1329;
	{
	.reg .b32 %temp; 
	mov.b64 	{%temp, %r538}, %fd151;
	}
	mov.b32 	%f1, %r538;
	abs.f32 	%f2, %f1;
	setp.geu.f32 	%p213, %f2, 0f3FE26666;
	@%p213 bra 	$L__BB2_205;
	mul.f64 	%fd1364, %fd151, %fd151;
	fma.rn.f64 	%fd1365, %fd1364, 0d3FB0066BDC1895E9, 0dBFB3823B180754AF;
	fma.rn.f64 	%fd1366, %fd1365, %fd1364, 0d3FB11E52CC2F79AE;
	fma.rn.f64 	%fd1367, %fd1366, %fd1364, 0dBF924EAF3526861B;
	fma.rn.f64 	%fd1368, %fd1367, %fd1364, 0d3F91DF02A31E6CB7;
	fma.rn.f64 	%fd1369, %fd1368, %fd1364, 0d3F847D18B0EEC6CC;
	fma.rn.f64 	%fd1370, %fd1369, %fd1364, 0d3F8D0AF961BA53B0;
	fma.rn.f64 	%fd1371, %fd1370, %fd1364, 0d3F91BF7734CF1C48;
	fma.rn.f64 	%fd1372, %fd1371, %fd1364, 0d3F96E91483144EF7;
	fma.rn.f64 	%fd1373, %fd1372, %fd1364, 0d3F9F1C6E0A4F9F81;
	fma.rn.f64 	%fd1374, %fd1373, %fd1364, 0d3FA6DB6DC27FA92B;
	fma.rn.f64 	%fd1375, %fd1374, %fd1364, 0d3FB333333320F91B;
	fma.rn.f64 	%fd1376, %fd1375, %fd1364, 0d3FC5555555555F4D;
	mul.f64 	%fd1377, %fd1364, %fd1376;
	fma.rn.f64 	%fd1522, %fd1377, %fd151, %fd151;
	bra.uni 	$L__BB2_206;
$L__BB2_205:
	abs.f64 	%fd1331, %fd151;
	fma.rn.f64 	%fd1332, %fd1331, 0dBFE0000000000000, 0d3FE0000000000000;
	rsqrt.approx.ftz.f64 	%fd1333, %fd1332;
	{
	.reg .b32 %temp; 
	mov.b64 	{%r539, %temp}, %fd1333;
	}
	{
	.reg .b32 %temp; 
	mov.b64 	{%temp, %r540}, %fd1333;
	}
	add.s32 	%r541, %r540, -1048576;
	mov.b64 	%fd1334, {%r539, %r541};
	mul.f64 	%fd1335, %fd1332, %fd1333;
	neg.f64 	%fd1336, %fd1335;
	fma.rn.f64 	%fd1337, %fd1335, %fd1336, %fd1332;
	fma.rn.f64 	%fd1338, %fd1337, %fd1334, %fd1335;
	neg.f64 	%fd1339, %fd1338;
	fma.rn.f64 	%fd1340, %fd1333, %fd1339, 0d3FF0000000000000;
	fma.rn.f64 	%fd1341, %fd1340, %fd1334, %fd1334;
	fma.rn.f64 	%fd1342, %fd1338, %fd1339, %fd1332;
	fma.rn.f64 	%fd1343, %fd1342, %fd1341, %fd1338;
	{
	.reg .b32 %temp; 
	mov.b64 	{%temp, %r542}, %fd1332;
	}
	setp.lt.s32 	%p214, %r542, 0;
	selp.f64 	%fd1344, 0dFFF8000000000000, %fd1343, %p214;
	setp.ne.f64 	%p215, %fd1332, 0d0000000000000000;
	selp.f64 	%fd1345, %fd1344, %fd1332, %p215;
	fma.rn.f64 	%fd1346, %fd1332, 0d3FB0066BDC1895E9, 0dBFB3823B180754AF;
	fma.rn.f64 	%fd1347, %fd1346, %fd1332, 0d3FB11E52CC2F79AE;
	fma.rn.f64 	%fd1348, %fd1347, %fd1332, 0dBF924EAF3526861B;
	fma.rn.f64 	%fd1349, %fd1348, %fd1332, 0d3F91DF02A31E6CB7;
	fma.rn.f64 	%fd1350, %fd1349, %fd1332, 0d3F847D18B0EEC6CC;
	fma.rn.f64 	%fd1351, %fd1350, %fd1332, 0d3F8D0AF961BA53B0;
	fma.rn.f64 	%fd1352, %fd1351, %fd1332, 0d3F91BF7734CF1C48;
	fma.rn.f64 	%fd1353, %fd1352, %fd1332, 0d3F96E91483144EF7;
	fma.rn.f64 	%fd1354, %fd1353, %fd1332, 0d3F9F1C6E0A4F9F81;
	fma.rn.f64 	%fd1355, %fd1354, %fd1332, 0d3FA6DB6DC27FA92B;
	fma.rn.f64 	%fd1356, %fd1355, %fd1332, 0d3FB333333320F91B;
	fma.rn.f64 	%fd1357, %fd1356, %fd1332, 0d3FC5555555555F4D;
	mul.f64 	%fd1358, %fd1332, %fd1357;
	mul.f64 	%fd1359, %fd1345, 0dC000000000000000;
	fma.rn.f64 	%fd1360, %fd1359, %fd1358, 0d3C91A62633145C07;
	add.f64 	%fd1361, %fd1359, 0d3FE921FB54442D18;
	add.f64 	%fd1362, %fd1361, %fd1360;
	add.f64 	%fd1363, %fd1362, 0d3FE921FB54442D18;
	copysign.f64 	%fd1522, %fd151, %fd1363;
$L__BB2_206:
	ld.param.u64 	%rd476, [_Z17ProcessCollisionsPdS_S_S_S_S_S_S_S_S_S_S_S_S_S_S_S_S_S_S_S_S_S_S_S_S_S_S_S_S_S_S_P7RM48Gen_param_22];
	cvta.to.global.u64 	%rd458, %rd476;
	mul.wide.s32 	%rd459, %r1, 8;
	add.s64 	%rd460, %rd458, %rd459;
	st.global.f64 	[%rd460], %fd1522;
	abs.f64 	%fd155, %fd1522;
	setp.neu.f64 	%p216, %fd155, 0d7FF0000000000000;
	@%p216 bra 	$L__BB2_208;
	mov.f64 	%fd1383, 0d0000000000000000;
	mul.rn.f64 	%fd1524, %fd1522, %fd1383;
	mov.b32 	%r634, 1;
	bra.uni 	$L__BB2_211;
$L__BB2_208:
	mul.f64 	%fd1378, %fd1522, 0d3FE45F306DC9C883;
	cvt.rni.s32.f64 	%r633, %fd1378;
	cvt.rn.f64.s32 	%fd1379, %r633;
	fma.rn.f64 	%fd1380, %fd1379, 0dBFF921FB54442D18, %fd1522;
	fma.rn.f64 	%fd1381, %fd1379, 0dBC91A62633145C00, %fd1380;
	fma.rn.f64 	%fd1524, %fd1379, 0dB97B839A252049C0, %fd1381;
	setp.ltu.f64 	%p217, %fd155, 0d41E0000000000000;
	@%p217 bra 	$L__BB2_210;
	{ // callseq 10, 0
	.param .b64 param0;
	st.param.f64 	[param0], %fd1522;
	.param .align 16 .b8 retval0[16];
	call.uni (retval0), 
	__internal_trig_reduction_slowpathd, 
	(
	param0
	);
	ld.param.f64 	%fd1524, [retval0];
	ld.param.b32 	%r633, [retval0+8];
	} // callseq 10
$L__BB2_210:
	add.s32 	%r634, %r633, 1;
$L__BB2_211:
	setp.neu.f64 	%p218, %fd155, 0d7FF0000000000000;
	shl.b32 	%r545, %r634, 6;
	cvt.u64.u32 	%rd461, %r545;
	and.b64  	%rd462, %rd461, 64;
	mov.u64 	%rd463, __cudart_sin_cos_coeffs;
	add.s64 	%rd464, %rd463, %rd462;
	mul.rn.f64 	%fd1384, %fd1524, %fd1524;
	and.b32  	%r546, %r634, 1;
	setp.eq.b32 	%p219, %r546, 1;
	selp.f64 	%fd1385, 0dBDA8FF8320FD8164, 0d3DE5DB65F9785EBA, %p219;
	ld.global.nc.v2.f64 	{%fd1386, %fd1387}, [%rd464];
	fma.rn.f64 	%fd1388, %fd1385, %fd1384, %fd1386;
	fma.rn.f64 	%fd1389, %fd1388, %fd1384, %fd1387;
	ld.global.nc.v2.f64 	{%fd1390, %fd1391}, [%rd464+16];
	fma.rn.f64 	%fd1392, %fd1389, %fd1384, %fd1390;
	fma.rn.f64 	%fd1393, %fd1392, %fd1384, %fd1391;
	ld.global.nc.v2.f64 	{%fd1394, %fd1395}, [%rd464+32];
	fma.rn.f64 	%fd1396, %fd1393, %fd1384, %fd1394;
	fma.rn.f64 	%fd1397, %fd1396, %fd1384, %fd1395;
	fma.rn.f64 	%fd1398, %fd1397, %fd1524, %fd1524;
	fma.rn.f64 	%fd1399, %fd1397, %fd1384, 0d3FF0000000000000;
	selp.f64 	%fd1400, %fd1399, %fd1398, %p219;
	and.b32  	%r547, %r634, 2;
	setp.eq.s32 	%p220, %r547, 0;
	mov.f64 	%fd1401, 0d0000000000000000;
	sub.f64 	%fd1402, %fd1401, %fd1400;
	selp.f64 	%fd1403, %fd1400, %fd1402, %p220;
	setp.lt.f64 	%p221, %fd1508, 0d0000000000000000;
	mul.f64 	%fd1404, %fd1508, %fd1508;
	setp.gt.f64 	%p222, %fd1404, %fd144;
	neg.f64 	%fd1406, %fd1403;
	selp.f64 	%fd1407, %fd1406, %fd1403, %p222;
	selp.f64 	%fd161, %fd1407, %fd1403, %p221;
	@%p218 bra 	$L__BB2_213;
	mov.f64 	%fd1413, 0d0000000000000000;
	mul.rn.f64 	%fd1525, %fd1522, %fd1413;
	mov.b32 	%r635, 0;
	bra.uni 	$L__BB2_215;
$L__BB2_213:
	mul.f64 	%fd1408, %fd1522, 0d3FE45F306DC9C883;
	cvt.rni.s32.f64 	%r635, %fd1408;
	cvt.rn.f64.s32 	%fd1409, %r635;
	fma.rn.f64 	%fd1410, %fd1409, 0dBFF921FB54442D18, %fd1522;
	fma.rn.f64 	%fd1411, %fd1409, 0dBC91A62633145C00, %fd1410;
	fma.rn.f64 	%fd1525, %fd1409, 0dB97B839A252049C0, %fd1411;
	setp.ltu.f64 	%p223, %fd155, 0d41E0000000000000;
	@%p223 bra 	$L__BB2_215;
	{ // callseq 11, 0
	.param .b64 param0;
	st.param.f64 	[param0], %fd1522;
	.param .align 16 .b8 retval0[16];
	call.uni (retval0), 
	__internal_trig_reduction_slowpathd, 
	(
	param0
	);
	ld.param.f64 	%fd1525, [retval0];
	ld.param.b32 	%r635, [retval0+8];
	} // callseq 11
$L__BB2_215:
	shl.b32 	%r550, %r635, 6;
	cvt.u64.u32 	%rd465, %r550;
	and.b64  	%rd466, %rd465, 64;
	add.s64 	%rd468, %rd463, %rd466;
	mul.rn.f64 	%fd1414, %fd1525, %fd1525;
	and.b32  	%r551, %r635, 1;
	setp.eq.b32 	%p224, %r551, 1;
	selp.f64 	%fd1415, 0dBDA8FF8320FD8164, 0d3DE5DB65F9785EBA, %p224;
	ld.global.nc.v2.f64 	{%fd1416, %fd1417}, [%rd468];
	fma.rn.f64 	%fd1418, %fd1415, %fd1414, %fd1416;
	fma.rn.f64 	%fd1419, %fd1418, %fd1414, %fd1417;
	ld.global.nc.v2.f64 	{%fd1420, %fd1421}, [%rd468+16];
	fma.rn.f64 	%fd1422, %fd1419, %fd1414, %fd1420;
	fma.rn.f64 	%fd1423, %fd1422, %fd1414, %fd1421;
	ld.global.nc.v2.f64 	{%fd1424, %fd1425}, [%rd468+32];
	fma.rn.f64 	%fd1426, %fd1423, %fd1414, %fd1424;
	fma.rn.f64 	%fd1427, %fd1426, %fd1414, %fd1425;
	fma.rn.f64 	%fd1428, %fd1427, %fd1525, %fd1525;
	fma.rn.f64 	%fd1429, %fd1427, %fd1414, 0d3FF0000000000000;
	selp.f64 	%fd1430, %fd1429, %fd1428, %p224;
	and.b32  	%r552, %r635, 2;
	setp.eq.s32 	%p225, %r552, 0;
	mov.f64 	%fd1431, 0d0000000000000000;
	sub.f64 	%fd1432, %fd1431, %fd1430;
	selp.f64 	%fd166, %fd1430, %fd1432, %p225;
	mul.f64 	%fd1433, %fd2, %fd2;
	fma.rn.f64 	%fd167, %fd1, %fd1, %fd1433;
	setp.neu.f64 	%p226, %fd167, 0d0000000000000000;
	@%p226 bra 	$L__BB2_217;
	st.global.f64 	[%rd11], %fd161;
	mul.f64 	%fd1451, %fd143, %fd166;
	st.global.f64 	[%rd9], %fd1451;
	mul.f64 	%fd1526, %fd137, %fd166;
	st.global.f64 	[%rd10], %fd1526;
	ld.global.f64 	%fd1527, [%rd9];
	bra.uni 	$L__BB2_218;
$L__BB2_217:
	min.f64 	%fd1434, %fd3, 0d3FF0000000000000;
	sqrt.rn.f64 	%fd1435, %fd167;
	mul.f64 	%fd1436, %fd1435, %fd166;
	mul.f64 	%fd1437, %fd137, %fd1436;
	fma.rn.f64 	%fd1438, %fd1434, %fd161, %fd1437;
	st.global.f64 	[%rd11], %fd1438;
	div.rn.f64 	%fd1439, %fd166, %fd1435;
	mul.f64 	%fd1440, %fd1, %fd143;
	mul.f64 	%fd1441, %fd2, %fd1434;
	mul.f64 	%fd1442, %fd1441, %fd137;
	sub.f64 	%fd1443, %fd1440, %fd1442;
	mul.f64 	%fd1444, %fd1443, %fd1439;
	fma.rn.f64 	%fd1445, %fd2, %fd161, %fd1444;
	st.global.f64 	[%rd10], %fd1445;
	mul.f64 	%fd1446, %fd1, %fd161;
	mul.f64 	%fd1447, %fd2, %fd143;
	mul.f64 	%fd1448, %fd1, %fd1434;
	fma.rn.f64 	%fd1449, %fd1448, %fd137, %fd1447;
	mul.f64 	%fd1450, %fd1449, %fd1439;
	sub.f64 	%fd1527, %fd1446, %fd1450;
	st.global.f64 	[%rd9], %fd1527;
	ld.global.f64 	%fd1526, [%rd10];
$L__BB2_218:
	ld.param.u64 	%rd478, [_Z17ProcessCollisionsPdS_S_S_S_S_S_S_S_S_S_S_S_S_S_S_S_S_S_S_S_S_S_S_S_S_S_S_S_S_S_S_P7RM48Gen_param_26];
	cvta.to.global.u64 	%rd469, %rd478;
	ld.global.f64 	%fd1452, [%rd3];
	ld.global.f64 	%fd1453, [%rd8];
	sqrt.rn.f64 	%fd1454, %fd1453;
	mul.f64 	%fd1455, %fd1452, %fd1454;
	ld.global.f64 	%fd1456, [%rd5];
	fma.rn.f64 	%fd1457, %fd1527, %fd1455, %fd1456;
	ld.global.f64 	%fd1458, [%rd6];
	fma.rn.f64 	%fd1459, %fd1455, %fd1526, %fd1458;
	ld.global.f64 	%fd1460, [%rd11];
	ld.global.f64 	%fd1461, [%rd7];
	fma.rn.f64 	%fd1462, %fd1455, %fd1460, %fd1461;
	mul.f64 	%fd1463, %fd1459, %fd1459;
	fma.rn.f64 	%fd1464, %fd1457, %fd1457, %fd1463;
	fma.rn.f64 	%fd1465, %fd1462, %fd1462, %fd1464;
	ld.global.f64 	%fd1466, [%rd469];
	div.rn.f64 	%fd1467, %fd1465, %fd1466;
	st.global.f64 	[%rd8], %fd1467;
	ld.global.f64 	%fd1468, [%rd3];
	sqrt.rn.f64 	%fd1469, %fd1467;
	mul.f64 	%fd1470, %fd1468, %fd1469;
	div.rn.f64 	%fd1471, %fd1457, %fd1470;
	st.global.f64 	[%rd9], %fd1471;
	div.rn.f64 	%fd1472, %fd1459, %fd1470;
	st.global.f64 	[%rd10], %fd1472;
	div.rn.f64 	%fd1473, %fd1462, %fd1470;
	st.global.f64 	[%rd11], %fd1473;
	ret;

}
.func  (.param .align 16 .b8 func_retval0[16]) __internal_trig_reduction_slowpathd(
	.param .b64 __internal_trig_reduction_slowpathd_param_0
)
{
	.local .align 8 .b8 	__local_depot3[40];
	.reg .b64 	%SP;
	.reg .b64 	%SPL;
	.reg .pred 	%p<10>;
	.reg .b32 	%r<47>;
	.reg .b64 	%rd<74>;
	.reg .b64 	%fd<5>;

	mov.u64 	%SPL, __local_depot3;
	ld.param.f64 	%fd4, [__internal_trig_reduction_slowpathd_param_0];
	add.u64 	%rd1, %SPL, 0;
	{
	.reg .b32 %temp; 
	mov.b64 	{%temp, %r1}, %fd4;
	}
	shr.u32 	%r2, %r1, 20;
	and.b32  	%r3, %r2, 2047;
	setp.eq.s32 	%p1, %r3, 2047;
	mov.b32 	%r46, 0;
	@%p1 bra 	$L__BB3_9;
	add.s32 	%r20, %r3, -1024;
	mov.b64 	%rd20, %fd4;
	shl.b64 	%rd2, %rd20, 11;
	shr.u32 	%r4, %r20, 6;
	sub.s32 	%r45, 15, %r4;
	sub.s32 	%r21, 19, %r4;
	setp.lt.u32 	%p2, %r20, 128;
	selp.b32 	%r6, 18, %r21, %p2;
	setp.ge.s32 	%p3, %r45, %r6;
	mov.b64 	%rd70, 0;
	@%p3 bra 	$L__BB3_4;
	add.s32 	%r23, %r6, %r4;
	neg.s32 	%r43, %r23;
	or.b64  	%rd3, %rd2, -9223372036854775808;
	mov.b64 	%rd70, 0;
	mov.b32 	%r42, 0;
	mov.u64 	%rd25, __cudart_i2opi_d;
	mov.u32 	%r44, %r45;
$L__BB3_3:
	.pragma "nounroll";
	mul.wide.s32 	%rd22, %r42, 8;
	add.s64 	%rd23, %rd1, %rd22;
	mul.wide.s32 	%rd24, %r44, 8;
	add.s64 	%rd26, %rd25, %rd24;
	ld.global.nc.u64 	%rd27, [%rd26];
	{
	.reg .u32 %r0, %r1, %r2, %r3, %alo, %ahi, %blo, %bhi, %clo, %chi;
	mov.b64 	{%alo,%ahi}, %rd27;
	mov.b64 	{%blo,%bhi}, %rd3;
	mov.b64 	{%clo,%chi}, %rd70;
	mad.lo.cc.u32 	%r0, %alo, %blo, %clo;
	madc.hi.cc.u32 	%r1, %alo, %blo, %chi;
	madc.hi.u32 	%r2, %alo, %bhi, 0;
	mad.lo.cc.u32 	%r1, %alo, %bhi, %r1;
	madc.hi.cc.u32 	%r2, %ahi, %blo, %r2;
	madc.hi.u32 	%r3, %ahi, %bhi, 0;
	mad.lo.cc.u32 	%r1, %ahi, %blo, %r1;
	madc.lo.cc.u32 	%r2, %ahi, %bhi, %r2;
	addc.u32 	%r3, %r3, 0;
	mov.b64 	%rd28, {%r0,%r1};
	mov.b64 	%rd70, {%r2,%r3};
	}
	st.local.u64 	[%rd23], %rd28;
	add.s32 	%r44, %r44, 1;
	add.s32 	%r43, %r43, 1;
	add.s32 	%r42, %r42, 1;
	setp.ne.s32 	%p4, %r43, -15;
	mov.u32 	%r45, %r6;
	@%p4 bra 	$L__BB3_3;
$L__BB3_4:
	cvt.s64.s32 	%rd29, %r45;
	cvt.u64.u32 	%rd30, %r4;
	add.s64 	%rd31, %rd30, %rd29;
	shl.b64 	%rd32, %rd31, 3;
	add.s64 	%rd33, %rd1, %rd32;
	st.local.u64 	[%rd33+-120], %rd70;
	and.b32  	%r15, %r2, 63;
	ld.local.u64 	%rd72, [%rd1+16];
	ld.local.u64 	%rd71, [%rd1+24];
	setp.eq.s32 	%p5, %r15, 0;
	@%p5 bra 	$L__BB3_6;
	shl.b64 	%rd34, %rd71, %r15;
	shr.u64 	%rd35, %rd72, 1;
	xor.b32  	%r24, %r15, 63;
	shr.u64 	%rd36, %rd35, %r24;
	or.b64  	%rd71, %rd34, %rd36;
	ld.local.u64 	%rd37, [%rd1+8];
	shl.b64 	%rd38, %rd72, %r15;
	shr.u64 	%rd39, %rd37, 1;
	shr.u64 	%rd40, %rd39, %r24;
	or.b64  	%rd72, %rd38, %rd40;
$L__BB3_6:
	and.b32  	%r25, %r1, -2147483648;
	shr.u64 	%rd41, %rd71, 62;
	cvt.u32.u64 	%r26, %rd41;
	mov.b64 	{%r27, %r28}, %rd71;
	mov.b64 	{%r29, %r30}, %rd72;
	shf.l.wrap.b32 	%r31, %r30, %r27, 2;
	shf.l.wrap.b32 	%r32, %r27, %r28, 2;
	mov.b64 	%rd42, {%r31, %r32};
	shl.b64 	%rd43, %rd72, 2;
	shr.u64 	%rd44, %rd42, 63;
	cvt.u32.u64 	%r33, %rd44;
	add.s32 	%r34, %r33, %r26;
	setp.eq.s32 	%p6, %r25, 0;
	neg.s32 	%r35, %r34;
	selp.b32 	%r46, %r34, %r35, %p6;
	setp.gt.s64 	%p7, %rd42, -1;
	mov.b64 	%rd45, 0;
	{
	.reg .u32 %r0, %r1, %r2, %r3, %a0, %a1, %a2, %a3, %b0, %b1, %b2, %b3;
	mov.b64 	{%a0,%a1}, %rd45;
	mov.b64 	{%a2,%a3}, %rd45;
	mov.b64 	{%b0,%b1}, %rd43;
	mov.b64 	{%b2,%b3}, %rd42;
	sub.cc.u32 	%r0, %a0, %b0;
	subc.cc.u32 	%r1, %a1, %b1;
	subc.cc.u32 	%r2, %a2, %b2;
	subc.u32 	%r3, %a3, %b3;
	mov.b64 	%rd46, {%r0,%r1};
	mov.b64 	%rd47, {%r2,%r3};
	}
	xor.b32  	%r36, %r25, -2147483648;
	selp.b64 	%rd73, %rd42, %rd47, %p7;
	selp.b64 	%rd14, %rd43, %rd46, %p7;
	selp.b32 	%r17, %r25, %r36, %p7;
	clz.b64 	%r37, %rd73;
	cvt.u64.u32 	%rd15, %r37;
	setp.eq.s32 	%p8, %r37, 0;
	@%p8 bra 	$L__BB3_8;
	cvt.u32.u64 	%r38, %rd15;
	and.b32  	%r39, %r38, 63;
	shl.b64 	%rd48, %rd73, %r39;
	shr.u64 	%rd49, %rd14, 1;
	not.b32 	%r40, %r38;
	and.b32  	%r41, %r40, 63;
	shr.u64 	%rd50, %rd49, %r41;
	or.b64  	%rd73, %rd48, %rd50;
$L__BB3_8:
	mov.b64 	%rd51, -3958705157555305931;
	{
	.reg .u32 %r0, %r1, %r2, %r3, %alo, %ahi, %blo, %bhi;
	mov.b64 	{%alo,%ahi}, %rd73;
	mov.b64 	{%blo,%bhi}, %rd51;
	mul.lo.u32 	%r0, %alo, %blo;
	mul.hi.u32 	%r1, %alo, %blo;
	mad.lo.cc.u32 	%r1, %alo, %bhi, %r1;
	madc.hi.u32 	%r2, %alo, %bhi, 0;
	mad.lo.cc.u32 	%r1, %ahi, %blo, %r1;
	madc.hi.cc.u32 	%r2, %ahi, %blo, %r2;
	madc.hi.u32 	%r3, %ahi, %bhi, 0;
	mad.lo.cc.u32 	%r2, %ahi, %bhi, %r2;
	addc.u32 	%r3, %r3, 0;
	mov.b64 	%rd52, {%r0,%r1};
	mov.b64 	%rd53, {%r2,%r3};
	}
	setp.gt.s64 	%p9, %rd53, 0;
	{
	.reg .u32 %r0, %r1, %r2, %r3, %a0, %a1, %a2, %a3, %b0, %b1, %b2, %b3;
	mov.b64 	{%a0,%a1}, %rd52;
	mov.b64 	{%a2,%a3}, %rd53;
	mov.b64 	{%b0,%b1}, %rd52;
	mov.b64 	{%b2,%b3}, %rd53;
	add.cc.u32 	%r0, %a0, %b0;
	addc.cc.u32 	%r1, %a1, %b1;
	addc.cc.u32 	%r2, %a2, %b2;
	addc.u32 	%r3, %a3, %b3;
	mov.b64 	%rd54, {%r0,%r1};
	mov.b64 	%rd55, {%r2,%r3};
	}
	selp.b64 	%rd56, %rd55, %rd53, %p9;
	selp.s64 	%rd57, -1, 0, %p9;
	sub.s64 	%rd58, %rd57, %rd15;
	cvt.u64.u32 	%rd59, %r17;
	shl.b64 	%rd60, %rd59, 32;
	add.s64 	%rd61, %rd56, 1;
	shr.u64 	%rd62, %rd61, 10;
	add.s64 	%rd63, %rd62, 1;
	shr.u64 	%rd64, %rd63, 1;
	shl.b64 	%rd65, %rd58, 52;
	add.s64 	%rd66, %rd65, %rd64;
	add.s64 	%rd67, %rd66, 4602678819172646912;
	or.b64  	%rd68, %rd67, %rd60;
	mov.b64 	%fd4, %rd68;
$L__BB3_9:
	st.param.f64 	[func_retval0], %fd4;
	st.param.b32 	[func_retval0+8], %r46;
	ret;

}
.func  (.param .b64 func_retval0) __internal_accurate_pow(
	.param .b64 __internal_accurate_pow_param_0
)
{
	.reg .pred 	%p<8>;
	.reg .b32 	%r<49>;
	.reg .b32 	%f<3>;
	.reg .b64 	%fd<109>;

	ld.param.f64 	%fd10, [__internal_accurate_pow_param_0];
	{
	.reg .b32 %temp; 
	mov.b64 	{%temp, %r46}, %fd10;
	}
	{
	.reg .b32 %temp; 
	mov.b64 	{%r45, %temp}, %fd10;
	}
	shr.u32 	%r47, %r46, 20;
	setp.gt.u32 	%p1, %r46, 1048575;
	@%p1 bra 	$L__BB4_2;
	mul.f64 	%fd11, %fd10, 0d4350000000000000;
	{
	.reg .b32 %temp; 
	mov.b64 	{%temp, %r46}, %fd11;
	}
	{
	.reg .b32 %temp; 
	mov.b64 	{%r45, %temp}, %fd11;
	}
	shr.u32 	%r16, %r46, 20;
	add.s32 	%r47, %r16, -54;
$L__BB4_2:
	add.s32 	%r48, %r47, -1023;
	and.b32  	%r17, %r46, -2146435073;
	or.b32  	%r18, %r17, 1072693248;
	mov.b64 	%fd107, {%r45, %r18};
	setp.lt.u32 	%p2, %r18, 1073127583;
	@%p2 bra 	$L__BB4_4;
	{
	.reg .b32 %temp; 
	mov.b64 	{%r19, %temp}, %fd107;
	}
	{
	.reg .b32 %temp; 
	mov.b64 	{%temp, %r20}, %fd107;
	}
	add.s32 	%r21, %r20, -1048576;
	mov.b64 	%fd107, {%r19, %r21};
	add.s32 	%r48, %r47, -1022;
$L__BB4_4:
	add.f64 	%fd12, %fd107, 0dBFF0000000000000;
	add.f64 	%fd13, %fd107, 0d3FF0000000000000;
	rcp.approx.ftz.f64 	%fd14, %fd13;
	neg.f64 	%fd15, %fd13;
	fma.rn.f64 	%fd16, %fd15, %fd14, 0d3FF0000000000000;
	fma.rn.f64 	%fd17, %fd16, %fd16, %fd16;
	fma.rn.f64 	%fd18, %fd17, %fd14, %fd14;
	mul.f64 	%fd19, %fd12, %fd18;
	fma.rn.f64 	%fd20, %fd12, %fd18, %fd19;
	mul.f64 	%fd21, %fd20, %fd20;
	fma.rn.f64 	%fd22, %fd21, 0d3EB0F5FF7D2CAFE2, 0d3ED0F5D241AD3B5A;
	fma.rn.f64 	%fd23, %fd22, %fd21, 0d3EF3B20A75488A3F;
	fma.rn.f64 	%fd24, %fd23, %fd21, 0d3F1745CDE4FAECD5;
	fma.rn.f64 	%fd25, %fd24, %fd21, 0d3F3C71C7258A578B;
	fma.rn.f64 	%fd26, %fd25, %fd21, 0d3F6249249242B910;
	fma.rn.f64 	%fd27, %fd26, %fd21, 0d3F89999999999DFB;
	sub.f64 	%fd28, %fd12, %fd20;
	add.f64 	%fd29, %fd28, %fd28;
	neg.f64 	%fd30, %fd20;
	fma.rn.f64 	%fd31, %fd30, %fd12, %fd29;
	mul.f64 	%fd32, %fd18, %fd31;
	fma.rn.f64 	%fd33, %fd21, %fd27, 0d3FB5555555555555;
	mov.f64 	%fd34, 0d3FB5555555555555;
	sub.f64 	%fd35, %fd34, %fd33;
	fma.rn.f64 	%fd36, %fd21, %fd27, %fd35;
	add.f64 	%fd37, %fd36, 0dBC46A4CB00B9E7B0;
	add.f64 	%fd38, %fd33, %fd37;
	sub.f64 	%fd39, %fd33, %fd38;
	add.f64 	%fd40, %fd37, %fd39;
	mul.rn.f64 	%fd41, %fd20, %fd20;
	neg.f64 	%fd42, %fd41;
	fma.rn.f64 	%fd43, %fd20, %fd20, %fd42;
	{
	.reg .b32 %temp; 
	mov.b64 	{%r22, %temp}, %fd32;
	}
	{
	.reg .b32 %temp; 
	mov.b64 	{%temp, %r23}, %fd32;
	}
	add.s32 	%r24, %r23, 1048576;
	mov.b64 	%fd44, {%r22, %r24};
	fma.rn.f64 	%fd45, %fd20, %fd44, %fd43;
	mul.rn.f64 	%fd46, %fd41, %fd20;
	neg.f64 	%fd47, %fd46;
	fma.rn.f64 	%fd48, %fd41, %fd20, %fd47;
	fma.rn.f64 	%fd49, %fd41, %fd32, %fd48;
	fma.rn.f64 	%fd50, %fd45, %fd20, %fd49;
	mul.rn.f64 	%fd51, %fd38, %fd46;
	neg.f64 	%fd52, %fd51;
	fma.rn.f64 	%fd53, %fd38, %fd46, %fd52;
	fma.rn.f64 	%fd54, %fd38, %fd50, %fd53;
	fma.rn.f64 	%fd55, %fd40, %fd46, %fd54;
	add.f64 	%fd56, %fd51, %fd55;
	sub.f64 	%fd57, %fd51, %fd56;
	add.f64 	%fd58, %fd55, %fd57;
	add.f64 	%fd59, %fd20, %fd56;
	sub.f64 	%fd60, %fd20, %fd59;
	add.f64 	%fd61, %fd56, %fd60;
	add.f64 	%fd62, %fd58, %fd61;
	add.f64 	%fd63, %fd32, %fd62;
	add.f64 	%fd64, %fd59, %fd63;
	sub.f64 	%fd65, %fd59, %fd64;
	add.f64 	%fd66, %fd63, %fd65;
	xor.b32  	%r25, %r48, -2147483648;
	mov.b32 	%r26, 1127219200;
	mov.b64 	%fd67, {%r25, %r26};
	mov.b32 	%r27, -2147483648;
	mov.b64 	%fd68, {%r27, %r26};
	sub.f64 	%fd69, %fd67, %fd68;
	fma.rn.f64 	%fd70, %fd69, 0d3FE62E42FEFA39EF, %fd64;
	fma.rn.f64 	%fd71, %fd69, 0dBFE62E42FEFA39EF, %fd70;
	sub.f64 	%fd72, %fd71, %fd64;
	sub.f64 	%fd73, %fd66, %fd72;
	fma.rn.f64 	%fd74, %fd69, 0d3C7ABC9E3B39803F, %fd73;
	add.f64 	%fd75, %fd70, %fd74;
	sub.f64 	%fd76, %fd70, %fd75;
	add.f64 	%fd77, %fd74, %fd76;
	mov.f64 	%fd78, 0d4000000000000000;
	{
	.reg .b32 %temp; 
	mov.b64 	{%temp, %r28}, %fd78;
	}
	{
	.reg .b32 %temp; 
	mov.b64 	{%r29, %temp}, %fd78;
	}
	shl.b32 	%r30, %r28, 1;
	setp.gt.u32 	%p3, %r30, -33554433;
	and.b32  	%r31, %r28, -15728641;
	selp.b32 	%r32, %r31, %r28, %p3;
	mov.b64 	%fd79, {%r29, %r32};
	mul.rn.f64 	%fd80, %fd75, %fd79;
	neg.f64 	%fd81, %fd80;
	fma.rn.f64 	%fd82, %fd75, %fd79, %fd81;
	fma.rn.f64 	%fd83, %fd77, %fd79, %fd82;
	add.f64 	%fd4, %fd80, %fd83;
	sub.f64 	%fd84, %fd80, %fd4;
	add.f64 	%fd5, %fd83, %fd84;
	fma.rn.f64 	%fd85, %fd4, 0d3FF71547652B82FE, 0d4338000000000000;
	{
	.reg .b32 %temp; 
	mov.b64 	{%r13, %temp}, %fd85;
	}
	mov.f64 	%fd86, 0dC338000000000000;
	add.rn.f64 	%fd87, %fd85, %fd86;
	fma.rn.f64 	%fd88, %fd87, 0dBFE62E42FEFA39EF, %fd4;
	fma.rn.f64 	%fd89, %fd87, 0dBC7ABC9E3B39803F, %fd88;
	fma.rn.f64 	%fd90, %fd89, 0d3E5ADE1569CE2BDF, 0d3E928AF3FCA213EA;
	fma.rn.f64 	%fd91, %fd90, %fd89, 0d3EC71DEE62401315;
	fma.rn.f64 	%fd92, %fd91, %fd89, 0d3EFA01997C89EB71;
	fma.rn.f64 	%fd93, %fd92, %fd89, 0d3F2A01A014761F65;
	fma.rn.f64 	%fd94, %fd93, %fd89, 0d3F56C16C1852B7AF;
	fma.rn.f64 	%fd95, %fd94, %fd89, 0d3F81111111122322;
	fma.rn.f64 	%fd96, %fd95, %fd89, 0d3FA55555555502A1;
	fma.rn.f64 	%fd97, %fd96, %fd89, 0d3FC5555555555511;
	fma.rn.f64 	%fd98, %fd97, %fd89, 0d3FE000000000000B;
	fma.rn.f64 	%fd99, %fd98, %fd89, 0d3FF0000000000000;
	fma.rn.f64 	%fd100, %fd99, %fd89, 0d3FF0000000000000;
	{
	.reg .b32 %temp; 
	mov.b64 	{%r14, %temp}, %fd100;
	}
	{
	.reg .b32 %temp; 
	mov.b64 	{%temp, %r15}, %fd100;
	}
	shl.b32 	%r33, %r13, 20;
	add.s32 	%r34, %r33, %r15;
	mov.b64 	%fd108, {%r14, %r34};
	{
	.reg .b32 %temp; 
	mov.b64 	{%temp, %r35}, %fd4;
	}
	mov.b32 	%f2, %r35;
	abs.f32 	%f1, %f2;
	setp.lt.f32 	%p4, %f1, 0f4086232B;
	@%p4 bra 	$L__BB4_7;
	setp.lt.f64 	%p5, %fd4, 0d0000000000000000;
	add.f64 	%fd101, %fd4, 0d7FF0000000000000;
	selp.f64 	%fd108, 0d0000000000000000, %fd101, %p5;
	setp.geu.f32 	%p6, %f1, 0f40874800;
	@%p6 bra 	$L__BB4_7;
	shr.u32 	%r36, %r13, 31;
	add.s32 	%r37, %r13, %r36;
	shr.s32 	%r38, %r37, 1;
	shl.b32 	%r39, %r38, 20;
	add.s32 	%r40, %r15, %r39;
	mov.b64 	%fd102, {%r14, %r40};
	sub.s32 	%r41, %r13, %r38;
	shl.b32 	%r42, %r41, 20;
	add.s32 	%r43, %r42, 1072693248;
	mov.b32 	%r44, 0;
	mov.b64 	%fd103, {%r44, %r43};
	mul.f64 	%fd108, %fd103, %fd102;
$L__BB4_7:
	abs.f64 	%fd104, %fd108;
	setp.eq.f64 	%p7, %fd104, 0d7FF0000000000000;
	fma.rn.f64 	%fd105, %fd108, %fd5, %fd108;
	selp.f64 	%fd106, %fd108, %fd105, %p7;
	st.param.f64 	[func_retval0], %fd106;
	ret;

}


// ===== COMPILED SASS (sm_100) =====

	.target	sm_100

	.elftype	@"ET_EXEC"


//--------------------- .note.nv.tkinfo           --------------------------
	.section	.note.nv.tkinfo,"",@"SHT_NOTE"
	.sectionflags	@"SHF_NOTE_NV_TKINFO"
	.tkinfo
        /*0018*/ 	.word	0x00000002
        /*0030*/ 	.string	""
        /*0030*/ 	.string	"ptxas"
        /*0030*/ 	.string	"Cuda compilation tools, release 13.0, V13.0.88"
        /*0030*/ 	.string	"Build cuda_13.0.r13.0/compiler.36424714_0"
        /*0030*/ 	.string	"-arch sm_100 -m 64 "



//--------------------- .note.nv.cuinfo           --------------------------
	.section	.note.nv.cuinfo,"",@"SHT_NOTE"
	.sectionflags	@"SHF_NOTE_NV_CUINFO"
        /*0018*/ 	.short	0x0002
        /*001a*/ 	.short	0x0064
        /*001c*/ 	.short	0x0082
	.zero		2


//--------------------- .nv.info                  --------------------------
	.section	.nv.info,"",@"SHT_CUDA_INFO"
	.align	4


	//----- nvinfo : EIATTR_REGCOUNT
	.align		4
        /*0000*/ 	.byte	0x04, 0x2f
        /*0002*/ 	.short	(.L_9 - .L_8)
	.align		4
.L_8:
        /*0004*/ 	.word	index@(_Z17SetupRM48GensCudaP7RM48Gen)
        /*0008*/ 	.word	0x0000002a


	//----- nvinfo : EIATTR_FRAME_SIZE
	.align		4
.L_9:
        /*000c*/ 	.byte	0x04, 0x11
        /*000e*/ 	.short	(.L_11 - .L_10)
	.align		4
.L_10:
        /*0010*/ 	.word	index@($__internal_4_$__cuda_sm20_div_rn_f64_full)
        /*0014*/ 	.word	0x00000000


	//----- nvinfo : EIATTR_FRAME_SIZE
	.align		4
.L_11:
        /*0018*/ 	.byte	0x04, 0x11
        /*001a*/ 	.short	(.L_13 - .L_12)
	.align		4
.L_12:
        /*001c*/ 	.word	index@(_Z17SetupRM48GensCudaP7RM48Gen)
        /*0020*/ 	.word	0x00000000


	//----- nvinfo : EIATTR_REGCOUNT
	.align		4
.L_13:
        /*0024*/ 	.byte	0x04, 0x2f
        /*0026*/ 	.short	(.L_15 - .L_14)
	.align		4
.L_14:
        /*0028*/ 	.word	index@(_Z13GetCollisionsPdS_S_S_S_S_S_S_S_S_S_S_S_S_S_S_S_S_S_S_S_S_S_S_S_S_P7RM48Gen)
        /*002c*/ 	.word	0x00000058


	//----- nvinfo : EIATTR_FRAME_SIZE
	.align		4
.L_15:
        /*0030*/ 	.byte	0x04, 0x11
        /*0032*/ 	.short	(.L_17 - .L_16)
	.align		4
.L_16:
        /*0034*/ 	.word	index@($_Z13GetCollisionsPdS_S_S_S_S_S_S_S_S_S_S_S_S_S_S_S_S_S_S_S_S_S_S_S_S_P7RM48Gen$__internal_trig_reduction_slowpathd)
        /*0038*/ 	.word	0x00000060


	//----- nvinfo : EIATTR_FRAME_SIZE
	.align		4
.L_17:
        /*003c*/ 	.byte	0x04, 0x11
        /*003e*/ 	.short	(.L_19 - .L_18)
	.align		4
.L_18:
        /*0040*/ 	.word	index@($_Z13GetCollisionsPdS_S_S_S_S_S_S_S_S_S_S_S_S_S_S_S_S_S_S_S_S_S_S_S_S_P7RM48Gen$__internal_accurate_pow)
        /*0044*/ 	.word	0x00000060


	//----- nvinfo : EIATTR_FRAME_SIZE
	.align		4
.L_19:
        /*0048*/ 	.byte	0x04, 0x11
        /*004a*/ 	.short	(.L_21 - .L_20)
	.align		4
.L_20:
        /*004c*/ 	.word	index@($__internal_3_$__cuda_sm20_dsqrt_rn_f64_mediumpath_v1)
        /*0050*/ 	.word	0x00000060


	//----- nvinfo : EIATTR_FRAME_SIZE
	.align		4
.L_21:
        /*0054*/ 	.byte	0x04, 0x11
        /*0056*/ 	.short	(.L_23 - .L_22)
	.align		4
.L_22:
        /*0058*/ 	.word	index@($__internal_2_$__cuda_sm20_div_rn_f64_full)
        /*005c*/ 	.word	0x00000060


	//----- nvinfo : EIATTR_FRAME_SIZE
	.align		4
.L_23:
        /*0060*/ 	.byte	0x04, 0x11
        /*0062*/ 	.short	(.L_25 - .L_24)
	.align		4
.L_24:
        /*0064*/ 	.word	index@(_Z13GetCollisionsPdS_S_S_S_S_S_S_S_S_S_S_S_S_S_S_S_S_S_S_S_S_S_S_S_S_P7RM48Gen)
        /*0068*/ 	.word	0x00000060


	//----- nvinfo : EIATTR_REGCOUNT
	.align		4
.L_25:
        /*006c*/ 	.byte	0x04, 0x2f
        /*006e*/ 	.short	(.L_27 - .L_26)
	.align		4
.L_26:
        /*0070*/ 	.word	index@(_Z17ProcessCollisionsPdS_S_S_S_S_S_S_S_S_S_S_S_S_S_S_S_S_S_S_S_S_S_S_S_S_S_S_S_S_S_S_P7RM48Gen)
        /*0074*/ 	.word	0x0000004a


	//----- nvinfo : EIATTR_FRAME_SIZE
	.align		4
.L_27:
        /*0078*/ 	.byte	0x04, 0x11
        /*007a*/ 	.short	(.L_29 - .L_28)
	.align		4
.L_28:
        /*007c*/ 	.word	index@($_Z17ProcessCollisionsPdS_S_S_S_S_S_S_S_S_S_S_S_S_S_S_S_S_S_S_S_S_S_S_S_S_S_S_S_S_S_S_P7RM48Gen$__internal_trig_reduction_slowpathd)
        /*0080*/ 	.word	0x00000028


	//----- nvinfo : EIATTR_FRAME_SIZE
	.align		4
.L_29:
        /*0084*/ 	.byte	0x04, 0x11
        /*0086*/ 	.short	(.L_31 - .L_30)
	.align		4
.L_30:
        /*0088*/ 	.word	index@($__internal_1_$__cuda_sm20_dsqrt_rn_f64_mediumpath_v1)
        /*008c*/ 	.word	0x00000028


	//----- nvinfo : EIATTR_FRAME_SIZE
	.align		4
.L_31:
        /*0090*/ 	.byte	0x04, 0x11
        /*0092*/ 	.short	(.L_33 - .L_32)
	.align		4
.L_32:
        /*0094*/ 	.word	index@($__internal_0_$__cuda_sm20_div_rn_f64_full)
        /*0098*/ 	.word	0x00000028


	//----- nvinfo : EIATTR_FRAME_SIZE
	.align		4
.L_33:
        /*009c*/ 	.byte	0x04, 0x11
        /*009e*/ 	.short	(.L_35 - .L_34)
	.align		4
.L_34:
        /*00a0*/ 	.word	index@(_Z17ProcessCollisionsPdS_S_S_S_S_S_S_S_S_S_S_S_S_S_S_S_S_S_S_S_S_S_S_S_S_S_S_S_S_S_S_P7RM48Gen)
        /*00a4*/ 	.word	0x00000028


	//----- nvinfo : EIATTR_MIN_STACK_SIZE
	.align		4
.L_35:
        /*00a8*/ 	.byte	0x04, 0x12
        /*00aa*/ 	.short	(.L_37 - .L_36)
	.align		4
.L_36:
        /*00ac*/ 	.word	index@(_Z17ProcessCollisionsPdS_S_S_S_S_S_S_S_S_S_S_S_S_S_S_S_S_S_S_S_S_S_S_S_S_S_S_S_S_S_S_P7RM48Gen)
        /*00b0*/ 	.word	0x00000028


	//----- nvinfo : EIATTR_MIN_STACK_SIZE
	.align		4
.L_37:
        /*00b4*/ 	.byte	0x04, 0x12
        /*00b6*/ 	.short	(.L_39 - .L_38)
	.align		4
.L_38:
        /*00b8*/ 	.word	index@(_Z13GetCollisionsPdS_S_S_S_S_S_S_S_S_S_S_S_S_S_S_S_S_S_S_S_S_S_S_S_S_P7RM48Gen)
        /*00bc*/ 	.word	0x00000060


	//----- nvinfo : EIATTR_MIN_STACK_SIZE
	.align		4
.L_39:
        /*00c0*/ 	.byte	0x04, 0x12
        /*00c2*/ 	.short	(.L_41 - .L_40)
	.align		4
.L_40:
        /*00c4*/ 	.word	index@(_Z17SetupRM48GensCudaP7RM48Gen)
        /*00c8*/ 	.word	0x00000000
.L_41:


//--------------------- .nv.compat                --------------------------
	.section	.nv.compat,"",@"SHT_CUDA_COMPAT_INFO"
	.align	4
        /*0000*/ 	.byte	0x02, 0x09, 0x00, 0x00, 0x02, 0x02, 0x01, 0x00, 0x02, 0x05, 0x05, 0x00, 0x03, 0x07, 0x01, 0x01
        /*0010*/ 	.byte	0x02, 0x03, 0x00, 0x00, 0x02, 0x06, 0x01, 0x00, 0x04, 0x0b, 0x08, 0x00, 0x01, 0x00, 0x00, 0x00
        /*0020*/ 	.byte	0x00, 0x00, 0x00, 0x00


//--------------------- .nv.info._Z17ProcessCollisionsPdS_S_S_S_S_S_S_S_S_S_S_S_S_S_S_S_S_S_S_S_S_S_S_S_S_S_S_S_S_S_S_P7RM48Gen --------------------------
	.section	.nv.info._Z17ProcessCollisionsPdS_S_S_S_S_S_S_S_S_S_S_S_S_S_S_S_S_S_S_S_S_S_S_S_S_S_S_S_S_S_S_P7RM48Gen,"",@"SHT_CUDA_INFO"
	.sectionflags	@""
	.align	4


	//----- nvinfo : EIATTR_CUDA_API_VERSION
	.align		4
        /*0000*/ 	.byte	0x04, 0x37
        /*0002*/ 	.short	(.L_43 - .L_42)
.L_42:
        /*0004*/ 	.word	0x00000082


	//----- nvinfo : EIATTR_KPARAM_INFO
	.align		4
.L_43:
        /*0008*/ 	.byte	0x04, 0x17
        /*000a*/ 	.short	(.L_45 - .L_44)
.L_44:
        /*000c*/ 	.word	0x00000000
        /*0010*/ 	.short	0x0020
        /*0012*/ 	.short	0x0100
        /*0014*/ 	.byte	0x00, 0xf5, 0x21, 0x00


	//----- nvinfo : EIATTR_KPARAM_INFO
	.align		4
.L_45:
        /*0018*/ 	.byte	0x04, 0x17
        /*001a*/ 	.short	(.L_47 - .L_46)
.L_46:
        /*001c*/ 	.word	0x00000000
        /*0020*/ 	.short	0x001f
        /*0022*/ 	.short	0x00f8
        /*0024*/ 	.byte	0x00, 0xf5, 0x21, 0x00


	//----- nvinfo : EIATTR_KPARAM_INFO
	.align		4
.L_47:
        /*0028*/ 	.byte	0x04, 0x17
        /*002a*/ 	.short	(.L_49 - .L_48)
.L_48:
        /*002c*/ 	.word	0x00000000
        /*0030*/ 	.short	0x001e
        /*0032*/ 	.short	0x00f0
        /*0034*/ 	.byte	0x00, 0xf5, 0x21, 0x00


	//----- nvinfo : EIATTR_KPARAM_INFO
	.align		4
.L_49:
        /*0038*/ 	.byte	0x04, 0x17
        /*003a*/ 	.short	(.L_51 - .L_50)
.L_50:
        /*003c*/ 	.word	0x00000000
        /*0040*/ 	.short	0x001d
        /*0042*/ 	.short	0x00e8
        /*0044*/ 	.byte	0x00, 0xf5, 0x21, 0x00


	//----- nvinfo : EIATTR_KPARAM_INFO
	.align		4
.L_51:
        /*0048*/ 	.byte	0x04, 0x17
        /*004a*/ 	.short	(.L_53 - .L_52)
.L_52:
        /*004c*/ 	.word	0x00000000
        /*0050*/ 	.short	0x001c
        /*0052*/ 	.short	0x00e0
        /*0054*/ 	.byte	0x00, 0xf5, 0x21, 0x00


	//----- nvinfo : EIATTR_KPARAM_INFO
	.align		4
.L_53:
        /*0058*/ 	.byte	0x04, 0x17
        /*005a*/ 	.short	(.L_55 - .L_54)
.L_54:
        /*005c*/ 	.word	0x00000000
        /*0060*/ 	.short	0x001b
        /*0062*/ 	.short	0x00d8
        /*0064*/ 	.byte	0x00, 0xf5, 0x21, 0x00


	//----- nvinfo : EIATTR_KPARAM_INFO
	.align		4
.L_55:
        /*0068*/ 	.byte	0x04, 0x17
        /*006a*/ 	.short	(.L_57 - .L_56)
.L_56:
        /*006c*/ 	.word	0x00000000
        /*0070*/ 	.short	0x001a
        /*0072*/ 	.short	0x00d0
        /*0074*/ 	.byte	0x00, 0xf5, 0x21, 0x00


	//----- nvinfo : EIATTR_KPARAM_INFO
	.align		4
.L_57:
        /*0078*/ 	.byte	0x04, 0x17
        /*007a*/ 	.short	(.L_59 - .L_58)
.L_58:
        /*007c*/ 	.word	0x00000000
        /*0080*/ 	.short	0x0019
        /*0082*/ 	.short	0x00c8
        /*0084*/ 	.byte	0x00, 0xf5, 0x21, 0x00


	//----- nvinfo : EIATTR_KPARAM_INFO
	.align		4
.L_59:
        /*0088*/ 	.byte	0x04, 0x17
        /*008a*/ 	.short	(.L_61 - .L_60)
.L_60:
        /*008c*/ 	.word	0x00000000
        /*0090*/ 	.short	0x0018
        /*0092*/ 	.short	0x00c0
        /*0094*/ 	.byte	0x00, 0xf5, 0x21, 0x00


	//----- nvinfo : EIATTR_KPARAM_INFO
	.align		4
.L_61:
        /*0098*/ 	.byte	0x04, 0x17
        /*009a*/ 	.short	(.L_63 - .L_62)
.L_62:
        /*009c*/ 	.word	0x00000000
        /*00a0*/ 	.short	0x0017
        /*00a2*/ 	.short	0x00b8
        /*00a4*/ 	.byte	0x00, 0xf5, 0x21, 0x00


	//----- nvinfo : EIATTR_KPARAM_INFO
	.align		4
.L_63:
        /*00a8*/ 	.byte	0x04, 0x17
        /*00aa*/ 	.short	(.L_65 - .L_64)
.L_64:
        /*00ac*/ 	.word	0x00000000
        /*00b0*/ 	.short	0x0016
        /*00b2*/ 	.short	0x00b0
        /*00b4*/ 	.byte	0x00, 0xf5, 0x21, 0x00


	//----- nvinfo : EIATTR_KPARAM_INFO
	.align		4
.L_65:
        /*00b8*/ 	.byte	0x04, 0x17
        /*00ba*/ 	.short	(.L_67 - .L_66)
.L_66:
        /*00bc*/ 	.word	0x00000000
        /*00c0*/ 	.short	0x0015
        /*00c2*/ 	.short	0x00a8
        /*00c4*/ 	.byte	0x00, 0xf5, 0x21, 0x00


	//----- nvinfo : EIATTR_KPARAM_INFO
	.align		4
.L_67:
        /*00c8*/ 	.byte	0x04, 0x17
        /*00ca*/ 	.short	(.L_69 - .L_68)
.L_68:
        /*00cc*/ 	.word	0x00000000
        /*00d0*/ 	.short	0x0014
        /*00d2*/ 	.short	0x00a0
        /*00d4*/ 	.byte	0x00, 0xf5, 0x21, 0x00


	//----- nvinfo : EIATTR_KPARAM_INFO
	.align		4
.L_69:
        /*00d8*/ 	.byte	0x04, 0x17
        /*00da*/ 	.short	(.L_71 - .L_70)
.L_70:
        /*00dc*/ 	.word	0x00000000
        /*00e0*/ 	.short	0x0013
        /*00e2*/ 	.short	0x0098
        /*00e4*/ 	.byte	0x00, 0xf5, 0x21, 0x00


	//----- nvinfo : EIATTR_KPARAM_INFO
	.align		4
.L_71:
        /*00e8*/ 	.byte	0x04, 0x17
        /*00ea*/ 	.short	(.L_73 - .L_72)
.L_72:
        /*00ec*/ 	.word	0x00000000
        /*00f0*/ 	.short	0x0012
        /*00f2*/ 	.short	0x0090
        /*00f4*/ 	.byte	0x00, 0xf5, 0x21, 0x00


	//----- nvinfo : EIATTR_KPARAM_INFO
	.align		4
.L_73:
        /*00f8*/ 	.byte	0x04, 0x17
        /*00fa*/ 	.short	(.L_75 - .L_74)
.L_74:
        /*00fc*/ 	.word	0x00000000
        /*0100*/ 	.short	0x0011
        /*0102*/ 	.short	0x0088
        /*0104*/ 	.byte	0x00, 0xf5, 0x21, 0x00


	//----- nvinfo : EIATTR_KPARAM_INFO
	.align		4
.L_75:
        /*0108*/ 	.byte	0x04, 0x17
        /*010a*/ 	.short	(.L_77 - .L_76)
.L_76:
        /*010c*/ 	.word	0x00000000
        /*0110*/ 	.short	0x0010
        /*0112*/ 	.short	0x0080
        /*0114*/ 	.byte	0x00, 0xf5, 0x21, 0x00


	//----- nvinfo : EIATTR_KPARAM_INFO
	.align		4
.L_77:
        /*0118*/ 	.byte	0x04, 0x17
        /*011a*/ 	.short	(.L_79 - .L_78)
.L_78:
        /*011c*/ 	.word	0x00000000
        /*0120*/ 	.short	0x000f
        /*0122*/ 	.short	0x0078
        /*0124*/ 	.byte	0x00, 0xf5, 0x21, 0x00


	//----- nvinfo : EIATTR_KPARAM_INFO
	.align		4
.L_79:
        /*0128*/ 	.byte	0x04, 0x17
        /*012a*/ 	.short	(.L_81 - .L_80)
.L_80:
        /*012c*/ 	.word	0x00000000
        /*0130*/ 	.short	0x000e
        /*0132*/ 	.short	0x0070
        /*0134*/ 	.byte	0x00, 0xf5, 0x21, 0x00


	//----- nvinfo : EIATTR_KPARAM_INFO
	.align		4
.L_81:
        /*0138*/ 	.byte	0x04, 0x17
        /*013a*/ 	.short	(.L_83 - .L_82)
.L_82:
        /*013c*/ 	.word	0x00000000
        /*0140*/ 	.short	0x000d
        /*0142*/ 	.short	0x0068
        /*0144*/ 	.byte	0x00, 0xf5, 0x21, 0x00


	//----- nvinfo : EIATTR_KPARAM_INFO
	.align		4
.L_83:
        /*0148*/ 	.byte	0x04, 0x17
        /*014a*/ 	.short	(.L_85 - .L_84)
.L_84:
        /*014c*/ 	.word	0x00000000
        /*0150*/ 	.short	0x000c
        /*0152*/ 	.short	0x0060
        /*0154*/ 	.byte	0x00, 0xf5, 0x21, 0x00


	//----- nvinfo : EIATTR_KPARAM_INFO
	.align		4
.L_85:
        /*0158*/ 	.byte	0x04, 0x17
        /*015a*/ 	.short	(.L_87 - .L_86)
.L_86:
        /*015c*/ 	.word	0x00000000
        /*0160*/ 	.short	0x000b
        /*0162*/ 	.short	0x0058
        /*0164*/ 	.byte	0x00, 0xf5, 0x21, 0x00


	//----- nvinfo : EIATTR_KPARAM_INFO
	.align		4
.L_87:
        /*0168*/ 	.byte	0x04, 0x17
        /*016a*/ 	.short	(.L_89 - .L_88)
.L_88:
        /*016c*/ 	.word	0x00000000
        /*0170*/ 	.short	0x000a
        /*0172*/ 	.short	0x0050
        /*0174*/ 	.byte	0x00, 0xf5, 0x21, 0x00


	//----- nvinfo : EIATTR_KPARAM_INFO
	.align		4
.L_89:
        /*0178*/ 	.byte	0x04, 0x17
        /*017a*/ 	.short	(.L_91 - .L_90)
.L_90:
        /*017c*/ 	.word	0x00000000
        /*0180*/ 	.short	0x0009
        /*0182*/ 	.short	0x0048
        /*0184*/ 	.byte	0x00, 0xf5, 0x21, 0x00


	//----- nvinfo : EIATTR_KPARAM_INFO
	.align		4
.L_91:
        /*0188*/ 	.byte	0x04, 0x17
        /*018a*/ 	.short	(.L_93 - .L_92)
.L_92:
        /*018c*/ 	.word	0x00000000
        /*0190*/ 	.short	0x0008
        /*0192*/ 	.short	0x0040
        /*0194*/ 	.byte	0x00, 0xf5, 0x21, 0x00


	//----- nvinfo : EIATTR_KPARAM_INFO
	.align		4
.L_93:
        /*0198*/ 	.byte	0x04, 0x17
        /*019a*/ 	.short	(.L_95 - .L_94)
.L_94:
        /*019c*/ 	.word	0x00000000
        /*01a0*/ 	.short	0x0007
        /*01a2*/ 	.short	0x0038
        /*01a4*/ 	.byte	0x00, 0xf5, 0x21, 0x00


	//----- nvinfo : EIATTR_KPARAM_INFO
	.align		4
.L_95:
        /*01a8*/ 	.byte	0x04, 0x17
        /*01aa*/ 	.short	(.L_97 - .L_96)
.L_96:
        /*01ac*/ 	.word	0x00000000
        /*01b0*/ 	.short	0x0006
        /*01b2*/ 	.short	0x0030
        /*01b4*/ 	.byte	0x00, 0xf5, 0x21, 0x00


	//----- nvinfo : EIATTR_KPARAM_INFO
	.align		4
.L_97:
        /*01b8*/ 	.byte	0x04, 0x17
        /*01ba*/ 	.short	(.L_99 - .L_98)
.L_98:
        /*01bc*/ 	.word	0x00000000
        /*01c0*/ 	.short	0x0005
        /*01c2*/ 	.short	0x0028
        /*01c4*/ 	.byte	0x00, 0xf5, 0x21, 0x00


	//----- nvinfo : EIATTR_KPARAM_INFO
	.align		4
.L_99:
        /*01c8*/ 	.byte	0x04, 0x17
        /*01ca*/ 	.short	(.L_101 - .L_100)
.L_100:
        /*01cc*/ 	.word	0x00000000
        /*01d0*/ 	.short	0x0004
        /*01d2*/ 	.short	0x0020
        /*01d4*/ 	.byte	0x00, 0xf5, 0x21, 0x00


	//----- nvinfo : EIATTR_KPARAM_INFO
	.align		4
.L_101:
        /*01d8*/ 	.byte	0x04, 0x17
        /*01da*/ 	.short	(.L_103 - .L_102)
.L_102:
        /*01dc*/ 	.word	0x00000000
        /*01e0*/ 	.short	0x0003
        /*01e2*/ 	.short	0x0018
        /*01e4*/ 	.byte	0x00, 0xf5, 0x21, 0x00


	//----- nvinfo : EIATTR_KPARAM_INFO
	.align		4
.L_103:
        /*01e8*/ 	.byte	0x04, 0x17
        /*01ea*/ 	.short	(.L_105 - .L_104)
.L_104:
        /*01ec*/ 	.word	0x00000000
        /*01f0*/ 	.short	0x0002
        /*01f2*/ 	.short	0x0010
        /*01f4*/ 	.byte	0x00, 0xf5, 0x21, 0x00


	//----- nvinfo : EIATTR_KPARAM_INFO
	.align		4
.L_105:
        /*01f8*/ 	.byte	0x04, 0x17
        /*01fa*/ 	.short	(.L_107 - .L_106)
.L_106:
        /*01fc*/ 	.word	0x00000000
        /*0200*/ 	.short	0x0001
        /*0202*/ 	.short	0x0008
        /*0204*/ 	.byte	0x00, 0xf5, 0x21, 0x00


	//----- nvinfo : EIATTR_KPARAM_INFO
	.align		4
.L_107:
        /*0208*/ 	.byte	0x04, 0x17
        /*020a*/ 	.short	(.L_109 - .L_108)
.L_108:
        /*020c*/ 	.word	0x00000000
        /*0210*/ 	.short	0x0000
        /*0212*/ 	.short	0x0000
        /*0214*/ 	.byte	0x00, 0xf5, 0x21, 0x00


	//----- nvinfo : EIATTR_SPARSE_MMA_MASK
	.align		4
.L_109:
        /*0218*/ 	.byte	0x03, 0x50
        /*021a*/ 	.short	0x0000


	//----- nvinfo : EIATTR_MAXREG_COUNT
	.align		4
        /*021c*/ 	.byte	0x03, 0x1b
        /*021e*/ 	.short	0x00ff


	//----- nvinfo : EIATTR_MERCURY_ISA_VERSION
	.align		4
        /*0220*/ 	.byte	0x03, 0x5f
        /*0222*/ 	.short	0x0101


	//----- nvinfo : EIATTR_VRC_CTA_INIT_COUNT
	.align		4
        /*0224*/ 	.byte	0x02, 0x4a
	.zero		1
	.zero		1


	//----- nvinfo : EIATTR_EXIT_INSTR_OFFSETS
	.align		4
        /*0228*/ 	.byte	0x04, 0x1c
        /*022a*/ 	.short	(.L_111 - .L_110)


	//   ....[0]....
.L_110:
        /*022c*/ 	.word	0x00016f80


	//----- nvinfo : EIATTR_CRS_STACK_SIZE
	.align		4
.L_111:
        /*0230*/ 	.byte	0x04, 0x1e
        /*0232*/ 	.short	(.L_113 - .L_112)
.L_112:
        /*0234*/ 	.word	0x00000000


	//----- nvinfo : EIATTR_CBANK_PARAM_SIZE
	.align		4
.L_113:
        /*0238*/ 	.byte	0x03, 0x19
        /*023a*/ 	.short	0x0108


	//----- nvinfo : EIATTR_PARAM_CBANK
	.align		4
        /*023c*/ 	.byte	0x04, 0x0a
        /*023e*/ 	.short	(.L_115 - .L_114)
	.align		4
.L_114:
        /*0240*/ 	.word	index@(.nv.constant0._Z17ProcessCollisionsPdS_S_S_S_S_S_S_S_S_S_S_S_S_S_S_S_S_S_S_S_S_S_S_S_S_S_S_S_S_S_S_P7RM48Gen)
        /*0244*/ 	.short	0x0380
        /*0246*/ 	.short	0x0108


	//----- nvinfo : EIATTR_SW_WAR
	.align		4
.L_115:
        /*0248*/ 	.byte	0x04, 0x36
        /*024a*/ 	.short	(.L_117 - .L_116)
.L_116:
        /*024c*/ 	.word	0x00000008
.L_117:


//--------------------- .nv.info._Z13GetCollisionsPdS_S_S_S_S_S_S_S_S_S_S_S_S_S_S_S_S_S_S_S_S_S_S_S_S_P7RM48Gen --------------------------
	.section	.nv.info._Z13GetCollisionsPdS_S_S_S_S_S_S_S_S_S_S_S_S_S_S_S_S_S_S_S_S_S_S_S_S_P7RM48Gen,"",@"SHT_CUDA_INFO"
	.sectionflags	@""
	.align	4


	//----- nvinfo : EIATTR_CUDA_API_VERSION
	.align		4
        /*0000*/ 	.byte	0x04, 0x37
        /*0002*/ 	.short	(.L_119 - .L_118)
.L_118:
        /*0004*/ 	.word	0x00000082


	//----- nvinfo : EIATTR_KPARAM_INFO
	.align		4
.L_119:
        /*0008*/ 	.byte	0x04, 0x17
        /*000a*/ 	.short	(.L_121 - .L_120)
.L_120:
        /*000c*/ 	.word	0x00000000
        /*0010*/ 	.short	0x001a
        /*0012*/ 	.short	0x00d0
        /*0014*/ 	.byte	0x00, 0xf5, 0x21, 0x00


	//----- nvinfo : EIATTR_KPARAM_INFO
	.align		4
.L_121:
        /*0018*/ 	.byte	0x04, 0x17
        /*001a*/ 	.short	(.L_123 - .L_122)
.L_122:
        /*001c*/ 	.word	0x00000000
        /*0020*/ 	.short	0x0019
        /*0022*/ 	.short	0x00c8
        /*0024*/ 	.byte	0x00, 0xf5, 0x21, 0x00


	//----- nvinfo : EIATTR_KPARAM_INFO
	.align		4
.L_123:
        /*0028*/ 	.byte	0x04, 0x17
        /*002a*/ 	.short	(.L_125 - .L_124)
.L_124:
        /*002c*/ 	.word	0x00000000
        /*0030*/ 	.short	0x0018
        /*0032*/ 	.short	0x00c0
        /*0034*/ 	.byte	0x00, 0xf5, 0x21, 0x00


	//----- nvinfo : EIATTR_KPARAM_INFO
	.align		4
.L_125:
        /*0038*/ 	.byte	0x04, 0x17
        /*003a*/ 	.short	(.L_127 - .L_126)
.L_126:
        /*003c*/ 	.word	0x00000000
        /*0040*/ 	.short	0x0017
        /*0042*/ 	.short	0x00b8
        /*0044*/ 	.byte	0x00, 0xf5, 0x21, 0x00


	//----- nvinfo : EIATTR_KPARAM_INFO
	.align		4
.L_127:
        /*0048*/ 	.byte	0x04, 0x17
        /*004a*/ 	.short	(.L_129 - .L_128)
.L_128:
        /*004c*/ 	.word	0x00000000
        /*0050*/ 	.short	0x0016
        /*0052*/ 	.short	0x00b0
        /*0054*/ 	.byte	0x00, 0xf5, 0x21, 0x00


	//----- nvinfo : EIATTR_KPARAM_INFO
	.align		4
.L_129:
        /*0058*/ 	.byte	0x04, 0x17
        /*005a*/ 	.short	(.L_131 - .L_130)
.L_130:
        /*005c*/ 	.word	0x00000000
        /*0060*/ 	.short	0x0015
        /*0062*/ 	.short	0x00a8
        /*0064*/ 	.byte	0x00, 0xf5, 0x21, 0x00


	//----- nvinfo : EIATTR_KPARAM_INFO
	.align		4
.L_131:
        /*0068*/ 	.byte	0x04, 0x17
        /*006a*/ 	.short	(.L_133 - .L_132)
.L_132:
        /*006c*/ 	.word	0x00000000
        /*0070*/ 	.short	0x0014
        /*0072*/ 	.short	0x00a0
        /*0074*/ 	.byte	0x00, 0xf5, 0x21, 0x00


	//----- nvinfo : EIATTR_KPARAM_INFO
	.align		4
.L_133:
        /*0078*/ 	.byte	0x04, 0x17
        /*007a*/ 	.short	(.L_135 - .L_134)
.L_134:
        /*007c*/ 	.word	0x00000000
        /*0080*/ 	.short	0x0013
        /*0082*/ 	.short	0x0098
        /*0084*/ 	.byte	0x00, 0xf5, 0x21, 0x00


	//----- nvinfo : EIATTR_KPARAM_INFO
	.align		4
.L_135:
        /*0088*/ 	.byte	0x04, 0x17
        /*008a*/ 	.short	(.L_137 - .L_136)
.L_136:
        /*008c*/ 	.word	0x00000000
        /*0090*/ 	.short	0x0012
        /*0092*/ 	.short	0x0090
        /*0094*/ 	.byte	0x00, 0xf5, 0x21, 0x00


	//----- nvinfo : EIATTR_KPARAM_INFO
	.align		4
.L_137:
        /*0098*/ 	.byte	0x04, 0x17
        /*009a*/ 	.short	(.L_139 - .L_138)
.L_138:
        /*009c*/ 	.word	0x00000000
        /*00a0*/ 	.short	0x0011
        /*00a2*/ 	.short	0x0088
        /*00a4*/ 	.byte	0x00, 0xf5, 0x21, 0x00


	//----- nvinfo : EIATTR_KPARAM_INFO
	.align		4
.L_139:
        /*00a8*/ 	.byte	0x04, 0x17
        /*00aa*/ 	.short	(.L_141 - .L_140)
.L_140:
        /*00ac*/ 	.word	0x00000000
        /*00b0*/ 	.short	0x0010
        /*00b2*/ 	.short	0x0080
        /*00b4*/ 	.byte	0x00, 0xf5, 0x21, 0x00


	//----- nvinfo : EIATTR_KPARAM_INFO
	.align		4
.L_141:
        /*00b8*/ 	.byte	0x04, 0x17
        /*00ba*/ 	.short	(.L_143 - .L_142)
.L_142:
        /*00bc*/ 	.word	0x00000000
        /*00c0*/ 	.short	0x000f
        /*00c2*/ 	.short	0x0078
        /*00c4*/ 	.byte	0x00, 0xf5, 0x21, 0x00


	//----- nvinfo : EIATTR_KPARAM_INFO
	.align		4
.L_143:
        /*00c8*/ 	.byte	0x04, 0x17
        /*00ca*/ 	.short	(.L_145 - .L_144)
.L_144:
        /*00cc*/ 	.word	0x00000000
        /*00d0*/ 	.short	0x000e
        /*00d2*/ 	.short	0x0070
        /*00d4*/ 	.byte	0x00, 0xf5, 0x21, 0x00


	//----- nvinfo : EIATTR_KPARAM_INFO
	.align		4
.L_145:
        /*00d8*/ 	.byte	0x04, 0x17
        /*00da*/ 	.short	(.L_147 - .L_146)
.L_146:
        /*00dc*/ 	.word	0x00000000
        /*00e0*/ 	.short	0x000d
        /*00e2*/ 	.short	0x0068
        /*00e4*/ 	.byte	0x00, 0xf5, 0x21, 0x00


	//----- nvinfo : EIATTR_KPARAM_INFO
	.align		4
.L_147:
        /*00e8*/ 	.byte	0x04, 0x17
        /*00ea*/ 	.short	(.L_149 - .L_148)
.L_148:
        /*00ec*/ 	.word	0x00000000
        /*00f0*/ 	.short	0x000c
        /*00f2*/ 	.short	0x0060
        /*00f4*/ 	.byte	0x00, 0xf5, 0x21, 0x00


	//----- nvinfo : EIATTR_KPARAM_INFO
	.align		4
.L_149:
        /*00f8*/ 	.byte	0x04, 0x17
        /*00fa*/ 	.short	(.L_151 - .L_150)
.L_150:
        /*00fc*/ 	.word	0x00000000
        /*0100*/ 	.short	0x000b
        /*0102*/ 	.short	0x0058
        /*0104*/ 	.byte	0x00, 0xf5, 0x21, 0x00


	//----- nvinfo : EIATTR_KPARAM_INFO
	.align		4
.L_151:
        /*0108*/ 	.byte	0x04, 0x17
        /*010a*/ 	.short	(.L_153 - .L_152)
.L_152:
        /*010c*/ 	.word	0x00000000
        /*0110*/ 	.short	0x000a
        /*0112*/ 	.short	0x0050
        /*0114*/ 	.byte	0x00, 0xf5, 0x21, 0x00


	//----- nvinfo : EIATTR_KPARAM_INFO
	.align		4
.L_153:
        /*0118*/ 	.byte	0x04, 0x17
        /*011a*/ 	.short	(.L_155 - .L_154)
.L_154:
        /*011c*/ 	.word	0x00000000
        /*0120*/ 	.short	0x0009
        /*0122*/ 	.short	0x0048
        /*0124*/ 	.byte	0x00, 0xf5, 0x21, 0x00


	//----- nvinfo : EIATTR_KPARAM_INFO
	.align		4
.L_155:
        /*0128*/ 	.byte	0x04, 0x17
        /*012a*/ 	.short	(.L_157 - .L_156)
.L_156:
        /*012c*/ 	.word	0x00000000
        /*0130*/ 	.short	0x0008
        /*0132*/ 	.short	0x0040
        /*0134*/ 	.byte	0x00, 0xf5, 0x21, 0x00


	//----- nvinfo : EIATTR_KPARAM_INFO
	.align		4
.L_157:
        /*0138*/ 	.byte	0x04, 0x17
        /*013a*/ 	.short	(.L_159 - .L_158)
.L_158:
        /*013c*/ 	.word	0x00000000
        /*0140*/ 	.short	0x0007
        /*0142*/ 	.short	0x0038
        /*0144*/ 	.byte	0x00, 0xf5, 0x21, 0x00


	//----- nvinfo : EIATTR_KPARAM_INFO
	.align		4
.L_159:
        /*0148*/ 	.byte	0x04, 0x17
        /*014a*/ 	.short	(.L_161 - .L_160)
.L_160:
        /*014c*/ 	.word	0x00000000
        /*0150*/ 	.short	0x0006
        /*0152*/ 	.short	0x0030
        /*0154*/ 	.byte	0x00, 0xf5, 0x21, 0x00


	//----- nvinfo : EIATTR_KPARAM_INFO
	.align		4
.L_161:
        /*0158*/ 	.byte	0x04, 0x17
        /*015a*/ 	.short	(.L_163 - .L_162)
.L_162:
        /*015c*/ 	.word	0x00000000
        /*0160*/ 	.short	0x0005
        /*0162*/ 	.short	0x0028
        /*0164*/ 	.byte	0x00, 0xf5, 0x21, 0x00


	//----- nvinfo : EIATTR_KPARAM_INFO
	.align		4
.L_163:
        /*0168*/ 	.byte	0x04, 0x17
        /*016a*/ 	.short	(.L_165 - .L_164)
.L_164:
        /*016c*/ 	.word	0x00000000
        /*0170*/ 	.short	0x0004
        /*0172*/ 	.short	0x0020
        /*0174*/ 	.byte	0x00, 0xf5, 0x21, 0x00


	//----- nvinfo : EIATTR_KPARAM_INFO
	.align		4
.L_165:
        /*0178*/ 	.byte	0x04, 0x17
        /*017a*/ 	.short	(.L_167 - .L_166)
.L_166:
        /*017c*/ 	.word	0x00000000
        /*0180*/ 	.short	0x0003
        /*0182*/ 	.short	0x0018
        /*0184*/ 	.byte	0x00, 0xf5, 0x21, 0x00


	//----- nvinfo : EIATTR_KPARAM_INFO
	.align		4
.L_167:
        /*0188*/ 	.byte	0x04, 0x17
        /*018a*/ 	.short	(.L_169 - .L_168)
.L_168:
        /*018c*/ 	.word	0x00000000
        /*0190*/ 	.short	0x0002
        /*0192*/ 	.short	0x0010
        /*0194*/ 	.byte	0x00, 0xf5, 0x21, 0x00


	//----- nvinfo : EIATTR_KPARAM_INFO
	.align		4
.L_169:
        /*0198*/ 	.byte	0x04, 0x17
        /*019a*/ 	.short	(.L_171 - .L_170)
.L_170:
        /*019c*/ 	.word	0x00000000
        /*01a0*/ 	.short	0x0001
        /*01a2*/ 	.short	0x0008
        /*01a4*/ 	.byte	0x00, 0xf5, 0x21, 0x00


	//----- nvinfo : EIATTR_KPARAM_INFO
	.align		4
.L_171:
        /*01a8*/ 	.byte	0x04, 0x17
        /*01aa*/ 	.short	(.L_173 - .L_172)
.L_172:
        /*01ac*/ 	.word	0x00000000
        /*01b0*/ 	.short	0x0000
        /*01b2*/ 	.short	0x0000
        /*01b4*/ 	.byte	0x00, 0xf5, 0x21, 0x00


	//----- nvinfo : EIATTR_SPARSE_MMA_MASK
	.align		4
.L_173:
        /*01b8*/ 	.byte	0x03, 0x50
        /*01ba*/ 	.short	0x0000


	//----- nvinfo : EIATTR_MAXREG_COUNT
	.align		4
        /*01bc*/ 	.byte	0x03, 0x1b
        /*01be*/ 	.short	0x00ff


	//----- nvinfo : EIATTR_MERCURY_ISA_VERSION
	.align		4
        /*01c0*/ 	.byte	0x03, 0x5f
        /*01c2*/ 	.short	0x0101


	//----- nvinfo : EIATTR_VRC_CTA_INIT_COUNT
	.align		4
        /*01c4*/ 	.byte	0x02, 0x4a
	.zero		1
	.zero		1


	//----- nvinfo : EIATTR_EXIT_INSTR_OFFSETS
	.align		4
        /*01c8*/ 	.byte	0x04, 0x1c
        /*01ca*/ 	.short	(.L_175 - .L_174)


	//   ....[0]....
.L_174:
        /*01cc*/ 	.word	0x0001b360


	//----- nvinfo : EIATTR_CRS_STACK_SIZE
	.align		4
.L_175:
        /*01d0*/ 	.byte	0x04, 0x1e
        /*01d2*/ 	.short	(.L_177 - .L_176)
.L_176:
        /*01d4*/ 	.word	0x00000000


	//----- nvinfo : EIATTR_CBANK_PARAM_SIZE
	.align		4
.L_177:
        /*01d8*/ 	.byte	0x03, 0x19
        /*01da*/ 	.short	0x00d8


	//----- nvinfo : EIATTR_PARAM_CBANK
	.align		4
        /*01dc*/ 	.byte	0x04, 0x0a
        /*01de*/ 	.short	(.L_179 - .L_178)
	.align		4
.L_178:
        /*01e0*/ 	.word	index@(.nv.constant0._Z13GetCollisionsPdS_S_S_S_S_S_S_S_S_S_S_S_S_S_S_S_S_S_S_S_S_S_S_S_S_P7RM48Gen)
        /*01e4*/ 	.short	0x0380
        /*01e6*/ 	.short	0x00d8


	//----- nvinfo : EIATTR_SW_WAR
	.align		4
.L_179:
        /*01e8*/ 	.byte	0x04, 0x36
        /*01ea*/ 	.short	(.L_181 - .L_180)
.L_180:
        /*01ec*/ 	.word	0x00000008
.L_181:


//--------------------- .nv.info._Z17SetupRM48GensCudaP7RM48Gen --------------------------
	.section	.nv.info._Z17SetupRM48GensCudaP7RM48Gen,"",@"SHT_CUDA_INFO"
	.sectionflags	@""
	.align	4


	//----- nvinfo : EIATTR_CUDA_API_VERSION
	.align		4
        /*0000*/ 	.byte	0x04, 0x37
        /*0002*/ 	.short	(.L_183 - .L_182)
.L_182:
        /*0004*/ 	.word	0x00000082


	//----- nvinfo : EIATTR_KPARAM_INFO
	.align		4
.L_183:
        /*0008*/ 	.byte	0x04, 0x17
        /*000a*/ 	.short	(.L_185 - .L_184)
.L_184:
        /*000c*/ 	.word	0x00000000
        /*0010*/ 	.short	0x0000
        /*0012*/ 	.short	0x0000
        /*0014*/ 	.byte	0x00, 0xf5, 0x21, 0x00


	//----- nvinfo : EIATTR_SPARSE_MMA_MASK
	.align		4
.L_185:
        /*0018*/ 	.byte	0x03, 0x50
        /*001a*/ 	.short	0x0000


	//----- nvinfo : EIATTR_MAXREG_COUNT
	.align		4
        /*001c*/ 	.byte	0x03, 0x1b
        /*001e*/ 	.short	0x00ff


	//----- nvinfo : EIATTR_MERCURY_ISA_VERSION
	.align		4
        /*0020*/ 	.byte	0x03, 0x5f
        /*0022*/ 	.short	0x0101


	//----- nvinfo : EIATTR_VRC_CTA_INIT_COUNT
	.align		4
        /*0024*/ 	.byte	0x02, 0x4a
	.zero		1
	.zero		1


	//----- nvinfo : EIATTR_EXIT_INSTR_OFFSETS
	.align		4
        /*0028*/ 	.byte	0x04, 0x1c
        /*002a*/ 	.short	(.L_187 - .L_186)


	//   ....[0]....
.L_186:
        /*002c*/ 	.word	0x00003040


	//   ....[1]....
        /*0030*/ 	.word	0x00003450


	//   ....[2]....
        /*0034*/ 	.word	0x000034b0


	//----- nvinfo : EIATTR_CRS_STACK_SIZE
	.align		4
.L_187:
        /*0038*/ 	.byte	0x04, 0x1e
        /*003a*/ 	.short	(.L_189 - .L_188)
.L_188:
        /*003c*/ 	.word	0x00000000


	//----- nvinfo : EIATTR_CBANK_PARAM_SIZE
	.align		4
.L_189:
        /*0040*/ 	.byte	0x03, 0x19
        /*0042*/ 	.short	0x0008


	//----- nvinfo : EIATTR_PARAM_CBANK
	.align		4
        /*0044*/ 	.byte	0x04, 0x0a
        /*0046*/ 	.short	(.L_191 - .L_190)
	.align		4
.L_190:
        /*0048*/ 	.word	index@(.nv.constant0._Z17SetupRM48GensCudaP7RM48Gen)
        /*004c*/ 	.short	0x0380
        /*004e*/ 	.short	0x0008


	//----- nvinfo : EIATTR_SW_WAR
	.align		4
.L_191:
        /*0050*/ 	.byte	0x04, 0x36
        /*0052*/ 	.short	(.L_193 - .L_192)
.L_192:
        /*0054*/ 	.word	0x00000008
.L_193:


//--------------------- .nv.callgraph             --------------------------
	.section	.nv.callgraph,"",@"SHT_CUDA_CALLGRAPH"
	.align	4
	.sectionentsize	8
	.align		4
        /*0000*/ 	.word	0x00000000
	.align		4
        /*0004*/ 	.word	0xffffffff
	.align		4
        /*0008*/ 	.word	0x00000000
	.align		4
        /*000c*/ 	.word	0xfffffffe
	.align		4
        /*0010*/ 	.word	0x00000000
	.align		4
        /*0014*/ 	.word	0xfffffffd
	.align		4
        /*0018*/ 	.word	0x00000000
	.align		4
        /*001c*/ 	.word	0xfffffffc


//--------------------- .nv.constant4             --------------------------
	.section	.nv.constant4,"a",@progbits
	.align	8
	.align		8
.nv.constant4:
        /*0000*/ 	.dword	_ZZ4RM48P7RM48GendE2CD
	.align		8
        /*0008*/ 	.dword	_ZZ4RM48P7RM48GendE2CM
	.align		8
        /*0010*/ 	.dword	_ZZ4RM48P7RM48GendE6TWOM24
	.align		8
        /*0018*/ 	.dword	_ZZ4RM48P7RM48GendE6TWOM49
	.align		8
        /*0020*/ 	.dword	_ZZ4RM48P7RM48GendE3ONE
	.align		8
        /*0028*/ 	.dword	_ZZ4RM48P7RM48GendE4IJKL
	.align		8
        /*0030*/ 	.dword	__cudart_i2opi_d
	.align		8
        /*0038*/ 	.dword	__cudart_sin_cos_coeffs


//--------------------- .text._Z17ProcessCollisionsPdS_S_S_S_S_S_S_S_S_S_S_S_S_S_S_S_S_S_S_S_S_S_S_S_S_S_S_S_S_S_S_P7RM48Gen --------------------------
	.section	.text._Z17ProcessCollisionsPdS_S_S_S_S_S_S_S_S_S_S_S_S_S_S_S_S_S_S_S_S_S_S_S_S_S_S_S_S_S_S_P7RM48Gen,"ax",@progbits
	.align	128
        .global         _Z17ProcessCollisionsPdS_S_S_S_S_S_S_S_S_S_S_S_S_S_S_S_S_S_S_S_S_S_S_S_S_S_S_S_S_S_S_P7RM48Gen
        .type           _Z17ProcessCollisionsPdS_S_S_S_S_S_S_S_S_S_S_S_S_S_S_S_S_S_S_S_S_S_S_S_S_S_S_S_S_S_S_P7RM48Gen,@function
        .size           _Z17ProcessCollisionsPdS_S_S_S_S_S_S_S_S_S_S_S_S_S_S_S_S_S_S_S_S_S_S_S_S_S_S_S_S_S_S_P7RM48Gen,(.L_x_812 - _Z17ProcessCollisionsPdS_S_S_S_S_S_S_S_S_S_S_S_S_S_S_S_S_S_S_S_S_S_S_S_S_S_S_S_S_S_S_P7RM48Gen)
        .other          _Z17ProcessCollisionsPdS_S_S_S_S_S_S_S_S_S_S_S_S_S_S_S_S_S_S_S_S_S_S_S_S_S_S_S_S_S_S_P7RM48Gen,@"STO_CUDA_ENTRY STV_DEFAULT"
_Z17ProcessCollisionsPdS_S_S_S_S_S_S_S_S_S_S_S_S_S_S_S_S_S_S_S_S_S_S_S_S_S_S_S_S_S_S_P7RM48Gen:
.text._Z17ProcessCollisionsPdS_S_S_S_S_S_S_S_S_S_S_S_S_S_S_S_S_S_S_S_S_S_S_S_S_S_S_S_S_S_S_P7RM48Gen:
[----:B------:R-:W0:Y:S01]  /*0000*/  LDC R1, c[0x0][0x37c] ;  /* 0x0000df00ff017b82 */ /* 0x000e220000000800 */
[----:B------:R-:W1:Y:S07]  /*0010*/  S2R R0, SR_TID.X ;  /* 0x0000000000007919 */ /* 0x000e6e0000002100 */
[----:B------:R-:W2:Y:S01]  /*0020*/  LDC.64 R40, c[0x0][0x380] ;  /* 0x0000e000ff287b82 */ /* 0x000ea20000000a00 */
[----:B------:R-:W1:Y:S01]  /*0030*/  LDCU UR4, c[0x0][0x360] ;  /* 0x00006c00ff0477ac */ /* 0x000e620008000800 */
[----:B0-----:R-:W-:Y:S01]  /*0040*/  VIADD R1, R1, 0xffffffd8 ;  /* 0xffffffd801017836 */ /* 0x001fe20000000000 */
[----:B------:R-:W1:Y:S01]  /*0050*/  S2R R3, SR_CTAID.X ;  /* 0x0000000000037919 */ /* 0x000e620000002500 */
[----:B------:R-:W0:Y:S01]  /*0060*/  LDCU.64 UR8, c[0x0][0x358] ;  /* 0x00006b00ff0877ac */ /* 0x000e220008000a00 */
[----:B-1----:R-:W-:-:S04]  /*0070*/  IMAD R0, R3, UR4, R0 ;  /* 0x0000000403007c24 */ /* 0x002fc8000f8e0200 */
[----:B--2---:R-:W-:-:S05]  /*0080*/  IMAD.WIDE R40, R0, 0x8, R40 ;  /* 0x0000000800287825 */ /* 0x004fca00078e0228 */
[----:B0-----:R-:W2:Y:S01]  /*0090*/  LDG.E.64 R32, desc[UR8][R40.64] ;  /* 0x0000000828207981 */ /* 0x001ea2000c1e1b00 */
[----:B------:R-:W0:Y:S03]  /*00a0*/  LDC.64 R8, c[0x0][0x448] ;  /* 0x00011200ff087b82 */ /* 0x000e260000000a00 */
[----:B0-----:R-:W5:Y:S01]  /*00b0*/  LDG.E.64 R8, desc[UR8][R8.64] ;  /* 0x0000000808087981 */ /* 0x001f62000c1e1b00 */
[----:B------:R-:W-:Y:S01]  /*00c0*/  IMAD.MOV.U32 R6, RZ, RZ, 0x0 ;  /* 0x00000000ff067424 */ /* 0x000fe200078e00ff */
[----:B------:R-:W-:Y:S01]  /*00d0*/  MOV R7, 0x3fd80000 ;  /* 0x3fd8000000077802 */ /* 0x000fe20000000f00 */
[----:B------:R-:W-:Y:S01]  /*00e0*/  BSSY.RECONVERGENT B0, `(.L_x_0) ;  /* 0x0000019000007945 */ /* 0x000fe20003800200 */
[----:B--2---:R-:W0:Y:S01]  /*00f0*/  MUFU.RSQ64H R3, R33 ;  /* 0x0000002100037308 */ /* 0x004e220000001c00 */
[----:B------:R-:W-:-:S05]  /*0100*/  VIADD R2, R33, 0xfcb00000 ;  /* 0xfcb0000021027836 */ /* 0x000fca0000000000 */
[----:B------:R-:W-:Y:S01]  /*0110*/  ISETP.GE.U32.AND P0, PT, R2, 0x7ca00000, PT ;  /* 0x7ca000000200780c */ /* 0x000fe20003f06070 */
[----:B0-----:R-:W-:-:S08]  /*0120*/  DMUL R4, R2, R2 ;  /* 0x0000000202047228 */ /* 0x001fd00000000000 */
[----:B------:R-:W-:-:S08]  /*0130*/  DFMA R4, R32, -R4, 1 ;  /* 0x3ff000002004742b */ /* 0x000fd00000000804 */
[----:B------:R-:W-:Y:S02]  /*0140*/  DFMA R6, R4, R6, 0.5 ;  /* 0x3fe000000406742b */ /* 0x000fe40000000006 */
[----:B------:R-:W-:-:S08]  /*0150*/  DMUL R4, R2, R4 ;  /* 0x0000000402047228 */ /* 0x000fd00000000000 */
[----:B------:R-:W-:-:S08]  /*0160*/  DFMA R36, R6, R4, R2 ;  /* 0x000000040624722b */ /* 0x000fd00000000002 */
[----:B------:R-:W-:Y:S02]  /*0170*/  DMUL R4, R32, R36 ;  /* 0x0000002420047228 */ /* 0x000fe40000000000 */
[----:B------:R-:W-:Y:S02]  /*0180*/  VIADD R13, R37, 0xfff00000 ;  /* 0xfff00000250d7836 */ /* 0x000fe40000000000 */
[----:B------:R-:W-:-:S04]  /*0190*/  IMAD.MOV.U32 R12, RZ, RZ, R36 ;  /* 0x000000ffff0c7224 */ /* 0x000fc800078e0024 */
[----:B------:R-:W-:-:S08]  /*01a0*/  DFMA R6, R4, -R4, R32 ;  /* 0x800000040406722b */ /* 0x000fd00000000020 */
[----:B------:R-:W-:Y:S01]  /*01b0*/  DFMA R20, R6, R12, R4 ;  /* 0x0000000c0614722b */ /* 0x000fe20000000004 */
[----:B------:R-:W-:Y:S10]  /*01c0*/  @!P0 BRA `(.L_x_1) ;  /* 0x0000000000288947 */ /* 0x000ff40003800000 */
[----:B------:R-:W-:Y:S01]  /*01d0*/  IMAD.MOV.U32 R37, RZ, RZ, R32 ;  /* 0x000000ffff257224 */ /* 0x000fe200078e0020 */
[----:B------:R-:W-:Y:S01]  /*01e0*/  MOV R35, R6 ;  /* 0x0000000600237202 */ /* 0x000fe20000000f00 */
[----:B------:R-:W-:Y:S01]  /*01f0*/  IMAD.MOV.U32 R34, RZ, RZ, R7 ;  /* 0x000000ffff227224 */ /* 0x000fe200078e0007 */
[----:B------:R-:W-:Y:S01]  /*0200*/  MOV R32, R2 ;  /* 0x0000000200207202 */ /* 0x000fe20000000f00 */
[----:B------:R-:W-:Y:S01]  /*0210*/  IMAD.MOV.U32 R11, RZ, RZ, R4 ;  /* 0x000000ffff0b7224 */ /* 0x000fe200078e0004 */
[----:B------:R-:W-:Y:S01]  /*0220*/  MOV R12, 0x250 ;  /* 0x00000250000c7802 */ /* 0x000fe20000000f00 */
[----:B------:R-:W-:-:S07]  /*0230*/  IMAD.MOV.U32 R10, RZ, RZ, R5 ;  /* 0x000000ffff0a7224 */ /* 0x000fce00078e0005 */
[----:B-----5:R-:W-:Y:S05]  /*0240*/  CALL.REL.NOINC `($__internal_1_$__cuda_sm20_dsqrt_rn_f64_mediumpath_v1) ;  /* 0x0000017000e87944 */ /* 0x020fea0003c00000 */
[----:B------:R-:W-:Y:S02]  /*0250*/  IMAD.MOV.U32 R20, RZ, RZ, R11 ;  /* 0x000000ffff147224 */ /* 0x000fe400078e000b */
[----:B------:R-:W-:-:S07]  /*0260*/  IMAD.MOV.U32 R21, RZ, RZ, R10 ;  /* 0x000000ffff157224 */ /* 0x000fce00078e000a */
.L_x_1:
[----:B------:R-:W-:Y:S05]  /*0270*/  BSYNC.RECONVERGENT B0 ;  /* 0x0000000000007941 */ /* 0x000fea0003800200 */
.L_x_0:
[----:B------:R-:W0:Y:S08]  /*0280*/  LDC.64 R2, c[0x0][0x388] ;  /* 0x0000e200ff027b82 */ /* 0x000e300000000a00 */
[----:B------:R-:W1:Y:S01]  /*0290*/  LDC.64 R14, c[0x0][0x3a0] ;  /* 0x0000e800ff0e7b82 */ /* 0x000e620000000a00 */
[----:B0-----:R-:W-:-:S06]  /*02a0*/  IMAD.WIDE R2, R0, 0x8, R2 ;  /* 0x0000000800027825 */ /* 0x001fcc00078e0202 */
[----:B------:R-:W2:Y:S01]  /*02b0*/  LDG.E.64 R2, desc[UR8][R2.64] ;  /* 0x0000000802027981 */ /* 0x000ea2000c1e1b00 */
[----:B-1----:R-:W-:-:S05]  /*02c0*/  IMAD.WIDE R14, R0, 0x8, R14 ;  /* 0x00000008000e7825 */ /* 0x002fca00078e020e */
[----:B------:R-:W2:Y:S01]  /*02d0*/  LDG.E.64 R4, desc[UR8][R14.64] ;  /* 0x000000080e047981 */ /* 0x000ea2000c1e1b00 */
[----:B-----5:R-:W-:-:S06]  /*02e0*/  DMUL R20, R8, R20 ;  /* 0x0000001408147228 */ /* 0x020fcc0000000000 */
[----:B------:R-:W0:Y:S01]  /*02f0*/  MUFU.RCP64H R7, R21 ;  /* 0x0000001500077308 */ /* 0x000e220000001800 */
[----:B------:R-:W-:-:S06]  /*0300*/  IMAD.MOV.U32 R6, RZ, RZ, 0x1 ;  /* 0x00000001ff067424 */ /* 0x000fcc00078e00ff */
[----:B0-----:R-:W-:-:S08]  /*0310*/  DFMA R10, -R20, R6, 1 ;  /* 0x3ff00000140a742b */ /* 0x001fd00000000106 */
[----:B------:R-:W-:-:S08]  /*0320*/  DFMA R10, R10, R10, R10 ;  /* 0x0000000a0a0a722b */ /* 0x000fd0000000000a */
[----:B------:R-:W-:-:S08]  /*0330*/  DFMA R6, R6, R10, R6 ;  /* 0x0000000a0606722b */ /* 0x000fd00000000006 */
[----:B------:R-:W-:-:S08]  /*0340*/  DFMA R12, -R20, R6, 1 ;  /* 0x3ff00000140c742b */ /* 0x000fd00000000106 */
[----:B------:R-:W-:Y:S01]  /*0350*/  DFMA R12, R6, R12, R6 ;  /* 0x0000000c060c722b */ /* 0x000fe20000000006 */
[----:B------:R-:W-:Y:S01]  /*0360*/  BSSY.RECONVERGENT B0, `(.L_x_2) ;  /* 0x0000010000007945 */ /* 0x000fe20003800200 */
[----:B--2---:R-:W-:-:S08]  /*0370*/  DADD R10, R2, -R4 ;  /* 0x00000000020a7229 */ /* 0x004fd00000000804 */
[----:B------:R-:W-:-:S08]  /*0380*/  DMUL R2, R10, R12 ;  /* 0x0000000c0a027228 */ /* 0x000fd00000000000 */
[----:B------:R-:W-:-:S08]  /*0390*/  DFMA R4, -R20, R2, R10 ;  /* 0x000000021404722b */ /* 0x000fd0000000010a */
[----:B------:R-:W-:Y:S01]  /*03a0*/  DFMA R2, R12, R4, R2 ;  /* 0x000000040c02722b */ /* 0x000fe20000000002 */
[----:B------:R-:W-:-:S09]  /*03b0*/  FSETP.GEU.AND P1, PT, |R11|, 6.5827683646048100446e-37, PT ;  /* 0x036000000b00780b */ /* 0x000fd20003f2e200 */
[----:B------:R-:W-:-:S05]  /*03c0*/  FFMA R4, RZ, R21, R3 ;  /* 0x00000015ff047223 */ /* 0x000fca0000000003 */
[----:B------:R-:W-:-:S13]  /*03d0*/  FSETP.GT.AND P0, PT, |R4|, 1.469367938527859385e-39, PT ;  /* 0x001000000400780b */ /* 0x000fda0003f04200 */
[----:B------:R-:W-:Y:S05]  /*03e0*/  @P0 BRA P1, `(.L_x_3) ;  /* 0x00000000001c0947 */ /* 0x000fea0000800000 */
[----:B------:R-:W-:Y:S01]  /*03f0*/  MOV R32, R10 ;  /* 0x0000000a00207202 */ /* 0x000fe20000000f00 */
[----:B------:R-:W-:Y:S01]  /*0400*/  IMAD.MOV.U32 R12, RZ, RZ, R20 ;  /* 0x000000ffff0c7224 */ /* 0x000fe200078e0014 */
[----:B------:R-:W-:Y:S01]  /*0410*/  MOV R10, 0x440 ;  /* 0x00000440000a7802 */ /* 0x000fe20000000f00 */
[----:B------:R-:W-:-:S07]  /*0420*/  IMAD.MOV.U32 R13, RZ, RZ, R21 ;  /* 0x000000ffff0d7224 */ /* 0x000fce00078e0015 */
[----:B------:R-:W-:Y:S05]  /*0430*/  CALL.REL.NOINC `($__internal_0_$__cuda_sm20_div_rn_f64_full) ;  /* 0x0000016800d47944 */ /* 0x000fea0003c00000 */
[----:B------:R-:W-:Y:S01]  /*0440*/  IMAD.MOV.U32 R2, RZ, RZ, R12 ;  /* 0x000000ffff027224 */ /* 0x000fe200078e000c */
[----:B------:R-:W-:-:S07]  /*0450*/  MOV R3, R11 ;  /* 0x0000000b00037202 */ /* 0x000fce0000000f00 */
.L_x_3:
[----:B------:R-:W-:Y:S05]  /*0460*/  BSYNC.RECONVERGENT B0 ;  /* 0x0000000000007941 */ /* 0x000fea0003800200 */
.L_x_2:
[----:B------:R-:W0:Y:S08]  /*0470*/  LDC.64 R4, c[0x0][0x390] ;  /* 0x0000e400ff047b82 */ /* 0x000e300000000a00 */
[----:B------:R-:W1:Y:S01]  /*0480*/  LDC.64 R16, c[0x0][0x3a8] ;  /* 0x0000ea00ff107b82 */ /* 0x000e620000000a00 */
[----:B0-----:R-:W-:-:S06]  /*0490*/  IMAD.WIDE R4, R0, 0x8, R4 ;  /* 0x0000000800047825 */ /* 0x001fcc00078e0204 */
[----:B------:R-:W2:Y:S01]  /*04a0*/  LDG.E.64 R4, desc[UR8][R4.64] ;  /* 0x0000000804047981 */ /* 0x000ea2000c1e1b00 */
[----:B-1----:R-:W-:-:S05]  /*04b0*/  IMAD.WIDE R16, R0, 0x8, R16 ;  /* 0x0000000800107825 */ /* 0x002fca00078e0210 */
[----:B------:R-:W2:Y:S01]  /*04c0*/  LDG.E.64 R6, desc[UR8][R16.64] ;  /* 0x0000000810067981 */ /* 0x000ea2000c1e1b00 */
        /* <DEDUP_REMOVED lines=16> */
[----:B------:R-:W-:Y:S01]  /*05d0*/  IMAD.MOV.U32 R32, RZ, RZ, R10 ;  /* 0x000000ffff207224 */ /* 0x000fe200078e000a */
[----:B------:R-:W-:Y:S01]  /*05e0*/  MOV R13, R21 ;  /* 0x00000015000d7202 */ /* 0x000fe20000000f00 */
[----:B------:R-:W-:Y:S01]  /*05f0*/  IMAD.MOV.U32 R12, RZ, RZ, R20 ;  /* 0x000000ffff0c7224 */ /* 0x000fe200078e0014 */
[----:B------:R-:W-:-:S07]  /*0600*/  MOV R10, 0x620 ;  /* 0x00000620000a7802 */ /* 0x000fce0000000f00 */
[----:B------:R-:W-:Y:S05]  /*0610*/  CALL.REL.NOINC `($__internal_0_$__cuda_sm20_div_rn_f64_full) ;  /* 0x00000168005c7944 */ /* 0x000fea0003c00000 */
[----:B------:R-:W-:Y:S02]  /*0620*/  IMAD.MOV.U32 R4, RZ, RZ, R12 ;  /* 0x000000ffff047224 */ /* 0x000fe400078e000c */
[----:B------:R-:W-:-:S07]  /*0630*/  IMAD.MOV.U32 R5, RZ, RZ, R11 ;  /* 0x000000ffff057224 */ /* 0x000fce00078e000b */
.L_x_5:
[----:B------:R-:W-:Y:S05]  /*0640*/  BSYNC.RECONVERGENT B0 ;  /* 0x0000000000007941 */ /* 0x000fea0003800200 */
.L_x_4:
        /* <DEDUP_REMOVED lines=29> */
.L_x_7:
[----:B------:R-:W-:Y:S05]  /*0820*/  BSYNC.RECONVERGENT B0 ;  /* 0x0000000000007941 */ /* 0x000fea0003800200 */
.L_x_6:
[----:B------:R-:W0:Y:S08]  /*0830*/  LDC.64 R20, c[0x0][0x440] ;  /* 0x00011000ff147b82 */ /* 0x000e300000000a00 */
[----:B------:R-:W1:Y:S01]  /*0840*/  LDC.64 R24, c[0x0][0x458] ;  /* 0x00011600ff187b82 */ /* 0x000e620000000a00 */
[----:B0-----:R-:W-:-:S05]  /*0850*/  IMAD.WIDE R20, R0, 0x8, R20 ;  /* 0x0000000800147825 */ /* 0x001fca00078e0214 */
[----:B------:R-:W2:Y:S01]  /*0860*/  LDG.E.64 R32, desc[UR8][R20.64] ;  /* 0x0000000814207981 */ /* 0x000ea2000c1e1b00 */
[----:B-1----:R-:W-:-:S06]  /*0870*/  IMAD.WIDE R24, R0, 0x8, R24 ;  /* 0x0000000800187825 */ /* 0x002fcc00078e0218 */
[----:B------:R-:W3:Y:S01]  /*0880*/  LDG.E.64 R24, desc[UR8][R24.64] ;  /* 0x0000000818187981 */ /* 0x000ee2000c1e1b00 */
[----:B------:R-:W-:Y:S01]  /*0890*/  IMAD.MOV.U32 R22, RZ, RZ, 0x0 ;  /* 0x00000000ff167424 */ /* 0x000fe200078e00ff */
[----:B------:R-:W-:Y:S01]  /*08a0*/  BSSY.RECONVERGENT B0, `(.L_x_8) ;  /* 0x000001c000007945 */ /* 0x000fe20003800200 */
[----:B------:R-:W-:Y:S01]  /*08b0*/  IMAD.MOV.U32 R23, RZ, RZ, 0x3fd80000 ;  /* 0x3fd80000ff177424 */ /* 0x000fe200078e00ff */
[----:B--2---:R-:W0:Y:S01]  /*08c0*/  MUFU.RSQ64H R13, R33 ;  /* 0x00000021000d7308 */ /* 0x004e220000001c00 */
[----:B------:R-:W-:-:S05]  /*08d0*/  VIADD R12, R33, 0xfcb00000 ;  /* 0xfcb00000210c7836 */ /* 0x000fca0000000000 */
[----:B------:R-:W-:Y:S01]  /*08e0*/  ISETP.GE.U32.AND P0, PT, R12, 0x7ca00000, PT ;  /* 0x7ca000000c00780c */ /* 0x000fe20003f06070 */
[----:B---3--:R-:W-:Y:S02]  /*08f0*/  DMUL R28, R24, R24 ;  /* 0x00000018181c7228 */ /* 0x008fe40000000000 */
[----:B0-----:R-:W-:-:S08]  /*0900*/  DMUL R10, R12, R12 ;  /* 0x0000000c0c0a7228 */ /* 0x001fd00000000000 */
[----:B------:R-:W-:-:S08]  /*0910*/  DFMA R10, R32, -R10, 1 ;  /* 0x3ff00000200a742b */ /* 0x000fd0000000080a */
[----:B------:R-:W-:Y:S02]  /*0920*/  DFMA R22, R10, R22, 0.5 ;  /* 0x3fe000000a16742b */ /* 0x000fe40000000016 */
[----:B------:R-:W-:-:S08]  /*0930*/  DMUL R10, R12, R10 ;  /* 0x0000000a0c0a7228 */ /* 0x000fd00000000000 */
[----:B------:R-:W-:-:S08]  /*0940*/  DFMA R36, R22, R10, R12 ;  /* 0x0000000a1624722b */ /* 0x000fd0000000000c */
[----:B------:R-:W-:Y:S02]  /*0950*/  DMUL R22, R32, R36 ;  /* 0x0000002420167228 */ /* 0x000fe40000000000 */
[----:B------:R-:W-:Y:S01]  /*0960*/  IADD3 R31, PT, PT, R37, -0x100000, RZ ;  /* 0xfff00000251f7810 */ /* 0x000fe20007ffe0ff */
[----:B------:R-:W-:-:S05]  /*0970*/  IMAD.MOV.U32 R30, RZ, RZ, R36 ;  /* 0x000000ffff1e7224 */ /* 0x000fca00078e0024 */
        /* <DEDUP_REMOVED lines=9> */
[----:B------:R-:W-:Y:S02]  /*0a10*/  IMAD.MOV.U32 R11, RZ, RZ, R22 ;  /* 0x000000ffff0b7224 */ /* 0x000fe400078e0016 */
[----:B------:R-:W-:-:S07]  /*0a20*/  IMAD.MOV.U32 R10, RZ, RZ, R23 ;  /* 0x000000ffff0a7224 */ /* 0x000fce00078e0017 */
[----:B------:R-:W-:Y:S05]  /*0a30*/  CALL.REL.NOINC `($__internal_1_$__cuda_sm20_dsqrt_rn_f64_mediumpath_v1) ;  /* 0x0000016800ec7944 */ /* 0x000fea0003c00000 */
[----:B------:R-:W-:Y:S02]  /*0a40*/  IMAD.MOV.U32 R26, RZ, RZ, R11 ;  /* 0x000000ffff1a7224 */ /* 0x000fe400078e000b */
[----:B------:R-:W-:-:S07]  /*0a50*/  IMAD.MOV.U32 R27, RZ, RZ, R10 ;  /* 0x000000ffff1b7224 */ /* 0x000fce00078e000a */
.L_x_9:
[----:B------:R-:W-:Y:S05]  /*0a60*/  BSYNC.RECONVERGENT B0 ;  /* 0x0000000000007941 */ /* 0x000fea0003800200 */
.L_x_8:
[----:B------:R-:W0:Y:S08]  /*0a70*/  LDC.64 R22, c[0x0][0x3d8] ;  /* 0x0000f600ff167b82 */ /* 0x000e300000000a00 */
[----:B------:R-:W1:Y:S01]  /*0a80*/  LDC.64 R12, c[0x0][0x3c0] ;  /* 0x0000f000ff0c7b82 */ /* 0x000e620000000a00 */
[----:B------:R-:W-:-:S07]  /*0a90*/  DMUL R26, R8, R26 ;  /* 0x0000001a081a7228 */ /* 0x000fce0000000000 */
[----:B------:R-:W2:Y:S01]  /*0aa0*/  LDC.64 R32, c[0x0][0x3e0] ;  /* 0x0000f800ff207b82 */ /* 0x000ea20000000a00 */
[----:B0-----:R-:W-:-:S07]  /*0ab0*/  IMAD.WIDE R22, R0, 0x8, R22 ;  /* 0x0000000800167825 */ /* 0x001fce00078e0216 */
[----:B------:R-:W0:Y:S01]  /*0ac0*/  LDC.64 R34, c[0x0][0x3c8] ;  /* 0x0000f200ff227b82 */ /* 0x000e220000000a00 */
[----:B------:R-:W3:Y:S01]  /*0ad0*/  LDG.E.64 R10, desc[UR8][R22.64] ;  /* 0x00000008160a7981 */ /* 0x000ee2000c1e1b00 */
[----:B-1----:R-:W-:-:S06]  /*0ae0*/  IMAD.WIDE R12, R0, 0x8, R12 ;  /* 0x00000008000c7825 */ /* 0x002fcc00078e020c */
[----:B------:R-:W1:Y:S01]  /*0af0*/  LDC.64 R36, c[0x0][0x468] ;  /* 0x00011a00ff247b82 */ /* 0x000e620000000a00 */
[----:B------:R-:W3:Y:S01]  /*0b00*/  LDG.E.64 R30, desc[UR8][R12.64] ;  /* 0x000000080c1e7981 */ /* 0x000ee2000c1e1b00 */
[----:B------:R-:W-:Y:S01]  /*0b10*/  DMUL R8, R24, R26 ;  /* 0x0000001a18087228 */ /* 0x000fe20000000000 */
[----:B--2---:R-:W-:-:S05]  /*0b20*/  IMAD.WIDE R24, R0, 0x8, R32 ;  /* 0x0000000800187825 */ /* 0x004fca00078e0220 */
[----:B------:R-:W2:Y:S02]  /*0b30*/  LDC.64 R38, c[0x0][0x3d0] ;  /* 0x0000f400ff267b82 */ /* 0x000ea40000000a00 */
[----:B---3--:R-:W-:Y:S01]  /*0b40*/  DFMA R10, R8, R10, R30 ;  /* 0x0000000a080a722b */ /* 0x008fe2000000001e */
[----:B0-----:R-:W-:-:S05]  /*0b50*/  IMAD.WIDE R30, R0, 0x8, R34 ;  /* 0x00000008001e7825 */ /* 0x001fca00078e0222 */
[----:B------:R-:W0:Y:S01]  /*0b60*/  LDC.64 R34, c[0x0][0x3e8] ;  /* 0x0000fa00ff227b82 */ /* 0x000e220000000a00 */
[----:B------:R2:W-:Y:S04]  /*0b70*/  STG.E.64 desc[UR8][R12.64], R10 ;  /* 0x0000000a0c007986 */ /* 0x0005e8000c101b08 */
[----:B------:R-:W3:Y:S04]  /*0b80*/  LDG.E.64 R26, desc[UR8][R24.64] ;  /* 0x00000008181a7981 */ /* 0x000ee8000c1e1b00 */
[----:B------:R-:W3:Y:S01]  /*0b90*/  LDG.E.64 R32, desc[UR8][R30.64] ;  /* 0x000000081e207981 */ /* 0x000ee2000c1e1b00 */
[----:B--2---:R-:W-:-:S02]  /*0ba0*/  IMAD.WIDE R10, R0, 0x8, R38 ;  /* 0x00000008000a7825 */ /* 0x004fc400078e0226 */
[----:B------:R-:W2:Y:S01]  /*0bb0*/  LDC.64 R38, c[0x0][0x480] ;  /* 0x00012000ff267b82 */ /* 0x000ea20000000a00 */
[----:B---3--:R-:W-:Y:S01]  /*0bc0*/  DFMA R32, R8, R26, R32 ;  /* 0x0000001a0820722b */ /* 0x008fe20000000020 */
[----:B0-----:R-:W-:-:S06]  /*0bd0*/  IMAD.WIDE R26, R0, 0x8, R34 ;  /* 0x00000008001a7825 */ /* 0x001fcc00078e0222 */
[----:B------:R0:W-:Y:S04]  /*0be0*/  STG.E.64 desc[UR8][R30.64], R32 ;  /* 0x000000201e007986 */ /* 0x0001e8000c101b08 */
[----:B-1----:R-:W3:Y:S04]  /*0bf0*/  LDG.E.64 R36, desc[UR8][R36.64] ;  /* 0x0000000824247981 */ /* 0x002ee8000c1e1b00 */
[----:B------:R-:W4:Y:S04]  /*0c00*/  LDG.E.64 R34, desc[UR8][R26.64] ;  /* 0x000000081a227981 */ /* 0x000f28000c1e1b00 */
[----:B------:R-:W5:Y:S01]  /*0c10*/  LDG.E.64 R12, desc[UR8][R10.64] ;  /* 0x000000080a0c7981 */ /* 0x000f62000c1e1b00 */
[----:B---3--:R-:W-:-:S08]  /*0c20*/  DMUL R28, R28, R36 ;  /* 0x000000241c1c7228 */ /* 0x008fd00000000000 */
[----:B----4-:R-:W-:Y:S01]  /*0c30*/  DFMA R28, R8, R34, R28 ;  /* 0x00000022081c722b */ /* 0x010fe2000000001c */
[----:B--2---:R-:W-:-:S07]  /*0c40*/  IMAD.WIDE R8, R0, 0x2298, R38 ;  /* 0x0000229800087825 */ /* 0x004fce00078e0226 */
[----:B-----5:R-:W-:-:S07]  /*0c50*/  DADD R12, R28, R12 ;  /* 0x000000001c0c7229 */ /* 0x020fce000000000c */
[----:B------:R0:W-:Y:S04]  /*0c60*/  STG.E.64 desc[UR8][R10.64], R12 ;  /* 0x0000000c0a007986 */ /* 0x0001e8000c101b08 */
[----:B------:R-:W2:Y:S01]  /*0c70*/  LDG.E R28, desc[UR8][R8.64+0x2258] ;  /* 0x00225808081c7981 */ /* 0x000ea2000c1e1900 */
[----:B------:R-:W-:Y:S04]  /*0c80*/  BSSY.RECONVERGENT B5, `(.L_x_10) ;  /* 0x0000356000057945 */ /* 0x000fe80003800200 */
[----:B------:R-:W-:Y:S01]  /*0c90*/  BSSY.RELIABLE B0, `(.L_x_11) ;  /* 0x0000009000007945 */ /* 0x000fe20003800100 */
[----:B--2---:R-:W-:-:S13]  /*0ca0*/  ISETP.NE.AND P0, PT, R28, RZ, PT ;  /* 0x000000ff1c00720c */ /* 0x004fda0003f05270 */
[----:B0-----:R-:W-:Y:S05]  /*0cb0*/  @P0 BRA `(.L_x_12) ;  /* 0x0000000000080947 */ /* 0x001fea0003800000 */
[----:B------:R0:W5:Y:S01]  /*0cc0*/  LDG.E R30, desc[UR8][R8.64+0x225c] ;  /* 0x00225c08081e7981 */ /* 0x000162000c1e1900 */
[----:B------:R-:W-:Y:S05]  /*0cd0*/  BRA `(.L_x_13) ;  /* 0x0000000000107947 */ /* 0x000fea0003800000 */
.L_x_12:
[----:B------:R-:W2:Y:S02]  /*0ce0*/  LDG.E R30, desc[UR8][R8.64+0x225c] ;  /* 0x00225c08081e7981 */ /* 0x000ea4000c1e1900 */
[----:B--2---:R-:W-:-:S13]  /*0cf0*/  ISETP.GE.AND P0, PT, R28, R30, PT ;  /* 0x0000001e1c00720c */ /* 0x004fda0003f06270 */
[----:B------:R-:W-:Y:S05]  /*0d00*/  @!P0 BREAK.RELIABLE B0 ;  /* 0x0000000000008942 */ /* 0x000fea0003800100 */
[----:B------:R-:W-:Y:S05]  /*0d10*/  @!P0 BRA `(.L_x_14) ;  /* 0x00000034002c8947 */ /* 0x000fea0003800000 */
.L_x_13:
[----:B------:R-:W-:Y:S05]  /*0d20*/  BSYNC.RELIABLE B0 ;  /* 0x0000000000007941 */ /* 0x000fea0003800100 */
.L_x_11:
[----:B------:R-:W2:Y:S01]  /*0d30*/  LDG.E.64 R10, desc[UR8][R8.64+0x2288] ;  /* 0x00228808080a7981 */ /* 0x000ea2000c1e1b00 */
[----:B-----5:R1:W3:Y:S01]  /*0d40*/  I2F.F64 R48, R30 ;  /* 0x0000001e00307312 */ /* 0x0202e20000201c00 */
[----:B------:R-:W-:Y:S01]  /*0d50*/  BSSY.RELIABLE B4, `(.L_x_15) ;  /* 0x0000301000047945 */ /* 0x000fe20003800100 */
[----:B--2---:R-:W-:-:S14]  /*0d60*/  DSETP.GE.AND P0, PT, R10, RZ, PT ;  /* 0x000000ff0a00722a */ /* 0x004fdc0003f06000 */
[----:B-1-3--:R-:W-:Y:S05]  /*0d70*/  @P0 BRA `(.L_x_16) ;  /* 0x0000002c00f80947 */ /* 0x00afea0003800000 */
[----:B------:R-:W2:Y:S01]  /*0d80*/  LDG.E R10, desc[UR8][R8.64+0x2270] ;  /* 0x00227008080a7981 */ /* 0x000ea2000c1e1900 */
[----:B------:R-:W1:Y:S01]  /*0d90*/  LDC.64 R12, c[0x4][0x28] ;  /* 0x01000a00ff0c7b82 */ /* 0x000e620000000a00 */
[----:B--2---:R-:W-:-:S05]  /*0da0*/  SHF.R.S32.HI R11, RZ, 0x1f, R10 ;  /* 0x0000001fff0b7819 */ /* 0x004fca000001140a */
[----:B-1----:R-:W-:Y:S04]  /*0db0*/  STG.E.64 desc[UR8][R12.64], R10 ;  /* 0x0000000a0c007986 */ /* 0x002fe8000c101b08 */
[----:B------:R-:W2:Y:S04]  /*0dc0*/  LDG.E.64 R28, desc[UR8][R8.64+0x2280] ;  /* 0x00228008081c7981 */ /* 0x000ea8000c1e1b00 */
[----:B------:R-:W3:Y:S04]  /*0dd0*/  LDG.E.64 R32, desc[UR8][R8.64+0x2278] ;  /* 0x0022780808207981 */ /* 0x000ee8000c1e1b00 */
[----:B--2---:R1:W-:Y:S04]  /*0de0*/  STG.E.64 desc[UR8][R8.64+0x2288], R28 ;  /* 0x0022881c08007986 */ /* 0x0043e8000c101b08 */
[----:B---3--:R2:W-:Y:S04]  /*0df0*/  STG.E.64 desc[UR8][R8.64+0x2290], R32 ;  /* 0x0022902008007986 */ /* 0x0085e8000c101b08 */
[----:B------:R-:W3:Y:S01]  /*0e00*/  LDG.E.64 R42, desc[UR8][R12.64] ;  /* 0x000000080c2a7981 */ /* 0x000ee2000c1e1b00 */
[----:B------:R-:W4:Y:S01]  /*0e10*/  MUFU.RCP64H R35, 177 ;  /* 0x4066200000237908 */ /* 0x000f220000001800 */
[----:B------:R-:W-:-:S02]  /*0e20*/  IMAD.MOV.U32 R34, RZ, RZ, 0x1 ;  /* 0x00000001ff227424 */ /* 0x000fc400078e00ff */
[----:B---3--:R-:W-:-:S04]  /*0e30*/  IMAD.WIDE.U32 R36, R43, 0x61d823a3, RZ ;  /* 0x61d823a32b247825 */ /* 0x008fc800078e00ff */
[----:B------:R-:W-:-:S04]  /*0e40*/  IMAD.WIDE.U32 R38, P0, R42, 0x64d47cea, R36 ;  /* 0x64d47cea2a267825 */ /* 0x000fc80007800024 */
[----:B------:R-:W-:Y:S01]  /*0e50*/  IMAD.WIDE.U32 R36, R42, 0x61d823a3, RZ ;  /* 0x61d823a32a247825 */ /* 0x000fe200078e00ff */
[----:B------:R-:W-:-:S03]  /*0e60*/  MOV R36, 0x0 ;  /* 0x0000000000247802 */ /* 0x000fc60000000f00 */
[----:B------:R-:W-:Y:S01]  /*0e70*/  IMAD.X R45, RZ, RZ, RZ, P0 ;  /* 0x000000ffff2d7224 */ /* 0x000fe200000e06ff */
[----:B------:R-:W-:Y:S01]  /*0e80*/  IADD3 RZ, P0, PT, R37, R38, RZ ;  /* 0x0000002625ff7210 */ /* 0x000fe20007f1e0ff */
[----:B------:R-:W-:Y:S02]  /*0e90*/  IMAD.MOV.U32 R44, RZ, RZ, R39 ;  /* 0x000000ffff2c7224 */ /* 0x000fe400078e0027 */
[----:B------:R-:W-:Y:S02]  /*0ea0*/  IMAD.MOV.U32 R37, RZ, RZ, 0x40662000 ;  /* 0x40662000ff257424 */ /* 0x000fe400078e00ff */
[C---:B-1----:R-:W-:Y:S01]  /*0eb0*/  IMAD.WIDE.U32.X R28, R43.reuse, 0x64d47cea, R44, P0 ;  /* 0x64d47cea2b1c7825 */ /* 0x042fe200000e042c */
[----:B------:R-:W-:-:S03]  /*0ec0*/  ISETP.LT.AND P0, PT, R43, RZ, PT ;  /* 0x000000ff2b00720c */ /* 0x000fc60003f01270 */
[----:B----4-:R-:W-:Y:S01]  /*0ed0*/  DFMA R10, R34, -R36, 1 ;  /* 0x3ff00000220a742b */ /* 0x010fe20000000824 */
[----:B------:R-:W-:-:S04]  /*0ee0*/  IADD3 R13, P1, PT, R28, -0x61d823a3, RZ ;  /* 0x9e27dc5d1c0d7810 */ /* 0x000fc80007f3e0ff */
[----:B------:R-:W-:Y:S02]  /*0ef0*/  IADD3.X R31, PT, PT, R29, -0x64d47ceb, RZ, P1, !PT ;  /* 0x9b2b83151d1f7810 */ /* 0x000fe40000ffe4ff */
[----:B------:R-:W-:Y:S01]  /*0f00*/  SEL R38, R13, R28, P0 ;  /* 0x0000001c0d267207 */ /* 0x000fe20000000000 */
[----:B------:R-:W-:Y:S01]  /*0f10*/  DFMA R10, R10, R10, R10 ;  /* 0x0000000a0a0a722b */ /* 0x000fe2000000000a */
[----:B------:R-:W-:-:S04]  /*0f20*/  SEL R29, R31, R29, P0 ;  /* 0x0000001d1f1d7207 */ /* 0x000fc80000000000 */
[----:B------:R-:W-:-:S03]  /*0f30*/  SHF.R.S64 R38, R38, 0x15, R29 ;  /* 0x0000001526267819 */ /* 0x000fc6000000101d */
[----:B------:R-:W-:Y:S01]  /*0f40*/  DFMA R10, R34, R10, R34 ;  /* 0x0000000a220a722b */ /* 0x000fe20000000022 */
[----:B------:R-:W-:-:S04]  /*0f50*/  LEA.HI R38, P1, R29, R38, RZ, 0x1 ;  /* 0x000000261d267211 */ /* 0x000fc800078308ff */
[----:B------:R-:W-:Y:S01]  /*0f60*/  LEA.HI.X.SX32 R39, R29, RZ, 0xb, P1 ;  /* 0x000000ff1d277211 */ /* 0x000fe200008f5eff */
[----:B------:R-:W-:Y:S02]  /*0f70*/  IMAD.WIDE.U32 R28, R43, -0x7c9663d7, RZ ;  /* 0x83699c292b1c7825 */ /* 0x000fe400078e00ff */
[----:B------:R-:W-:-:S03]  /*0f80*/  DFMA R12, R10, -R36, 1 ;  /* 0x3ff000000a0c742b */ /* 0x000fc60000000824 */
[----:B------:R-:W1:Y:S01]  /*0f90*/  I2F.F64.S64 R38, R38 ;  /* 0x0000002600267312 */ /* 0x000e620000301c00 */
[----:B------:R-:W-:-:S04]  /*0fa0*/  IMAD.WIDE.U32 R28, P1, R42, 0x116dba97, R28 ;  /* 0x116dba972a1c7825 */ /* 0x000fc8000782001c */
[----:B------:R-:W-:Y:S01]  /*0fb0*/  DFMA R12, R10, R12, R10 ;  /* 0x0000000c0a0c722b */ /* 0x000fe2000000000a */
[----:B--2---:R-:W-:Y:S01]  /*0fc0*/  IADD3.X R33, PT, PT, RZ, RZ, RZ, P1, !PT ;  /* 0x000000ffff217210 */ /* 0x004fe20000ffe4ff */
[----:B------:R-:W-:-:S04]  /*0fd0*/  IMAD.WIDE.U32 R10, R42, -0x7c9663d7, RZ ;  /* 0x83699c292a0a7825 */ /* 0x000fc800078e00ff */
[----:B------:R-:W-:Y:S01]  /*0fe0*/  IMAD.MOV.U32 R32, RZ, RZ, R29 ;  /* 0x000000ffff207224 */ /* 0x000fe200078e001d */
[----:B------:R-:W-:Y:S01]  /*0ff0*/  IADD3 RZ, P1, PT, R11, R28, RZ ;  /* 0x0000001c0bff7210 */ /* 0x000fe20007f3e0ff */
[----:B-1----:R-:W-:-:S04]  /*1000*/  DMUL R10, R38, R12 ;  /* 0x0000000c260a7228 */ /* 0x002fc80000000000 */
[----:B------:R-:W-:-:S03]  /*1010*/  IMAD.WIDE.U32.X R32, R43, 0x116dba97, R32, P1 ;  /* 0x116dba972b207825 */ /* 0x000fc600008e0420 */
[----:B------:R-:W-:Y:S01]  /*1020*/  IADD3 R31, P1, PT, R32, 0x7c9663d7, RZ ;  /* 0x7c9663d7201f7810 */ /* 0x000fe20007f3e0ff */
[----:B------:R-:W-:-:S03]  /*1030*/  DFMA R28, R10, -177, R38 ;  /* 0xc06620000a1c782b */ /* 0x000fc60000000026 */
[----:B------:R-:W-:Y:S02]  /*1040*/  IADD3.X R35, PT, PT, R33, -0x116dba98, RZ, P1, !PT ;  /* 0xee92456821237810 */ /* 0x000fe40000ffe4ff */
[----:B------:R-:W-:Y:S02]  /*1050*/  SEL R46, R31, R32, P0 ;  /* 0x000000201f2e7207 */ /* 0x000fe40000000000 */
[----:B------:R-:W-:Y:S01]  /*1060*/  SEL R33, R35, R33, P0 ;  /* 0x0000002123217207 */ /* 0x000fe20000000000 */
[----:B------:R-:W-:Y:S01]  /*1070*/  DFMA R12, R12, R28, R10 ;  /* 0x0000001c0c0c722b */ /* 0x000fe2000000000a */
[----:B------:R-:W-:Y:S02]  /*1080*/  FSETP.GEU.AND P1, PT, |R39|, 6.5827683646048100446e-37, PT ;  /* 0x036000002700780b */ /* 0x000fe40003f2e200 */
[----:B------:R-:W-:-:S04]  /*1090*/  SHF.R.S64 R46, R46, 0xb, R33 ;  /* 0x0000000b2e2e7819 */ /* 0x000fc80000001021 */
[----:B------:R-:W-:-:S03]  /*10a0*/  LEA.HI R46, P0, R33, R46, RZ, 0x1 ;  /* 0x0000002e212e7211 */ /* 0x000fc600078108ff */
[----:B------:R-:W-:Y:S01]  /*10b0*/  FFMA R10, RZ, 3.595703125, R13 ;  /* 0x40662000ff0a7823 */ /* 0x000fe2000000000d */
[----:B------:R-:W-:Y:S01]  /*10c0*/  LEA.HI.X.SX32 R47, R33, RZ, 0x15, P0 ;  /* 0x000000ff212f7211 */ /* 0x000fe200000faeff */
[----:B------:R-:W-:-:S03]  /*10d0*/  IMAD.WIDE.U32 R42, R46, -0x7582, R42 ;  /* 0xffff8a7e2e2a7825 */ /* 0x000fc600078e002a */
[----:B------:R-:W-:Y:S01]  /*10e0*/  FSETP.GT.AND P0, PT, |R10|, 1.469367938527859385e-39, PT ;  /* 0x001000000a00780b */ /* 0x000fe20003f04200 */
[----:B------:R-:W-:-:S05]  /*10f0*/  IMAD R29, R47, -0x7582, RZ ;  /* 0xffff8a7e2f1d7824 */ /* 0x000fca00078e02ff */
[----:B------:R-:W-:-:S07]  /*1100*/  IADD3 R29, PT, PT, R43, -R46, R29 ;  /* 0x8000002e2b1d7210 */ /* 0x000fce0007ffe01d */
[----:B------:R-:W-:Y:S05]  /*1110*/  @P0 BRA P1, `(.L_x_17) ;  /* 0x00000000001c0947 */ /* 0x000fea0000800000 */
[----:B------:R-:W-:Y:S01]  /*1120*/  IMAD.MOV.U32 R32, RZ, RZ, R38 ;  /* 0x000000ffff207224 */ /* 0x000fe200078e0026 */
[----:B------:R-:W-:Y:S01]  /*1130*/  MOV R12, RZ ;  /* 0x000000ff000c7202 */ /* 0x000fe20000000f00 */
[----:B------:R-:W-:Y:S01]  /*1140*/  IMAD.MOV.U32 R11, RZ, RZ, R39 ;  /* 0x000000ffff0b7224 */ /* 0x000fe200078e0027 */
[----:B------:R-:W-:Y:S01]  /*1150*/  MOV R10, 0x1180 ;  /* 0x00001180000a7802 */ /* 0x000fe20000000f00 */
[----:B------:R-:W-:-:S07]  /*1160*/  IMAD.MOV.U32 R13, RZ, RZ, 0x40662000 ;  /* 0x40662000ff0d7424 */ /* 0x000fce00078e00ff */
[----:B0-----:R-:W-:Y:S05]  /*1170*/  CALL.REL.NOINC `($__internal_0_$__cuda_sm20_div_rn_f64_full) ;  /* 0x0000015c00847944 */ /* 0x001fea0003c00000 */
[----:B------:R-:W-:-:S07]  /*1180*/  IMAD.MOV.U32 R13, RZ, RZ, R11 ;  /* 0x000000ffff0d7224 */ /* 0x000fce00078e000b */
.L_x_17:
[----:B------:R-:W1:Y:S01]  /*1190*/  MUFU.RCP64H R11, 177 ;  /* 0x40662000000b7908 */ /* 0x000e620000001800 */
[----:B------:R-:W-:Y:S01]  /*11a0*/  IMAD.MOV.U32 R32, RZ, RZ, 0x0 ;  /* 0x00000000ff207424 */ /* 0x000fe200078e00ff */
[----:B------:R-:W-:Y:S01]  /*11b0*/  MOV R33, 0x40662000 ;  /* 0x4066200000217802 */ /* 0x000fe20000000f00 */
[----:B------:R-:W-:-:S05]  /*11c0*/  IMAD.MOV.U32 R10, RZ, RZ, 0x1 ;  /* 0x00000001ff0a7424 */ /* 0x000fca00078e00ff */
[----:B------:R-:W-:Y:S08]  /*11d0*/  F2I.F64.TRUNC R12, R12 ;  /* 0x0000000c000c7311 */ /* 0x000ff0000030d100 */
[----:B------:R-:W2:Y:S01]  /*11e0*/  I2F.F64.S64 R46, R46 ;  /* 0x0000002e002e7312 */ /* 0x000ea20000301c00 */
[----:B-1----:R-:W-:-:S08]  /*11f0*/  DFMA R34, R10, -R32, 1 ;  /* 0x3ff000000a22742b */ /* 0x002fd00000000820 */
[----:B------:R-:W-:Y:S01]  /*1200*/  DFMA R34, R34, R34, R34 ;  /* 0x000000222222722b */ /* 0x000fe20000000022 */
[----:B--2---:R-:W-:-:S07]  /*1210*/  FSETP.GEU.AND P1, PT, |R47|, 6.5827683646048100446e-37, PT ;  /* 0x036000002f00780b */ /* 0x004fce0003f2e200 */
[----:B------:R-:W-:Y:S01]  /*1220*/  DFMA R34, R10, R34, R10 ;  /* 0x000000220a22722b */ /* 0x000fe2000000000a */
[----:B------:R-:W1:Y:S07]  /*1230*/  I2F.F64 R10, R12 ;  /* 0x0000000c000a7312 */ /* 0x000e6e0000201c00 */
[----:B------:R-:W-:-:S08]  /*1240*/  DFMA R32, R34, -R32, 1 ;  /* 0x3ff000002220742b */ /* 0x000fd00000000820 */
[----:B------:R-:W-:Y:S02]  /*1250*/  DFMA R36, R34, R32, R34 ;  /* 0x000000202224722b */ /* 0x000fe40000000022 */
[----:B-1----:R-:W-:-:S06]  /*1260*/  DFMA R38, R10, -177, R38 ;  /* 0xc06620000a26782b */ /* 0x002fcc0000000026 */
[----:B------:R-:W-:Y:S02]  /*1270*/  DMUL R32, R36, R46 ;  /* 0x0000002e24207228 */ /* 0x000fe40000000000 */
[----:B------:R-:W-:-:S06]  /*1280*/  DADD R38, R38, 2 ;  /* 0x4000000026267429 */ /* 0x000fcc0000000000 */
[----:B------:R-:W-:-:S04]  /*1290*/  DFMA R34, R32, -177, R46 ;  /* 0xc06620002022782b */ /* 0x000fc8000000002e */
[----:B------:R-:W1:Y:S04]  /*12a0*/  F2I.S64.F64.TRUNC R38, R38 ;  /* 0x0000002600267311 */ /* 0x000e68000030d900 */
[----:B------:R-:W-:-:S10]  /*12b0*/  DFMA R10, R36, R34, R32 ;  /* 0x00000022240a722b */ /* 0x000fd40000000020 */
[----:B------:R-:W-:-:S05]  /*12c0*/  FFMA R31, RZ, 3.595703125, R11 ;  /* 0x40662000ff1f7823 */ /* 0x000fca000000000b */
[----:B------:R-:W-:-:S13]  /*12d0*/  FSETP.GT.AND P0, PT, |R31|, 1.469367938527859385e-39, PT ;  /* 0x001000001f00780b */ /* 0x000fda0003f04200 */
[----:B-1----:R-:W-:Y:S05]  /*12e0*/  @P0 BRA P1, `(.L_x_18) ;  /* 0x00000000001c0947 */ /* 0x002fea0000800000 */
[----:B------:R-:W-:Y:S01]  /*12f0*/  IMAD.MOV.U32 R32, RZ, RZ, R46 ;  /* 0x000000ffff207224 */ /* 0x000fe200078e002e */
[----:B------:R-:W-:Y:S01]  /*1300*/  MOV R12, RZ ;  /* 0x000000ff000c7202 */ /* 0x000fe20000000f00 */
[----:B------:R-:W-:Y:S01]  /*1310*/  IMAD.MOV.U32 R11, RZ, RZ, R47 ;  /* 0x000000ffff0b7224 */ /* 0x000fe200078e002f */
[----:B------:R-:W-:Y:S01]  /*1320*/  MOV R10, 0x1350 ;  /* 0x00001350000a7802 */ /* 0x000fe20000000f00 */
[----:B------:R-:W-:-:S07]  /*1330*/  IMAD.MOV.U32 R13, RZ, RZ, 0x40662000 ;  /* 0x40662000ff0d7424 */ /* 0x000fce00078e00ff */
[----:B0-----:R-:W-:Y:S05]  /*1340*/  CALL.REL.NOINC `($__internal_0_$__cuda_sm20_div_rn_f64_full) ;  /* 0x0000015c00107944 */ /* 0x001fea0003c00000 */
[----:B------:R-:W-:-:S07]  /*1350*/  IMAD.MOV.U32 R10, RZ, RZ, R12 ;  /* 0x000000ffff0a7224 */ /* 0x000fce00078e000c */
.L_x_18:
[C---:B------:R-:W-:Y:S01]  /*1360*/  IMAD.WIDE.U32 R12, R29.reuse, -0x4d4122d7, RZ ;  /* 0xb2bedd291d0c7825 */ /* 0x040fe200078e00ff */
[----:B------:R-:W1:Y:S01]  /*1370*/  MUFU.RCP64H R33, 178 ;  /* 0x4066400000217908 */ /* 0x000e620000001800 */
[----:B------:R-:W-:Y:S02]  /*1380*/  ISETP.LT.AND P1, PT, R29, RZ, PT ;  /* 0x000000ff1d00720c */ /* 0x000fe40003f21270 */
[----:B------:R-:W-:Y:S02]  /*1390*/  IMAD.MOV.U32 R32, RZ, RZ, 0x1 ;  /* 0x00000001ff207424 */ /* 0x000fe400078e00ff */
[----:B------:R-:W-:-:S03]  /*13a0*/  IMAD.WIDE.U32 R34, P0, R42, 0x183c977a, R12 ;  /* 0x183c977a2a227825 */ /* 0x000fc6000780000c */
[----:B------:R-:W2:Y:S01]  /*13b0*/  F2I.F64.TRUNC R10, R10 ;  /* 0x0000000a000a7311 */ /* 0x000ea2000030d100 */
[----:B------:R-:W-:Y:S01]  /*13c0*/  IMAD.WIDE.U32 R12, R42, -0x4d4122d7, RZ ;  /* 0xb2bedd292a0c7825 */ /* 0x000fe200078e00ff */
[----:B------:R-:W-:-:S03]  /*13d0*/  MOV R12, 0x0 ;  /* 0x00000000000c7802 */ /* 0x000fc60000000f00 */
[----:B------:R-:W-:Y:S01]  /*13e0*/  IMAD.X R37, RZ, RZ, RZ, P0 ;  /* 0x000000ffff257224 */ /* 0x000fe200000e06ff */
[----:B------:R-:W-:Y:S01]  /*13f0*/  IADD3 RZ, P0, PT, R13, R34, RZ ;  /* 0x000000220dff7210 */ /* 0x000fe20007f1e0ff */
[----:B------:R-:W-:Y:S02]  /*1400*/  IMAD.MOV.U32 R36, RZ, RZ, R35 ;  /* 0x000000ffff247224 */ /* 0x000fe400078e0023 */
[----:B------:R-:W-:Y:S02]  /*1410*/  IMAD.MOV.U32 R13, RZ, RZ, 0x40664000 ;  /* 0x40664000ff0d7424 */ /* 0x000fe400078e00ff */
[----:B------:R-:W-:-:S04]  /*1420*/  IMAD.WIDE.U32.X R36, R29, 0x183c977a, R36, P0 ;  /* 0x183c977a1d247825 */ /* 0x000fc800000e0424 */
[----:B-1----:R-:W-:Y:S01]  /*1430*/  DFMA R34, R32, -R12, 1 ;  /* 0x3ff000002022742b */ /* 0x002fe2000000080c */
[----:B------:R-:W-:-:S04]  /*1440*/  IADD3 R31, P0, PT, R36, 0x4d4122d7, RZ ;  /* 0x4d4122d7241f7810 */ /* 0x000fc80007f1e0ff */
[----:B------:R-:W-:Y:S02]  /*1450*/  IADD3.X R45, PT, PT, R37, -0x183c977b, RZ, P0, !PT ;  /* 0xe7c36885252d7810 */ /* 0x000fe400007fe4ff */
[----:B------:R-:W-:Y:S01]  /*1460*/  SEL R44, R31, R36, P1 ;  /* 0x000000241f2c7207 */ /* 0x000fe20000800000 */
[----:B------:R-:W-:Y:S01]  /*1470*/  DFMA R34, R34, R34, R34 ;  /* 0x000000222222722b */ /* 0x000fe20000000022 */
[----:B------:R-:W-:-:S04]  /*1480*/  SEL R37, R45, R37, P1 ;  /* 0x000000252d257207 */ /* 0x000fc80000800000 */
[----:B------:R-:W-:-:S03]  /*1490*/  SHF.R.S64 R44, R44, 0x4, R37 ;  /* 0x000000042c2c7819 */ /* 0x000fc60000001025 */
[----:B------:R-:W-:Y:S01]  /*14a0*/  DFMA R34, R32, R34, R32 ;  /* 0x000000222022722b */ /* 0x000fe20000000020 */
[----:B------:R-:W-:-:S04]  /*14b0*/  LEA.HI R44, P0, R37, R44, RZ, 0x1 ;  /* 0x0000002c252c7211 */ /* 0x000fc800078108ff */
[----:B------:R-:W-:-:S03]  /*14c0*/  LEA.HI.X.SX32 R45, R37, RZ, 0x1c, P0 ;  /* 0x000000ff252d7211 */ /* 0x000fc600000fe6ff */
[----:B------:R-:W-:-:S03]  /*14d0*/  DFMA R12, R34, -R12, 1 ;  /* 0x3ff00000220c742b */ /* 0x000fc6000000080c */
[----:B------:R-:W1:Y:S05]  /*14e0*/  I2F.F64.S64 R44, R44 ;  /* 0x0000002c002c7312 */ /* 0x000e6a0000301c00 */
[----:B------:R-:W-:-:S03]  /*14f0*/  DFMA R34, R34, R12, R34 ;  /* 0x0000000c2222722b */ /* 0x000fc60000000022 */
[----:B--2---:R-:W2:Y:S05]  /*1500*/  I2F.F64 R12, R10 ;  /* 0x0000000a000c7312 */ /* 0x004eaa0000201c00 */
[----:B-1----:R-:W-:Y:S01]  /*1510*/  DMUL R32, R44, R34 ;  /* 0x000000222c207228 */ /* 0x002fe20000000000 */
[----:B------:R-:W-:-:S07]  /*1520*/  FSETP.GEU.AND P1, PT, |R45|, 6.5827683646048100446e-37, PT ;  /* 0x036000002d00780b */ /* 0x000fce0003f2e200 */
[----:B------:R-:W-:Y:S02]  /*1530*/  DFMA R36, R32, -178, R44 ;  /* 0xc06640002024782b */ /* 0x000fe4000000002c */
[----:B--2---:R-:W-:-:S06]  /*1540*/  DFMA R46, R12, -177, R46 ;  /* 0xc06620000c2e782b */ /* 0x004fcc000000002e */
[----:B------:R-:W-:Y:S02]  /*1550*/  DFMA R12, R34, R36, R32 ;  /* 0x00000024220c722b */ /* 0x000fe40000000020 */
[----:B------:R-:W-:-:S06]  /*1560*/  DADD R46, R46, 2 ;  /* 0x400000002e2e7429 */ /* 0x000fcc0000000000 */
[----:B------:R1:W2:Y:S02]  /*1570*/  F2I.S64.F64.TRUNC R54, R46 ;  /* 0x0000002e00367311 */ /* 0x0002a4000030d900 */
[----:B------:R-:W-:-:S05]  /*1580*/  FFMA R11, RZ, 3.59765625, R13 ;  /* 0x40664000ff0b7823 */ /* 0x000fca000000000d */
[----:B------:R-:W-:-:S13]  /*1590*/  FSETP.GT.AND P0, PT, |R11|, 1.469367938527859385e-39, PT ;  /* 0x001000000b00780b */ /* 0x000fda0003f04200 */
[----:B-12---:R-:W-:Y:S05]  /*15a0*/  @P0 BRA P1, `(.L_x_19) ;  /* 0x00000000001c0947 */ /* 0x006fea0000800000 */
[----:B------:R-:W-:Y:S01]  /*15b0*/  MOV R32, R44 ;  /* 0x0000002c00207202 */ /* 0x000fe20000000f00 */
[----:B------:R-:W-:Y:S01]  /*15c0*/  IMAD.MOV.U32 R11, RZ, RZ, R45 ;  /* 0x000000ffff0b7224 */ /* 0x000fe200078e002d */
[----:B------:R-:W-:Y:S01]  /*15d0*/  MOV R10, 0x1610 ;  /* 0x00001610000a7802 */ /* 0x000fe20000000f00 */
[----:B------:R-:W-:Y:S02]  /*15e0*/  IMAD.MOV.U32 R12, RZ, RZ, RZ ;  /* 0x000000ffff0c7224 */ /* 0x000fe400078e00ff */
[----:B------:R-:W-:-:S07]  /*15f0*/  IMAD.MOV.U32 R13, RZ, RZ, 0x40664000 ;  /* 0x40664000ff0d7424 */ /* 0x000fce00078e00ff */
[----:B0-----:R-:W-:Y:S05]  /*1600*/  CALL.REL.NOINC `($__internal_0_$__cuda_sm20_div_rn_f64_full) ;  /* 0x0000015800607944 */ /* 0x001fea0003c00000 */
[----:B------:R-:W-:-:S07]  /*1610*/  MOV R13, R11 ;  /* 0x0000000b000d7202 */ /* 0x000fce0000000f00 */
.L_x_19:
[----:B------:R-:W1:Y:S01]  /*1620*/  MUFU.RCP64H R11, 169 ;  /* 0x40652000000b7908 */ /* 0x000e620000001800 */
[----:B------:R-:W-:Y:S01]  /*1630*/  IMAD.MOV.U32 R34, RZ, RZ, 0x0 ;  /* 0x00000000ff227424 */ /* 0x000fe200078e00ff */
[----:B------:R-:W-:Y:S01]  /*1640*/  MOV R28, R42 ;  /* 0x0000002a001c7202 */ /* 0x000fe20000000f00 */
[----:B------:R-:W-:Y:S02]  /*1650*/  IMAD.MOV.U32 R35, RZ, RZ, 0x40652000 ;  /* 0x40652000ff237424 */ /* 0x000fe400078e00ff */
[----:B------:R-:W-:-:S03]  /*1660*/  IMAD.MOV.U32 R10, RZ, RZ, 0x1 ;  /* 0x00000001ff0a7424 */ /* 0x000fc600078e00ff */
[----:B------:R-:W-:Y:S08]  /*1670*/  F2I.F64.TRUNC R12, R12 ;  /* 0x0000000c000c7311 */ /* 0x000ff0000030d100 */
[----:B------:R-:W2:Y:S01]  /*1680*/  I2F.F64.S64 R28, R28 ;  /* 0x0000001c001c7312 */ /* 0x000ea20000301c00 */
[----:B-1----:R-:W-:-:S08]  /*1690*/  DFMA R32, R10, -R34, 1 ;  /* 0x3ff000000a20742b */ /* 0x002fd00000000822 */
[----:B------:R-:W-:Y:S01]  /*16a0*/  DFMA R32, R32, R32, R32 ;  /* 0x000000202020722b */ /* 0x000fe20000000020 */
[----:B--2---:R-:W-:-:S07]  /*16b0*/  FSETP.GEU.AND P1, PT, |R29|, 6.5827683646048100446e-37, PT ;  /* 0x036000001d00780b */ /* 0x004fce0003f2e200 */
[----:B------:R-:W-:-:S08]  /*16c0*/  DFMA R32, R10, R32, R10 ;  /* 0x000000200a20722b */ /* 0x000fd0000000000a */
[----:B------:R-:W-:-:S08]  /*16d0*/  DFMA R10, R32, -R34, 1 ;  /* 0x3ff00000200a742b */ /* 0x000fd00000000822 */
[----:B------:R-:W-:Y:S02]  /*16e0*/  DFMA R32, R32, R10, R32 ;  /* 0x0000000a2020722b */ /* 0x000fe40000000020 */
[----:B------:R-:W1:Y:S06]  /*16f0*/  I2F.F64 R10, R12 ;  /* 0x0000000c000a7312 */ /* 0x000e6c0000201c00 */
[----:B------:R-:W-:-:S08]  /*1700*/  DMUL R34, R28, R32 ;  /* 0x000000201c227228 */ /* 0x000fd00000000000 */
[----:B------:R-:W-:Y:S02]  /*1710*/  DFMA R36, R34, -169, R28 ;  /* 0xc06520002224782b */ /* 0x000fe4000000001c */
[----:B-1----:R-:W-:-:S06]  /*1720*/  DFMA R44, R10, -178, R44 ;  /* 0xc06640000a2c782b */ /* 0x002fcc000000002c */
[----:B------:R-:W-:Y:S02]  /*1730*/  DFMA R10, R32, R36, R34 ;  /* 0x00000024200a722b */ /* 0x000fe40000000022 */
[----:B------:R-:W-:-:S06]  /*1740*/  DADD R44, R44, 1 ;  /* 0x3ff000002c2c7429 */ /* 0x000fcc0000000000 */
[----:B------:R1:W2:Y:S02]  /*1750*/  F2I.S64.F64.TRUNC R52, R44 ;  /* 0x0000002c00347311 */ /* 0x0002a4000030d900 */
[----:B------:R-:W-:-:S05]  /*1760*/  FFMA R13, RZ, 3.580078125, R11 ;  /* 0x40652000ff0d7823 */ /* 0x000fca000000000b */
[----:B------:R-:W-:-:S13]  /*1770*/  FSETP.GT.AND P0, PT, |R13|, 1.469367938527859385e-39, PT ;  /* 0x001000000d00780b */ /* 0x000fda0003f04200 */
[----:B-12---:R-:W-:Y:S05]  /*1780*/  @P0 BRA P1, `(.L_x_20) ;  /* 0x00000000001c0947 */ /* 0x006fea0000800000 */
[----:B------:R-:W-:Y:S01]  /*1790*/  IMAD.MOV.U32 R32, RZ, RZ, R28 ;  /* 0x000000ffff207224 */ /* 0x000fe200078e001c */
[----:B------:R-:W-:Y:S01]  /*17a0*/  MOV R13, 0x40652000 ;  /* 0x40652000000d7802 */ /* 0x000fe20000000f00 */
[----:B------:R-:W-:Y:S01]  /*17b0*/  IMAD.MOV.U32 R11, RZ, RZ, R29 ;  /* 0x000000ffff0b7224 */ /* 0x000fe200078e001d */
[----:B------:R-:W-:Y:S01]  /*17c0*/  MOV R10, 0x17f0 ;  /* 0x000017f0000a7802 */ /* 0x000fe20000000f00 */
[----:B------:R-:W-:-:S07]  /*17d0*/  IMAD.MOV.U32 R12, RZ, RZ, RZ ;  /* 0x000000ffff0c7224 */ /* 0x000fce00078e00ff */
[----:B0-----:R-:W-:Y:S05]  /*17e0*/  CALL.REL.NOINC `($__internal_0_$__cuda_sm20_div_rn_f64_full) ;  /* 0x0000015400e87944 */ /* 0x001fea0003c00000 */
[----:B------:R-:W-:-:S07]  /*17f0*/  IMAD.MOV.U32 R10, RZ, RZ, R12 ;  /* 0x000000ffff0a7224 */ /* 0x000fce00078e000c */
.L_x_20:
[----:B------:R-:W1:Y:S01]  /*1800*/  F2I.F64.TRUNC R10, R10 ;  /* 0x0000000a000a7311 */ /* 0x000e62000030d100 */
[----:B------:R-:W2:Y:S01]  /*1810*/  LDC.64 R32, c[0x4][0x20] ;  /* 0x01000800ff207b82 */ /* 0x000ea20000000a00 */
[----:B------:R-:W-:Y:S01]  /*1820*/  IMAD.MOV.U32 R34, RZ, RZ, 0x0 ;  /* 0x00000000ff227424 */ /* 0x000fe200078e00ff */
[----:B------:R-:W-:Y:S01]  /*1830*/  BSSY.RECONVERGENT B3, `(.L_x_21) ;  /* 0x00001dc000037945 */ /* 0x000fe20003800200 */
[----:B------:R-:W-:-:S04]  /*1840*/  IMAD.MOV.U32 R35, RZ, RZ, 0x3ff00000 ;  /* 0x3ff00000ff237424 */ /* 0x000fc800078e00ff */
[----:B-1----:R-:W1:Y:S01]  /*1850*/  I2F.F64 R12, R10 ;  /* 0x0000000a000c7312 */ /* 0x002e620000201c00 */
[----:B--2---:R2:W-:Y:S01]  /*1860*/  STG.E.64 desc[UR8][R32.64], R34 ;  /* 0x0000002220007986 */ /* 0x0045e2000c101b08 */
[----:B-1----:R-:W-:Y:S01]  /*1870*/  DFMA R12, R12, -169, R28 ;  /* 0xc06520000c0c782b */ /* 0x002fe2000000001c */
[----:B------:R-:W-:-:S05]  /*1880*/  MOV R29, 0x1 ;  /* 0x00000001001d7802 */ /* 0x000fca0000000f00 */
[----:B------:R2:W1:Y:S05]  /*1890*/  F2I.S64.F64.TRUNC R44, R12 ;  /* 0x0000000c002c7311 */ /* 0x00046a000030d900 */
.L_x_48:
[----:B------:R-:W-:Y:S01]  /*18a0*/  BSSY.RECONVERGENT B2, `(.L_x_22) ;  /* 0x00001cf000027945 */ /* 0x000fe20003800200 */
[----:B------:R-:W-:Y:S01]  /*18b0*/  IMAD.MOV.U32 R28, RZ, RZ, 0x1 ;  /* 0x00000001ff1c7424 */ /* 0x000fe200078e00ff */
[----:B------:R-:W-:Y:S01]  /*18c0*/  CS2R R50, SRZ ;  /* 0x0000000000327805 */ /* 0x000fe2000001ff00 */
[----:B------:R-:W-:Y:S02]  /*18d0*/  IMAD.MOV.U32 R42, RZ, RZ, 0x0 ;  /* 0x00000000ff2a7424 */ /* 0x000fe400078e00ff */
[----:B------:R-:W-:-:S07]  /*18e0*/  IMAD.MOV.U32 R43, RZ, RZ, 0x3fe00000 ;  /* 0x3fe00000ff2b7424 */ /* 0x000fce00078e00ff */
.L_x_47:
[----:B------:R-:W3:Y:S01]  /*18f0*/  MUFU.RCP64H R11, 179 ;  /* 0x40666000000b7908 */ /* 0x000ee20000001800 */
[----:B--2---:R-:W-:Y:S01]  /*1900*/  MOV R34, 0x0 ;  /* 0x0000000000227802 */ /* 0x004fe20000000f00 */
[----:B------:R-:W-:Y:S01]  /*1910*/  IMAD.MOV.U32 R35, RZ, RZ, 0x3ff00000 ;  /* 0x3ff00000ff237424 */ /* 0x000fe200078e00ff */
[----:B------:R-:W-:Y:S01]  /*1920*/  BSSY.RECONVERGENT B6, `(.L_x_23) ;  /* 0x000001b000067945 */ /* 0x000fe20003800200 */
[----:B------:R-:W-:Y:S02]  /*1930*/  IMAD.MOV.U32 R10, RZ, RZ, 0x1 ;  /* 0x00000001ff0a7424 */ /* 0x000fe400078e00ff */
[-C--:B------:R-:W-:Y:S02]  /*1940*/  IMAD R31, R39, R54.reuse, RZ ;  /* 0x00000036271f7224 */ /* 0x080fe400078e02ff */
[----:B------:R-:W-:-:S04]  /*1950*/  IMAD.WIDE.U32 R32, R38, R54, RZ ;  /* 0x0000003626207225 */ /* 0x000fc800078e00ff */
[----:B------:R-:W-:Y:S01]  /*1960*/  IMAD R31, R38, R55, R31 ;  /* 0x00000037261f7224 */ /* 0x000fe200078e021f */
[----:B------:R-:W-:-:S03]  /*1970*/  MOV R38, R32 ;  /* 0x0000002000267202 */ /* 0x000fc60000000f00 */
[----:B------:R-:W-:Y:S01]  /*1980*/  IMAD.IADD R39, R33, 0x1, R31 ;  /* 0x0000000121277824 */ /* 0x000fe200078e021f */
[----:B---3--:R-:W-:-:S05]  /*1990*/  DFMA R12, R10, -179, R34 ;  /* 0xc06660000a0c782b */ /* 0x008fca0000000022 */
[----:B------:R-:W2:Y:S03]  /*19a0*/  I2F.F64.S64 R38, R38 ;  /* 0x0000002600267312 */ /* 0x000ea60000301c00 */
[----:B------:R-:W-:-:S08]  /*19b0*/  DFMA R12, R12, R12, R12 ;  /* 0x0000000c0c0c722b */ /* 0x000fd0000000000c */
[----:B------:R-:W-:Y:S01]  /*19c0*/  DFMA R12, R10, R12, R10 ;  /* 0x0000000c0a0c722b */ /* 0x000fe2000000000a */
[----:B--2---:R-:W-:-:S07]  /*19d0*/  FSETP.GEU.AND P1, PT, |R39|, 6.5827683646048100446e-37, PT ;  /* 0x036000002700780b */ /* 0x004fce0003f2e200 */
[----:B------:R-:W-:-:S08]  /*19e0*/  DFMA R10, R12, -179, R34 ;  /* 0xc06660000c0a782b */ /* 0x000fd00000000022 */
[----:B------:R-:W-:-:S08]  /*19f0*/  DFMA R10, R12, R10, R12 ;  /* 0x0000000a0c0a722b */ /* 0x000fd0000000000c */
[----:B------:R-:W-:-:S08]  /*1a00*/  DMUL R12, R38, R10 ;  /* 0x0000000a260c7228 */ /* 0x000fd00000000000 */
[----:B------:R-:W-:-:S08]  /*1a10*/  DFMA R32, R12, -179, R38 ;  /* 0xc06660000c20782b */ /* 0x000fd00000000026 */
[----:B------:R-:W-:-:S10]  /*1a20*/  DFMA R10, R10, R32, R12 ;  /* 0x000000200a0a722b */ /* 0x000fd4000000000c */
[----:B------:R-:W-:-:S05]  /*1a30*/  FFMA R12, RZ, 3.599609375, R11 ;  /* 0x40666000ff0c7823 */ /* 0x000fca000000000b */
[----:B------:R-:W-:-:S13]  /*1a40*/  FSETP.GT.AND P0, PT, |R12|, 1.469367938527859385e-39, PT ;  /* 0x001000000c00780b */ /* 0x000fda0003f04200 */
[----:B------:R-:W-:Y:S05]  /*1a50*/  @P0 BRA P1, `(.L_x_24) ;  /* 0x00000000001c0947 */ /* 0x000fea0000800000 */
[----:B------:R-:W-:Y:S01]  /*1a60*/  IMAD.MOV.U32 R32, RZ, RZ, R38 ;  /* 0x000000ffff207224 */ /* 0x000fe200078e0026 */
[----:B------:R-:W-:Y:S01]  /*1a70*/  MOV R13, 0x40666000 ;  /* 0x40666000000d7802 */ /* 0x000fe20000000f00 */
[----:B------:R-:W-:Y:S01]  /*1a80*/  IMAD.MOV.U32 R11, RZ, RZ, R39 ;  /* 0x000000ffff0b7224 */ /* 0x000fe200078e0027 */
[----:B------:R-:W-:Y:S01]  /*1a90*/  MOV R10, 0x1ac0 ;  /* 0x00001ac0000a7802 */ /* 0x000fe20000000f00 */
[----:B------:R-:W-:-:S07]  /*1aa0*/  IMAD.MOV.U32 R12, RZ, RZ, RZ ;  /* 0x000000ffff0c7224 */ /* 0x000fce00078e00ff */
[----:B01----:R-:W-:Y:S05]  /*1ab0*/  CALL.REL.NOINC `($__internal_0_$__cuda_sm20_div_rn_f64_full) ;  /* 0x0000015400347944 */ /* 0x003fea0003c00000 */
[----:B------:R-:W-:-:S07]  /*1ac0*/  IMAD.MOV.U32 R10, RZ, RZ, R12 ;  /* 0x000000ffff0a7224 */ /* 0x000fce00078e000c */
.L_x_24:
[----:B------:R-:W-:Y:S05]  /*1ad0*/  BSYNC.RECONVERGENT B6 ;  /* 0x0000000000067941 */ /* 0x000fea0003800200 */
.L_x_23:
[----:B------:R-:W2:Y:S01]  /*1ae0*/  MUFU.RCP64H R35, 179 ;  /* 0x4066600000237908 */ /* 0x000ea20000001800 */
[----:B------:R-:W-:Y:S01]  /*1af0*/  IMAD.MOV.U32 R36, RZ, RZ, 0x0 ;  /* 0x00000000ff247424 */ /* 0x000fe200078e00ff */
[----:B------:R-:W-:Y:S01]  /*1b00*/  MOV R34, 0x1 ;  /* 0x0000000100227802 */ /* 0x000fe20000000f00 */
[----:B------:R-:W-:Y:S01]  /*1b10*/  IMAD.MOV.U32 R37, RZ, RZ, 0x3ff00000 ;  /* 0x3ff00000ff257424 */ /* 0x000fe200078e00ff */
[----:B------:R-:W-:Y:S04]  /*1b20*/  BSSY.RECONVERGENT B6, `(.L_x_25) ;  /* 0x000001b000067945 */ /* 0x000fe80003800200 */
[----:B------:R-:W3:Y:S01]  /*1b30*/  F2I.F64.TRUNC R31, R10 ;  /* 0x0000000a001f7311 */ /* 0x000ee2000030d100 */
[----:B--2---:R-:W-:-:S07]  /*1b40*/  DFMA R32, R34, -179, R36 ;  /* 0xc06660002220782b */ /* 0x004fce0000000024 */
[----:B---3--:R-:W2:Y:S01]  /*1b50*/  I2F.F64 R12, R31 ;  /* 0x0000001f000c7312 */ /* 0x008ea20000201c00 */
[----:B------:R-:W-:Y:S01]  /*1b60*/  DFMA R56, R32, R32, R32 ;  /* 0x000000202038722b */ /* 0x000fe20000000020 */
[----:B------:R-:W-:Y:S02]  /*1b70*/  IMAD.MOV.U32 R32, RZ, RZ, R52 ;  /* 0x000000ffff207224 */ /* 0x000fe400078e0034 */
[----:B------:R-:W-:-:S05]  /*1b80*/  IMAD.MOV.U32 R33, RZ, RZ, R53 ;  /* 0x000000ffff217224 */ /* 0x000fca00078e0035 */
[----:B------:R-:W-:Y:S01]  /*1b90*/  DFMA R56, R34, R56, R34 ;  /* 0x000000382238722b */ /* 0x000fe20000000022 */
[----:B------:R-:W3:Y:S01]  /*1ba0*/  I2F.F64.S64 R46, R32 ;  /* 0x00000020002e7312 */ /* 0x000ee20000301c00 */
[----:B--2---:R-:W-:-:S06]  /*1bb0*/  DFMA R12, R12, -179, R38 ;  /* 0xc06660000c0c782b */ /* 0x004fcc0000000026 */
[----:B------:R-:W-:Y:S02]  /*1bc0*/  DFMA R36, R56, -179, R36 ;  /* 0xc06660003824782b */ /* 0x000fe40000000024 */
[----:B---3--:R-:W-:-:S06]  /*1bd0*/  DMUL R46, R12, R46 ;  /* 0x0000002e0c2e7228 */ /* 0x008fcc0000000000 */
[----:B------:R-:W-:-:S08]  /*1be0*/  DFMA R36, R56, R36, R56 ;  /* 0x000000243824722b */ /* 0x000fd00000000038 */
[----:B------:R-:W-:Y:S01]  /*1bf0*/  DMUL R10, R36, R46 ;  /* 0x0000002e240a7228 */ /* 0x000fe20000000000 */
[----:B------:R-:W-:-:S07]  /*1c00*/  FSETP.GEU.AND P1, PT, |R47|, 6.5827683646048100446e-37, PT ;  /* 0x036000002f00780b */ /* 0x000fce0003f2e200 */
[----:B------:R-:W-:-:S08]  /*1c10*/  DFMA R12, R10, -179, R46 ;  /* 0xc06660000a0c782b */ /* 0x000fd0000000002e */
[----:B------:R-:W-:-:S10]  /*1c20*/  DFMA R10, R36, R12, R10 ;  /* 0x0000000c240a722b */ /* 0x000fd4000000000a */
[----:B------:R-:W-:-:S05]  /*1c30*/  FFMA R12, RZ, 3.599609375, R11 ;  /* 0x40666000ff0c7823 */ /* 0x000fca000000000b */
[----:B------:R-:W-:-:S13]  /*1c40*/  FSETP.GT.AND P0, PT, |R12|, 1.469367938527859385e-39, PT ;  /* 0x001000000c00780b */ /* 0x000fda0003f04200 */
[----:B------:R-:W-:Y:S05]  /*1c50*/  @P0 BRA P1, `(.L_x_26) ;  /* 0x00000000001c0947 */ /* 0x000fea0000800000 */
[----:B------:R-:W-:Y:S01]  /*1c60*/  IMAD.MOV.U32 R32, RZ, RZ, R46 ;  /* 0x000000ffff207224 */ /* 0x000fe200078e002e */
[----:B------:R-:W-:Y:S01]  /*1c70*/  MOV R11, R47 ;  /* 0x0000002f000b7202 */ /* 0x000fe20000000f00 */
[----:B------:R-:W-:Y:S01]  /*1c80*/  IMAD.MOV.U32 R12, RZ, RZ, RZ ;  /* 0x000000ffff0c7224 */ /* 0x000fe200078e00ff */
[----:B------:R-:W-:Y:S01]  /*1c90*/  MOV R10, 0x1cc0 ;  /* 0x00001cc0000a7802 */ /* 0x000fe20000000f00 */
[----:B------:R-:W-:-:S07]  /*1ca0*/  IMAD.MOV.U32 R13, RZ, RZ, 0x40666000 ;  /* 0x40666000ff0d7424 */ /* 0x000fce00078e00ff */
[----:B01----:R-:W-:Y:S05]  /*1cb0*/  CALL.REL.NOINC `($__internal_0_$__cuda_sm20_div_rn_f64_full) ;  /* 0x0000015000b47944 */ /* 0x003fea0003c00000 */
[----:B------:R-:W-:-:S07]  /*1cc0*/  IMAD.MOV.U32 R10, RZ, RZ, R12 ;  /* 0x000000ffff0a7224 */ /* 0x000fce00078e000c */
.L_x_26:
[----:B------:R-:W-:Y:S05]  /*1cd0*/  BSYNC.RECONVERGENT B6 ;  /* 0x0000000000067941 */ /* 0x000fea0003800200 */
.L_x_25:
[----:B------:R-:W2:Y:S01]  /*1ce0*/  MUFU.RCP64H R35, 169 ;  /* 0x4065200000237908 */ /* 0x000ea20000001800 */
[----:B------:R-:W-:Y:S01]  /*1cf0*/  MOV R36, 0x0 ;  /* 0x0000000000247802 */ /* 0x000fe20000000f00 */
[----:B------:R-:W-:Y:S01]  /*1d00*/  IMAD.MOV.U32 R37, RZ, RZ, 0x3ff00000 ;  /* 0x3ff00000ff257424 */ /* 0x000fe200078e00ff */
[----:B------:R-:W-:Y:S01]  /*1d10*/  MOV R33, 0x0 ;  /* 0x0000000000217802 */ /* 0x000fe20000000f00 */
[----:B------:R-:W-:Y:S01]  /*1d20*/  IMAD.MOV.U32 R34, RZ, RZ, 0x1 ;  /* 0x00000001ff227424 */ /* 0x000fe200078e00ff */
[----:B------:R-:W-:Y:S01]  /*1d30*/  BSSY.RECONVERGENT B6, `(.L_x_27) ;  /* 0x000001d000067945 */ /* 0x000fe20003800200 */
[----:B------:R-:W-:Y:S02]  /*1d40*/  IMAD.MOV.U32 R32, RZ, RZ, 0x1 ;  /* 0x00000001ff207424 */ /* 0x000fe400078e00ff */
[----:B-1----:R-:W-:Y:S01]  /*1d50*/  IMAD R31, R45, 0x35, RZ ;  /* 0x000000352d1f7824 */ /* 0x002fe200078e02ff */
[----:B------:R-:W-:Y:S01]  /*1d60*/  F2I.F64.TRUNC R10, R10 ;  /* 0x0000000a000a7311 */ /* 0x000fe2000030d100 */
[----:B------:R-:W-:-:S04]  /*1d70*/  IMAD.WIDE.U32 R44, R44, 0x35, R32 ;  /* 0x000000352c2c7825 */ /* 0x000fc800078e0020 */
[----:B------:R-:W-:Y:S01]  /*1d80*/  IMAD.IADD R45, R45, 0x1, R31 ;  /* 0x000000012d2d7824 */ /* 0x000fe200078e021f */
[----:B--2---:R-:W-:-:S03]  /*1d90*/  DFMA R12, R34, -169, R36 ;  /* 0xc0652000220c782b */ /* 0x004fc60000000024 */
[----:B------:R-:W1:Y:S05]  /*1da0*/  I2F.F64.S64 R38, R44 ;  /* 0x0000002c00267312 */ /* 0x000e6a0000301c00 */
[----:B------:R-:W-:-:S08]  /*1db0*/  DFMA R12, R12, R12, R12 ;  /* 0x0000000c0c0c722b */ /* 0x000fd0000000000c */
[----:B------:R-:W-:Y:S01]  /*1dc0*/  DFMA R12, R34, R12, R34 ;  /* 0x0000000c220c722b */ /* 0x000fe20000000022 */
[----:B-1----:R-:W-:-:S07]  /*1dd0*/  FSETP.GEU.AND P1, PT, |R39|, 6.5827683646048100446e-37, PT ;  /* 0x036000002700780b */ /* 0x002fce0003f2e200 */
[----:B------:R-:W-:-:S08]  /*1de0*/  DFMA R32, R12, -169, R36 ;  /* 0xc06520000c20782b */ /* 0x000fd00000000024 */
[----:B------:R-:W-:Y:S02]  /*1df0*/  DFMA R12, R12, R32, R12 ;  /* 0x000000200c0c722b */ /* 0x000fe4000000000c */
[----:B------:R-:W1:Y:S06]  /*1e00*/  I2F.F64 R32, R10 ;  /* 0x0000000a00207312 */ /* 0x000e6c0000201c00 */
[----:B------:R-:W-:-:S08]  /*1e10*/  DMUL R34, R38, R12 ;  /* 0x0000000c26227228 */ /* 0x000fd00000000000 */
[----:B------:R-:W-:Y:S02]  /*1e20*/  DFMA R36, R34, -169, R38 ;  /* 0xc06520002224782b */ /* 0x000fe40000000026 */
[----:B-1----:R-:W-:-:S06]  /*1e30*/  DFMA R46, R32, -179, R46 ;  /* 0xc0666000202e782b */ /* 0x002fcc000000002e */
[----:B------:R-:W-:-:S04]  /*1e40*/  DFMA R12, R12, R36, R34 ;  /* 0x000000240c0c722b */ /* 0x000fc80000000022 */
[----:B------:R-:W1:Y:S06]  /*1e50*/  F2I.S64.F64.TRUNC R46, R46 ;  /* 0x0000002e002e7311 */ /* 0x000e6c000030d900 */
[----:B------:R-:W-:-:S05]  /*1e60*/  FFMA R31, RZ, 3.580078125, R13 ;  /* 0x40652000ff1f7823 */ /* 0x000fca000000000d */
        /* <DEDUP_REMOVED lines=9> */
.L_x_28:
[----:B------:R-:W-:Y:S05]  /*1f00*/  BSYNC.RECONVERGENT B6 ;  /* 0x0000000000067941 */ /* 0x000fea0003800200 */
.L_x_27:
[----:B------:R1:W2:Y:S01]  /*1f10*/  F2I.F64.TRUNC R12, R12 ;  /* 0x0000000c000c7311 */ /* 0x0002a2000030d100 */
[----:B------:R-:W-:Y:S01]  /*1f20*/  IMAD.MOV.U32 R10, RZ, RZ, 0x1 ;  /* 0x00000001ff0a7424 */ /* 0x000fe200078e00ff */
[----:B------:R-:W-:Y:S06]  /*1f30*/  BSSY.RECONVERGENT B6, `(.L_x_29) ;  /* 0x000002d000067945 */ /* 0x000fec0003800200 */
[----:B------:R-:W3:Y:S01]  /*1f40*/  MUFU.RCP64H R11, 179 ;  /* 0x40666000000b7908 */ /* 0x000ee20000001800 */
[----:B-1----:R-:W-:-:S07]  /*1f50*/  IMAD R13, R55, R52, RZ ;  /* 0x00000034370d7224 */ /* 0x002fce00078e02ff */
[----:B--2---:R-:W1:Y:S02]  /*1f60*/  I2F.F64 R32, R12 ;  /* 0x0000000c00207312 */ /* 0x004e640000201c00 */
[----:B-1----:R-:W-:Y:S01]  /*1f70*/  DFMA R44, R32, -169, R38 ;  /* 0xc0652000202c782b */ /* 0x002fe20000000026 */
[----:B------:R-:W-:Y:S01]  /*1f80*/  IMAD.MOV.U32 R32, RZ, RZ, 0x0 ;  /* 0x00000000ff207424 */ /* 0x000fe200078e00ff */
[----:B------:R-:W-:-:S06]  /*1f90*/  MOV R33, 0x3ff00000 ;  /* 0x3ff0000000217802 */ /* 0x000fcc0000000f00 */
[----:B---3--:R-:W-:Y:S02]  /*1fa0*/  DFMA R36, R10, -179, R32 ;  /* 0xc06660000a24782b */ /* 0x008fe40000000020 */
[----:B------:R-:W1:Y:S06]  /*1fb0*/  F2I.S64.F64.TRUNC R44, R44 ;  /* 0x0000002c002c7311 */ /* 0x000e6c000030d900 */
[----:B------:R-:W-:Y:S01]  /*1fc0*/  DFMA R36, R36, R36, R36 ;  /* 0x000000242424722b */ /* 0x000fe20000000024 */
[----:B-1----:R-:W-:-:S07]  /*1fd0*/  IMAD R31, R47, R44, RZ ;  /* 0x0000002c2f1f7224 */ /* 0x002fce00078e02ff */
[----:B------:R-:W-:Y:S01]  /*1fe0*/  DFMA R36, R10, R36, R10 ;  /* 0x000000240a24722b */ /* 0x000fe2000000000a */
[----:B------:R-:W-:-:S04]  /*1ff0*/  IMAD.WIDE.U32 R34, R46, R44, RZ ;  /* 0x0000002c2e227225 */ /* 0x000fc800078e00ff */
[----:B------:R-:W-:-:S03]  /*2000*/  IMAD R31, R46, R45, R31 ;  /* 0x0000002d2e1f7224 */ /* 0x000fc600078e021f */
[C---:B------:R-:W-:Y:S01]  /*2010*/  DFMA R10, R36.reuse, -179, R32 ;  /* 0xc0666000240a782b */ /* 0x040fe20000000020 */
[----:B------:R-:W-:Y:S02]  /*2020*/  IMAD.IADD R35, R35, 0x1, R31 ;  /* 0x0000000123237824 */ /* 0x000fe400078e021f */
[C---:B------:R-:W-:Y:S02]  /*2030*/  IMAD R31, R54.reuse, R53, R13 ;  /* 0x00000035361f7224 */ /* 0x040fe400078e020d */
[----:B------:R-:W-:Y:S01]  /*2040*/  IMAD.WIDE.U32 R54, R54, R52, RZ ;  /* 0x0000003436367225 */ /* 0x000fe200078e00ff */
[----:B------:R-:W1:Y:S02]  /*2050*/  I2F.F64.S64 R12, R34 ;  /* 0x00000022000c7312 */ /* 0x000e640000301c00 */
[----:B------:R-:W-:Y:S01]  /*2060*/  DFMA R56, R36, R10, R36 ;  /* 0x0000000a2438722b */ /* 0x000fe20000000024 */
[----:B------:R-:W-:-:S05]  /*2070*/  IMAD.IADD R55, R55, 0x1, R31 ;  /* 0x0000000137377824 */ /* 0x000fca00078e021f */
[----:B------:R-:W2:Y:S01]  /*2080*/  I2F.F64.S64 R38, R54 ;  /* 0x0000003600267312 */ /* 0x000ea20000301c00 */
[----:B-1----:R-:W-:Y:S02]  /*2090*/  DMUL R32, R12, 0.015625 ;  /* 0x3f9000000c207828 */ /* 0x002fe40000000000 */
[----:B--2---:R-:W-:Y:S01]  /*20a0*/  DMUL R10, R56, R38 ;  /* 0x00000026380a7228 */ /* 0x004fe20000000000 */
[----:B------:R-:W-:-:S07]  /*20b0*/  FSETP.GEU.AND P2, PT, |R39|, 6.5827683646048100446e-37, PT ;  /* 0x036000002700780b */ /* 0x000fce0003f4e200 */
[----:B------:R-:W1:Y:S01]  /*20c0*/  F2I.F64.TRUNC R32, R32 ;  /* 0x0000002000207311 */ /* 0x000e62000030d100 */
[----:B------:R-:W-:-:S08]  /*20d0*/  DFMA R36, R10, -179, R38 ;  /* 0xc06660000a24782b */ /* 0x000fd00000000026 */
[----:B------:R-:W-:Y:S01]  /*20e0*/  DFMA R10, R56, R36, R10 ;  /* 0x00000024380a722b */ /* 0x000fe2000000000a */
[----:B-1----:R-:W1:Y:S09]  /*20f0*/  I2F.F64 R34, R32 ;  /* 0x0000002000227312 */ /* 0x002e720000201c00 */
[----:B------:R-:W-:-:S05]  /*2100*/  FFMA R31, RZ, 3.599609375, R11 ;  /* 0x40666000ff1f7823 */ /* 0x000fca000000000b */
[----:B------:R-:W-:Y:S01]  /*2110*/  FSETP.GT.AND P1, PT, |R31|, 1.469367938527859385e-39, PT ;  /* 0x001000001f00780b */ /* 0x000fe20003f24200 */
[----:B-1----:R-:W-:Y:S02]  /*2120*/  DFMA R34, R34, -64, R12 ;  /* 0xc05000002222782b */ /* 0x002fe4000000000c */
[C---:B------:R-:W-:Y:S02]  /*2130*/  DADD R12, R42.reuse, R50 ;  /* 0x000000002a0c7229 */ /* 0x040fe40000000032 */
[----:B------:R-:W-:-:S04]  /*2140*/  DMUL R42, R42, 0.5 ;  /* 0x3fe000002a2a7828 */ /* 0x000fc80000000000 */
[----:B------:R-:W-:-:S06]  /*2150*/  DSETP.GE.AND P0, PT, R34, 32, PT ;  /* 0x404000002200742a */ /* 0x000fcc0003f06000 */
[----:B------:R-:W-:Y:S02]  /*2160*/  FSEL R50, R12, R50, P0 ;  /* 0x000000320c327208 */ /* 0x000fe40000000000 */
[----:B------:R-:W-:Y:S01]  /*2170*/  FSEL R51, R13, R51, P0 ;  /* 0x000000330d337208 */ /* 0x000fe20000000000 */
[----:B------:R-:W-:Y:S06]  /*2180*/  @P1 BRA P2, `(.L_x_30) ;  /* 0x00000000001c1947 */ /* 0x000fec0001000000 */
[----:B------:R-:W-:Y:S01]  /*2190*/  MOV R32, R38 ;  /* 0x0000002600207202 */ /* 0x000fe20000000f00 */
[----:B------:R-:W-:Y:S01]  /*21a0*/  IMAD.MOV.U32 R11, RZ, RZ, R39 ;  /* 0x000000ffff0b7224 */ /* 0x000fe200078e0027 */
[----:B------:R-:W-:Y:S01]  /*21b0*/  MOV R10, 0x21f0 ;  /* 0x000021f0000a7802 */ /* 0x000fe20000000f00 */
[----:B------:R-:W-:Y:S02]  /*21c0*/  IMAD.MOV.U32 R12, RZ, RZ, RZ ;  /* 0x000000ffff0c7224 */ /* 0x000fe400078e00ff */
[----:B------:R-:W-:-:S07]  /*21d0*/  IMAD.MOV.U32 R13, RZ, RZ, 0x40666000 ;  /* 0x40666000ff0d7424 */ /* 0x000fce00078e00ff */
[----:B0-----:R-:W-:Y:S05]  /*21e0*/  CALL.REL.NOINC `($__internal_0_$__cuda_sm20_div_rn_f64_full) ;  /* 0x0000014c00687944 */ /* 0x001fea0003c00000 */
[----:B------:R-:W-:-:S07]  /*21f0*/  MOV R10, R12 ;  /* 0x0000000c000a7202 */ /* 0x000fce0000000f00 */
.L_x_30:
[----:B------:R-:W-:Y:S05]  /*2200*/  BSYNC.RECONVERGENT B6 ;  /* 0x0000000000067941 */ /* 0x000fea0003800200 */
.L_x_29:
[----:B------:R-:W1:Y:S01]  /*2210*/  MUFU.RCP64H R35, 179 ;  /* 0x4066600000237908 */ /* 0x000e620000001800 */
[----:B------:R-:W-:Y:S01]  /*2220*/  IMAD.MOV.U32 R36, RZ, RZ, 0x0 ;  /* 0x00000000ff247424 */ /* 0x000fe200078e00ff */
[----:B------:R-:W-:Y:S01]  /*2230*/  BSSY.RECONVERGENT B6, `(.L_x_31) ;  /* 0x000001b000067945 */ /* 0x000fe20003800200 */
[----:B------:R-:W-:Y:S02]  /*2240*/  IMAD.MOV.U32 R37, RZ, RZ, 0x3ff00000 ;  /* 0x3ff00000ff257424 */ /* 0x000fe400078e00ff */
[----:B------:R-:W-:-:S03]  /*2250*/  IMAD.MOV.U32 R34, RZ, RZ, 0x1 ;  /* 0x00000001ff227424 */ /* 0x000fc600078e00ff */
[----:B------:R-:W2:Y:S03]  /*2260*/  F2I.F64.TRUNC R31, R10 ;  /* 0x0000000a001f7311 */ /* 0x000ea6000030d100 */
[----:B-1----:R-:W-:-:S05]  /*2270*/  DFMA R32, R34, -179, R36 ;  /* 0xc06660002220782b */ /* 0x002fca0000000024 */
[----:B--2---:R-:W1:Y:S03]  /*2280*/  I2F.F64 R12, R31 ;  /* 0x0000001f000c7312 */ /* 0x004e660000201c00 */
[----:B------:R-:W-:-:S05]  /*2290*/  DFMA R54, R32, R32, R32 ;  /* 0x000000202036722b */ /* 0x000fca0000000020 */
[----:B------:R-:W2:Y:S03]  /*22a0*/  I2F.F64.S64 R32, R46 ;  /* 0x0000002e00207312 */ /* 0x000ea60000301c00 */
[----:B------:R-:W-:Y:S02]  /*22b0*/  DFMA R54, R34, R54, R34 ;  /* 0x000000362236722b */ /* 0x000fe40000000022 */
[----:B-1----:R-:W-:-:S06]  /*22c0*/  DFMA R38, R12, -179, R38 ;  /* 0xc06660000c26782b */ /* 0x002fcc0000000026 */
[----:B------:R-:W-:Y:S02]  /*22d0*/  DFMA R36, R54, -179, R36 ;  /* 0xc06660003624782b */ /* 0x000fe40000000024 */
[----:B--2---:R-:W-:-:S06]  /*22e0*/  DMUL R38, R38, R32 ;  /* 0x0000002026267228 */ /* 0x004fcc0000000000 */
[----:B------:R-:W-:-:S04]  /*22f0*/  DFMA R36, R54, R36, R54 ;  /* 0x000000243624722b */ /* 0x000fc80000000036 */
[----:B------:R-:W-:-:S04]  /*2300*/  FSETP.GEU.AND P1, PT, |R39|, 6.5827683646048100446e-37, PT ;  /* 0x036000002700780b */ /* 0x000fc80003f2e200 */
[----:B------:R-:W-:-:S08]  /*2310*/  DMUL R10, R36, R38 ;  /* 0x00000026240a7228 */ /* 0x000fd00000000000 */
[----:B------:R-:W-:-:S08]  /*2320*/  DFMA R12, R10, -179, R38 ;  /* 0xc06660000a0c782b */ /* 0x000fd00000000026 */
[----:B------:R-:W-:-:S10]  /*2330*/  DFMA R10, R36, R12, R10 ;  /* 0x0000000c240a722b */ /* 0x000fd4000000000a */
[----:B------:R-:W-:-:S05]  /*2340*/  FFMA R12, RZ, 3.599609375, R11 ;  /* 0x40666000ff0c7823 */ /* 0x000fca000000000b */
[----:B------:R-:W-:-:S13]  /*2350*/  FSETP.GT.AND P0, PT, |R12|, 1.469367938527859385e-39, PT ;  /* 0x001000000c00780b */ /* 0x000fda0003f04200 */
[----:B------:R-:W-:Y:S05]  /*2360*/  @P0 BRA P1, `(.L_x_32) ;  /* 0x00000000001c0947 */ /* 0x000fea0000800000 */
[----:B------:R-:W-:Y:S01]  /*2370*/  MOV R32, R38 ;  /* 0x0000002600207202 */ /* 0x000fe20000000f00 */
[----:B------:R-:W-:Y:S01]  /*2380*/  IMAD.MOV.U32 R11, RZ, RZ, R39 ;  /* 0x000000ffff0b7224 */ /* 0x000fe200078e0027 */
[----:B------:R-:W-:Y:S01]  /*2390*/  MOV R10, 0x23d0 ;  /* 0x000023d0000a7802 */ /* 0x000fe20000000f00 */
[----:B------:R-:W-:Y:S02]  /*23a0*/  IMAD.MOV.U32 R12, RZ, RZ, RZ ;  /* 0x000000ffff0c7224 */ /* 0x000fe400078e00ff */
[----:B------:R-:W-:-:S07]  /*23b0*/  IMAD.MOV.U32 R13, RZ, RZ, 0x40666000 ;  /* 0x40666000ff0d7424 */ /* 0x000fce00078e00ff */
[----:B0-----:R-:W-:Y:S05]  /*23c0*/  CALL.REL.NOINC `($__internal_0_$__cuda_sm20_div_rn_f64_full) ;  /* 0x0000014800f07944 */ /* 0x001fea0003c00000 */
[----:B------:R-:W-:-:S07]  /*23d0*/  MOV R10, R12 ;  /* 0x0000000c000a7202 */ /* 0x000fce0000000f00 */
.L_x_32:
[----:B------:R-:W-:Y:S05]  /*23e0*/  BSYNC.RECONVERGENT B6 ;  /* 0x0000000000067941 */ /* 0x000fea0003800200 */
.L_x_31:
[----:B------:R-:W1:Y:S01]  /*23f0*/  MUFU.RCP64H R33, 169 ;  /* 0x4065200000217908 */ /* 0x000e620000001800 */
[----:B------:R-:W-:Y:S01]  /*2400*/  IMAD.MOV.U32 R34, RZ, RZ, 0x0 ;  /* 0x00000000ff227424 */ /* 0x000fe200078e00ff */
[----:B------:R-:W-:Y:S01]  /*2410*/  MOV R12, 0x1 ;  /* 0x00000001000c7802 */ /* 0x000fe20000000f00 */
[----:B------:R-:W-:Y:S01]  /*2420*/  IMAD.MOV.U32 R35, RZ, RZ, 0x3ff00000 ;  /* 0x3ff00000ff237424 */ /* 0x000fe200078e00ff */
[----:B------:R-:W-:Y:S01]  /*2430*/  BSSY.RECONVERGENT B6, `(.L_x_33) ;  /* 0x000001e000067945 */ /* 0x000fe20003800200 */
[----:B------:R-:W-:Y:S02]  /*2440*/  IMAD.MOV.U32 R32, RZ, RZ, 0x1 ;  /* 0x00000001ff207424 */ /* 0x000fe400078e00ff */
[----:B------:R-:W-:Y:S01]  /*2450*/  IMAD.MOV.U32 R13, RZ, RZ, 0x0 ;  /* 0x00000000ff0d7424 */ /* 0x000fe200078e00ff */
[----:B------:R-:W2:Y:S01]  /*2460*/  F2I.F64.TRUNC R10, R10 ;  /* 0x0000000a000a7311 */ /* 0x000ea2000030d100 */
[----:B------:R-:W-:Y:S02]  /*2470*/  IMAD R31, R45, 0x35, RZ ;  /* 0x000000352d1f7824 */ /* 0x000fe400078e02ff */
[----:B------:R-:W-:-:S04]  /*2480*/  IMAD.WIDE.U32 R44, R44, 0x35, R12 ;  /* 0x000000352c2c7825 */ /* 0x000fc800078e000c */
[----:B------:R-:W-:Y:S01]  /*2490*/  IMAD.IADD R45, R45, 0x1, R31 ;  /* 0x000000012d2d7824 */ /* 0x000fe200078e021f */
[----:B-1----:R-:W-:-:S05]  /*24a0*/  DFMA R36, R32, -169, R34 ;  /* 0xc06520002024782b */ /* 0x002fca0000000022 */
[----:B------:R-:W1:Y:S03]  /*24b0*/  I2F.F64.S64 R44, R44 ;  /* 0x0000002c002c7312 */ /* 0x000e660000301c00 */
[----:B------:R-:W-:-:S08]  /*24c0*/  DFMA R36, R36, R36, R36 ;  /* 0x000000242424722b */ /* 0x000fd00000000024 */
[----:B------:R-:W-:Y:S01]  /*24d0*/  DFMA R36, R32, R36, R32 ;  /* 0x000000242024722b */ /* 0x000fe20000000020 */
[----:B--2---:R-:W2:Y:S01]  /*24e0*/  I2F.F64 R32, R10 ;  /* 0x0000000a00207312 */ /* 0x004ea20000201c00 */
[----:B-1----:R-:W-:-:S06]  /*24f0*/  FSETP.GEU.AND P1, PT, |R45|, 6.5827683646048100446e-37, PT ;  /* 0x036000002d00780b */ /* 0x002fcc0003f2e200 */
[----:B------:R-:W-:-:S08]  /*2500*/  DFMA R34, R36, -169, R34 ;  /* 0xc06520002422782b */ /* 0x000fd00000000022 */
[----:B------:R-:W-:Y:S02]  /*2510*/  DFMA R36, R36, R34, R36 ;  /* 0x000000222424722b */ /* 0x000fe40000000024 */
[----:B--2---:R-:W-:-:S06]  /*2520*/  DFMA R32, R32, -179, R38 ;  /* 0xc06660002020782b */ /* 0x004fcc0000000026 */
[----:B------:R-:W-:Y:S01]  /*2530*/  DMUL R12, R36, R44 ;  /* 0x0000002c240c7228 */ /* 0x000fe20000000000 */
[----:B------:R1:W2:Y:S07]  /*2540*/  F2I.S64.F64.TRUNC R38, R32 ;  /* 0x0000002000267311 */ /* 0x0002ae000030d900 */
[----:B------:R-:W-:-:S08]  /*2550*/  DFMA R34, R12, -169, R44 ;  /* 0xc06520000c22782b */ /* 0x000fd0000000002c */
[----:B------:R-:W-:-:S10]  /*2560*/  DFMA R12, R36, R34, R12 ;  /* 0x00000022240c722b */ /* 0x000fd4000000000c */
[----:B------:R-:W-:-:S05]  /*2570*/  FFMA R31, RZ, 3.580078125, R13 ;  /* 0x40652000ff1f7823 */ /* 0x000fca000000000d */
[----:B------:R-:W-:-:S13]  /*2580*/  FSETP.GT.AND P0, PT, |R31|, 1.469367938527859385e-39, PT ;  /* 0x001000001f00780b */ /* 0x000fda0003f04200 */
[----:B-12---:R-:W-:Y:S05]  /*2590*/  @P0 BRA P1, `(.L_x_34) ;  /* 0x00000000001c0947 */ /* 0x006fea0000800000 */
[----:B------:R-:W-:Y:S01]  /*25a0*/  MOV R32, R44 ;  /* 0x0000002c00207202 */ /* 0x000fe20000000f00 */
[----:B------:R-:W-:Y:S01]  /*25b0*/  IMAD.MOV.U32 R11, RZ, RZ, R45 ;  /* 0x000000ffff0b7224 */ /* 0x000fe200078e002d */
[----:B------:R-:W-:Y:S01]  /*25c0*/  MOV R13, 0x40652000 ;  /* 0x40652000000d7802 */ /* 0x000fe20000000f00 */
[----:B------:R-:W-:Y:S01]  /*25d0*/  IMAD.MOV.U32 R12, RZ, RZ, RZ ;  /* 0x000000ffff0c7224 */ /* 0x000fe200078e00ff */
[----:B------:R-:W-:-:S07]  /*25e0*/  MOV R10, 0x2600 ;  /* 0x00002600000a7802 */ /* 0x000fce0000000f00 */
[----:B0-----:R-:W-:Y:S05]  /*25f0*/  CALL.REL.NOINC `($__internal_0_$__cuda_sm20_div_rn_f64_full) ;  /* 0x0000014800647944 */ /* 0x001fea0003c00000 */
[----:B------:R-:W-:-:S07]  /*2600*/  IMAD.MOV.U32 R13, RZ, RZ, R11 ;  /* 0x000000ffff0d7224 */ /* 0x000fce00078e000b */
.L_x_34:
[----:B------:R-:W-:Y:S05]  /*2610*/  BSYNC.RECONVERGENT B6 ;  /* 0x0000000000067941 */ /* 0x000fea0003800200 */
.L_x_33:
        /* <DEDUP_REMOVED lines=18> */
[----:B------:R-:W-:Y:S02]  /*2740*/  IMAD R31, R47, R52, R13 ;  /* 0x000000342f1f7224 */ /* 0x000fe400078e020d */
[----:B------:R-:W-:Y:S01]  /*2750*/  IMAD.WIDE.U32 R52, R52, R46, RZ ;  /* 0x0000002e34347225 */ /* 0x000fe200078e00ff */
[----:B------:R-:W1:Y:S02]  /*2760*/  I2F.F64.S64 R12, R34 ;  /* 0x00000022000c7312 */ /* 0x000e640000301c00 */
[----:B------:R-:W-:Y:S02]  /*2770*/  DFMA R54, R36, R10, R36 ;  /* 0x0000000a2436722b */ /* 0x000fe40000000024 */
[----:B------:R-:W-:-:S06]  /*2780*/  IADD3 R53, PT, PT, R53, R31, RZ ;  /* 0x0000001f35357210 */ /* 0x000fcc0007ffe0ff */
[----:B------:R-:W2:Y:S01]  /*2790*/  I2F.F64.S64 R52, R52 ;  /* 0x0000003400347312 */ /* 0x000ea20000301c00 */
[----:B-1----:R-:W-:Y:S02]  /*27a0*/  DMUL R32, R12, 0.015625 ;  /* 0x3f9000000c207828 */ /* 0x002fe40000000000 */
[----:B--2---:R-:W-:-:S08]  /*27b0*/  DMUL R10, R54, R52 ;  /* 0x00000034360a7228 */ /* 0x004fd00000000000 */
[----:B------:R-:W1:Y:S01]  /*27c0*/  F2I.F64.TRUNC R32, R32 ;  /* 0x0000002000207311 */ /* 0x000e62000030d100 */
[----:B------:R-:W-:Y:S01]  /*27d0*/  FSETP.GEU.AND P2, PT, |R53|, 6.5827683646048100446e-37, PT ;  /* 0x036000003500780b */ /* 0x000fe20003f4e200 */
        /* <DEDUP_REMOVED lines=12> */
[----:B------:R-:W-:Y:S01]  /*28a0*/  IMAD.MOV.U32 R32, RZ, RZ, R52 ;  /* 0x000000ffff207224 */ /* 0x000fe200078e0034 */
[----:B------:R-:W-:Y:S01]  /*28b0*/  MOV R12, RZ ;  /* 0x000000ff000c7202 */ /* 0x000fe20000000f00 */
[----:B------:R-:W-:Y:S01]  /*28c0*/  IMAD.MOV.U32 R11, RZ, RZ, R53 ;  /* 0x000000ffff0b7224 */ /* 0x000fe200078e0035 */
[----:B------:R-:W-:Y:S01]  /*28d0*/  MOV R10, 0x2900 ;  /* 0x00002900000a7802 */ /* 0x000fe20000000f00 */
[----:B------:R-:W-:-:S07]  /*28e0*/  IMAD.MOV.U32 R13, RZ, RZ, 0x40666000 ;  /* 0x40666000ff0d7424 */ /* 0x000fce00078e00ff */
[----:B0-----:R-:W-:Y:S05]  /*28f0*/  CALL.REL.NOINC `($__internal_0_$__cuda_sm20_div_rn_f64_full) ;  /* 0x0000014400a47944 */ /* 0x001fea0003c00000 */
[----:B------:R-:W-:-:S07]  /*2900*/  IMAD.MOV.U32 R10, RZ, RZ, R12 ;  /* 0x000000ffff0a7224 */ /* 0x000fce00078e000c */
.L_x_36:
[----:B------:R-:W-:Y:S05]  /*2910*/  BSYNC.RECONVERGENT B6 ;  /* 0x0000000000067941 */ /* 0x000fea0003800200 */
.L_x_35:
[----:B------:R-:W1:Y:S01]  /*2920*/  MUFU.RCP64H R35, 179 ;  /* 0x4066600000237908 */ /* 0x000e620000001800 */
[----:B------:R-:W-:Y:S01]  /*2930*/  MOV R36, 0x0 ;  /* 0x0000000000247802 */ /* 0x000fe20000000f00 */
[----:B------:R-:W-:Y:S01]  /*2940*/  IMAD.MOV.U32 R37, RZ, RZ, 0x3ff00000 ;  /* 0x3ff00000ff257424 */ /* 0x000fe200078e00ff */
[----:B------:R-:W-:Y:S01]  /*2950*/  BSSY.RECONVERGENT B6, `(.L_x_37) ;  /* 0x000001a000067945 */ /* 0x000fe20003800200 */
[----:B------:R-:W-:-:S04]  /*2960*/  IMAD.MOV.U32 R34, RZ, RZ, 0x1 ;  /* 0x00000001ff227424 */ /* 0x000fc800078e00ff */
[----:B------:R-:W2:Y:S02]  /*2970*/  F2I.F64.TRUNC R31, R10 ;  /* 0x0000000a001f7311 */ /* 0x000ea4000030d100 */
[----:B-1----:R-:W-:-:S06]  /*2980*/  DFMA R32, R34, -179, R36 ;  /* 0xc06660002220782b */ /* 0x002fcc0000000024 */
[----:B--2---:R-:W1:Y:S02]  /*2990*/  I2F.F64 R12, R31 ;  /* 0x0000001f000c7312 */ /* 0x004e640000201c00 */
[----:B------:R-:W-:-:S06]  /*29a0*/  DFMA R54, R32, R32, R32 ;  /* 0x000000202036722b */ /* 0x000fcc0000000020 */
[----:B------:R-:W2:Y:S02]  /*29b0*/  I2F.F64.S64 R32, R38 ;  /* 0x0000002600207312 */ /* 0x000ea40000301c00 */
        /* <DEDUP_REMOVED lines=15> */
[----:B------:R-:W-:Y:S01]  /*2ab0*/  IMAD.MOV.U32 R12, RZ, RZ, RZ ;  /* 0x000000ffff0c7224 */ /* 0x000fe200078e00ff */
[----:B------:R-:W-:-:S07]  /*2ac0*/  MOV R10, 0x2ae0 ;  /* 0x00002ae0000a7802 */ /* 0x000fce0000000f00 */
[----:B0-----:R-:W-:Y:S05]  /*2ad0*/  CALL.REL.NOINC `($__internal_0_$__cuda_sm20_div_rn_f64_full) ;  /* 0x00000144002c7944 */ /* 0x001fea0003c00000 */
[----:B------:R-:W-:-:S07]  /*2ae0*/  IMAD.MOV.U32 R10, RZ, RZ, R12 ;  /* 0x000000ffff0a7224 */ /* 0x000fce00078e000c */
.L_x_38:
[----:B------:R-:W-:Y:S05]  /*2af0*/  BSYNC.RECONVERGENT B6 ;  /* 0x0000000000067941 */ /* 0x000fea0003800200 */
.L_x_37:
[----:B------:R-:W1:Y:S01]  /*2b00*/  MUFU.RCP64H R33, 169 ;  /* 0x4065200000217908 */ /* 0x000e620000001800 */
[----:B------:R-:W-:Y:S01]  /*2b10*/  IMAD.MOV.U32 R34, RZ, RZ, 0x0 ;  /* 0x00000000ff227424 */ /* 0x000fe200078e00ff */
[----:B------:R-:W-:Y:S01]  /*2b20*/  MOV R35, 0x3ff00000 ;  /* 0x3ff0000000237802 */ /* 0x000fe20000000f00 */
[----:B------:R-:W-:Y:S01]  /*2b30*/  IMAD.MOV.U32 R32, RZ, RZ, 0x1 ;  /* 0x00000001ff207424 */ /* 0x000fe200078e00ff */
[----:B------:R-:W-:Y:S01]  /*2b40*/  MOV R13, 0x0 ;  /* 0x00000000000d7802 */ /* 0x000fe20000000f00 */
[----:B------:R-:W-:Y:S01]  /*2b50*/  IMAD.MOV.U32 R12, RZ, RZ, 0x1 ;  /* 0x00000001ff0c7424 */ /* 0x000fe200078e00ff */
[----:B------:R-:W-:Y:S01]  /*2b60*/  BSSY.RECONVERGENT B6, `(.L_x_39) ;  /* 0x000001c000067945 */ /* 0x000fe20003800200 */
[----:B------:R-:W-:Y:S01]  /*2b70*/  IMAD R31, R45, 0x35, RZ ;  /* 0x000000352d1f7824 */ /* 0x000fe200078e02ff */
[----:B------:R-:W-:Y:S01]  /*2b80*/  F2I.F64.TRUNC R10, R10 ;  /* 0x0000000a000a7311 */ /* 0x000fe2000030d100 */
[----:B------:R-:W-:-:S04]  /*2b90*/  IMAD.WIDE.U32 R44, R44, 0x35, R12 ;  /* 0x000000352c2c7825 */ /* 0x000fc800078e000c */
[----:B------:R-:W-:Y:S01]  /*2ba0*/  IMAD.IADD R45, R45, 0x1, R31 ;  /* 0x000000012d2d7824 */ /* 0x000fe200078e021f */
[----:B-1----:R-:W-:-:S05]  /*2bb0*/  DFMA R36, R32, -169, R34 ;  /* 0xc06520002024782b */ /* 0x002fca0000000022 */
[----:B------:R-:W1:Y:S03]  /*2bc0*/  I2F.F64.S64 R44, R44 ;  /* 0x0000002c002c7312 */ /* 0x000e660000301c00 */
[----:B------:R-:W-:-:S08]  /*2bd0*/  DFMA R36, R36, R36, R36 ;  /* 0x000000242424722b */ /* 0x000fd00000000024 */
[----:B------:R-:W-:Y:S01]  /*2be0*/  DFMA R36, R32, R36, R32 ;  /* 0x000000242024722b */ /* 0x000fe20000000020 */
[----:B-1----:R-:W-:Y:S01]  /*2bf0*/  FSETP.GEU.AND P1, PT, |R45|, 6.5827683646048100446e-37, PT ;  /* 0x036000002d00780b */ /* 0x002fe20003f2e200 */
[----:B------:R-:W1:Y:S06]  /*2c00*/  I2F.F64 R32, R10 ;  /* 0x0000000a00207312 */ /* 0x000e6c0000201c00 */
[----:B------:R-:W-:-:S08]  /*2c10*/  DFMA R34, R36, -169, R34 ;  /* 0xc06520002422782b */ /* 0x000fd00000000022 */
[----:B------:R-:W-:Y:S02]  /*2c20*/  DFMA R36, R36, R34, R36 ;  /* 0x000000222424722b */ /* 0x000fe40000000024 */
[----:B-1----:R-:W-:-:S06]  /*2c30*/  DFMA R32, R32, -179, R52 ;  /* 0xc06660002020782b */ /* 0x002fcc0000000034 */
[----:B------:R-:W-:Y:S01]  /*2c40*/  DMUL R12, R36, R44 ;  /* 0x0000002c240c7228 */ /* 0x000fe20000000000 */
[----:B------:R1:W2:Y:S07]  /*2c50*/  F2I.S64.F64.TRUNC R54, R32 ;  /* 0x0000002000367311 */ /* 0x0002ae000030d900 */
[----:B------:R-:W-:-:S08]  /*2c60*/  DFMA R34, R12, -169, R44 ;  /* 0xc06520000c22782b */ /* 0x000fd0000000002c */
[----:B------:R-:W-:-:S10]  /*2c70*/  DFMA R12, R36, R34, R12 ;  /* 0x00000022240c722b */ /* 0x000fd4000000000c */
[----:B------:R-:W-:-:S05]  /*2c80*/  FFMA R31, RZ, 3.580078125, R13 ;  /* 0x40652000ff1f7823 */ /* 0x000fca000000000d */
[----:B------:R-:W-:-:S13]  /*2c90*/  FSETP.GT.AND P0, PT, |R31|, 1.469367938527859385e-39, PT ;  /* 0x001000001f00780b */ /* 0x000fda0003f04200 */
[----:B-12---:R-:W-:Y:S05]  /*2ca0*/  @P0 BRA P1, `(.L_x_40) ;  /* 0x00000000001c0947 */ /* 0x006fea0000800000 */
[----:B------:R-:W-:Y:S01]  /*2cb0*/  IMAD.MOV.U32 R32, RZ, RZ, R44 ;  /* 0x000000ffff207224 */ /* 0x000fe200078e002c */
[----:B------:R-:W-:Y:S01]  /*2cc0*/  MOV R11, R45 ;  /* 0x0000002d000b7202 */ /* 0x000fe20000000f00 */
[----:B------:R-:W-:Y:S01]  /*2cd0*/  IMAD.MOV.U32 R12, RZ, RZ, RZ ;  /* 0x000000ffff0c7224 */ /* 0x000fe200078e00ff */
[----:B------:R-:W-:Y:S01]  /*2ce0*/  MOV R10, 0x2d10 ;  /* 0x00002d10000a7802 */ /* 0x000fe20000000f00 */
[----:B------:R-:W-:-:S07]  /*2cf0*/  IMAD.MOV.U32 R13, RZ, RZ, 0x40652000 ;  /* 0x40652000ff0d7424 */ /* 0x000fce00078e00ff */
[----:B0-----:R-:W-:Y:S05]  /*2d00*/  CALL.REL.NOINC `($__internal_0_$__cuda_sm20_div_rn_f64_full) ;  /* 0x0000014000a07944 */ /* 0x001fea0003c00000 */
[----:B------:R-:W-:-:S07]  /*2d10*/  MOV R13, R11 ;  /* 0x0000000b000d7202 */ /* 0x000fce0000000f00 */
.L_x_40:
[----:B------:R-:W-:Y:S05]  /*2d20*/  BSYNC.RECONVERGENT B6 ;  /* 0x0000000000067941 */ /* 0x000fea0003800200 */
.L_x_39:
[----:B------:R1:W2:Y:S01]  /*2d30*/  F2I.F64.TRUNC R12, R12 ;  /* 0x0000000c000c7311 */ /* 0x0002a2000030d100 */
[----:B------:R-:W-:Y:S01]  /*2d40*/  MOV R10, 0x1 ;  /* 0x00000001000a7802 */ /* 0x000fe20000000f00 */
[----:B------:R-:W-:Y:S06]  /*2d50*/  BSSY.RECONVERGENT B6, `(.L_x_41) ;  /* 0x000002d000067945 */ /* 0x000fec0003800200 */
[----:B------:R-:W3:Y:S01]  /*2d60*/  MUFU.RCP64H R11, 179 ;  /* 0x40666000000b7908 */ /* 0x000ee20000001800 */
[----:B-1----:R-:W-:-:S07]  /*2d70*/  IMAD R13, R47, R38, RZ ;  /* 0x000000262f0d7224 */ /* 0x002fce00078e02ff */
[----:B--2---:R-:W1:Y:S02]  /*2d80*/  I2F.F64 R32, R12 ;  /* 0x0000000c00207312 */ /* 0x004e640000201c00 */
[----:B-1----:R-:W-:Y:S01]  /*2d90*/  DFMA R44, R32, -169, R44 ;  /* 0xc0652000202c782b */ /* 0x002fe2000000002c */
[----:B------:R-:W-:Y:S02]  /*2da0*/  IMAD.MOV.U32 R32, RZ, RZ, 0x0 ;  /* 0x00000000ff207424 */ /* 0x000fe400078e00ff */
[----:B------:R-:W-:-:S07]  /*2db0*/  IMAD.MOV.U32 R33, RZ, RZ, 0x3ff00000 ;  /* 0x3ff00000ff217424 */ /* 0x000fce00078e00ff */
[----:B------:R-:W1:Y:S01]  /*2dc0*/  F2I.S64.F64.TRUNC R44, R44 ;  /* 0x0000002c002c7311 */ /* 0x000e62000030d900 */
[----:B---3--:R-:W-:-:S08]  /*2dd0*/  DFMA R36, R10, -179, R32 ;  /* 0xc06660000a24782b */ /* 0x008fd00000000020 */
[----:B------:R-:W-:Y:S01]  /*2de0*/  DFMA R36, R36, R36, R36 ;  /* 0x000000242424722b */ /* 0x000fe20000000024 */
[-C--:B-1----:R-:W-:Y:S02]  /*2df0*/  IMAD R31, R55, R44.reuse, RZ ;  /* 0x0000002c371f7224 */ /* 0x082fe400078e02ff */
[----:B------:R-:W-:-:S05]  /*2e00*/  IMAD.WIDE.U32 R34, R54, R44, RZ ;  /* 0x0000002c36227225 */ /* 0x000fca00078e00ff */
[----:B------:R-:W-:Y:S01]  /*2e10*/  DFMA R36, R10, R36, R10 ;  /* 0x000000240a24722b */ /* 0x000fe2000000000a */
[----:B------:R-:W-:-:S04]  /*2e20*/  IMAD R31, R54, R45, R31 ;  /* 0x0000002d361f7224 */ /* 0x000fc800078e021f */
[----:B------:R-:W-:-:S03]  /*2e30*/  IMAD.IADD R35, R35, 0x1, R31 ;  /* 0x0000000123237824 */ /* 0x000fc600078e021f */
[C---:B------:R-:W-:Y:S01]  /*2e40*/  DFMA R10, R36.reuse, -179, R32 ;  /* 0xc0666000240a782b */ /* 0x040fe20000000020 */
[----:B------:R-:W-:Y:S02]  /*2e50*/  IMAD R31, R39, R46, R13 ;  /* 0x0000002e271f7224 */ /* 0x000fe400078e020d */
[----:B------:R-:W-:Y:S01]  /*2e60*/  IMAD.WIDE.U32 R46, R46, R38, RZ ;  /* 0x000000262e2e7225 */ /* 0x000fe200078e00ff */
[----:B------:R-:W1:Y:S03]  /*2e70*/  I2F.F64.S64 R12, R34 ;  /* 0x00000022000c7312 */ /* 0x000e660000301c00 */
[----:B------:R-:W-:Y:S01]  /*2e80*/  IMAD.IADD R47, R47, 0x1, R31 ;  /* 0x000000012f2f7824 */ /* 0x000fe200078e021f */
[----:B------:R-:W-:-:S05]  /*2e90*/  DFMA R52, R36, R10, R36 ;  /* 0x0000000a2434722b */ /* 0x000fca0000000024 */
        /* <DEDUP_REMOVED lines=20> */
[----:B------:R-:W-:Y:S01]  /*2fe0*/  IMAD.MOV.U32 R12, RZ, RZ, RZ ;  /* 0x000000ffff0c7224 */ /* 0x000fe200078e00ff */
[----:B------:R-:W-:-:S07]  /*2ff0*/  MOV R10, 0x3010 ;  /* 0x00003010000a7802 */ /* 0x000fce0000000f00 */
[----:B0-----:R-:W-:Y:S05]  /*3000*/  CALL.REL.NOINC `($__internal_0_$__cuda_sm20_div_rn_f64_full) ;  /* 0x0000013c00e07944 */ /* 0x001fea0003c00000 */
[----:B------:R-:W-:-:S07]  /*3010*/  IMAD.MOV.U32 R10, RZ, RZ, R12 ;  /* 0x000000ffff0a7224 */ /* 0x000fce00078e000c */
.L_x_42:
[----:B------:R-:W-:Y:S05]  /*3020*/  BSYNC.RECONVERGENT B6 ;  /* 0x0000000000067941 */ /* 0x000fea0003800200 */
.L_x_41:
[----:B------:R-:W1:Y:S01]  /*3030*/  MUFU.RCP64H R35, 179 ;  /* 0x4066600000237908 */ /* 0x000e620000001800 */
[----:B------:R-:W-:Y:S01]  /*3040*/  IMAD.MOV.U32 R36, RZ, RZ, 0x0 ;  /* 0x00000000ff247424 */ /* 0x000fe200078e00ff */
[----:B------:R-:W-:Y:S01]  /*3050*/  MOV R37, 0x3ff00000 ;  /* 0x3ff0000000257802 */ /* 0x000fe20000000f00 */
[----:B------:R-:W-:Y:S01]  /*3060*/  IMAD.MOV.U32 R34, RZ, RZ, 0x1 ;  /* 0x00000001ff227424 */ /* 0x000fe200078e00ff */
[----:B------:R-:W-:Y:S04]  /*3070*/  BSSY.RECONVERGENT B6, `(.L_x_43) ;  /* 0x0000019000067945 */ /* 0x000fe80003800200 */
[----:B------:R-:W2:Y:S01]  /*3080*/  F2I.F64.TRUNC R31, R10 ;  /* 0x0000000a001f7311 */ /* 0x000ea2000030d100 */
[----:B-1----:R-:W-:-:S07]  /*3090*/  DFMA R32, R34, -179, R36 ;  /* 0xc06660002220782b */ /* 0x002fce0000000024 */
[----:B--2---:R-:W1:Y:S01]  /*30a0*/  I2F.F64 R12, R31 ;  /* 0x0000001f000c7312 */ /* 0x004e620000201c00 */
[----:B------:R-:W-:-:S07]  /*30b0*/  DFMA R52, R32, R32, R32 ;  /* 0x000000202034722b */ /* 0x000fce0000000020 */
[----:B------:R-:W2:Y:S01]  /*30c0*/  I2F.F64.S64 R32, R54 ;  /* 0x0000003600207312 */ /* 0x000ea20000301c00 */
        /* <DEDUP_REMOVED lines=17> */
[----:B0-----:R-:W-:Y:S05]  /*31e0*/  CALL.REL.NOINC `($__internal_0_$__cuda_sm20_div_rn_f64_full) ;  /* 0x0000013c00687944 */ /* 0x001fea0003c00000 */
[----:B------:R-:W-:-:S07]  /*31f0*/  MOV R10, R12 ;  /* 0x0000000c000a7202 */ /* 0x000fce0000000f00 */
.L_x_44:
[----:B------:R-:W-:Y:S05]  /*3200*/  BSYNC.RECONVERGENT B6 ;  /* 0x0000000000067941 */ /* 0x000fea0003800200 */
.L_x_43:
[----:B------:R-:W1:Y:S01]  /*3210*/  MUFU.RCP64H R33, 169 ;  /* 0x4065200000217908 */ /* 0x000e620000001800 */
[----:B------:R-:W-:Y:S02]  /*3220*/  HFMA2 R32, -RZ, RZ, 0, 5.9604644775390625e-08 ;  /* 0x00000001ff207431 */ /* 0x000fe400000001ff */
[----:B------:R-:W-:Y:S01]  /*3230*/  IMAD.MOV.U32 R34, RZ, RZ, 0x0 ;  /* 0x00000000ff227424 */ /* 0x000fe200078e00ff */
[----:B------:R-:W-:Y:S01]  /*3240*/  BSSY.RECONVERGENT B6, `(.L_x_45) ;  /* 0x000001f000067945 */ /* 0x000fe20003800200 */
[----:B------:R-:W-:Y:S02]  /*3250*/  IMAD.MOV.U32 R35, RZ, RZ, 0x3ff00000 ;  /* 0x3ff00000ff237424 */ /* 0x000fe400078e00ff */
[----:B------:R-:W-:Y:S02]  /*3260*/  IMAD.MOV.U32 R12, RZ, RZ, 0x1 ;  /* 0x00000001ff0c7424 */ /* 0x000fe400078e00ff */
[----:B------:R-:W-:Y:S01]  /*3270*/  IMAD.MOV.U32 R13, RZ, RZ, 0x0 ;  /* 0x00000000ff0d7424 */ /* 0x000fe200078e00ff */
[----:B------:R-:W2:Y:S01]  /*3280*/  F2I.F64.TRUNC R10, R10 ;  /* 0x0000000a000a7311 */ /* 0x000ea2000030d100 */
[----:B------:R-:W-:-:S02]  /*3290*/  IMAD R31, R45, 0x35, RZ ;  /* 0x000000352d1f7824 */ /* 0x000fc400078e02ff */
[----:B------:R-:W-:Y:S01]  /*32a0*/  IMAD.WIDE.U32 R44, R44, 0x35, R12 ;  /* 0x000000352c2c7825 */ /* 0x000fe200078e000c */
[----:B-1----:R-:W-:-:S04]  /*32b0*/  DFMA R36, R32, -169, R34 ;  /* 0xc06520002024782b */ /* 0x002fc80000000022 */
[----:B------:R-:W-:-:S06]  /*32c0*/  IADD3 R45, PT, PT, R45, R31, RZ ;  /* 0x0000001f2d2d7210 */ /* 0x000fcc0007ffe0ff */
[----:B------:R-:W1:Y:S01]  /*32d0*/  I2F.F64.S64 R44, R44 ;  /* 0x0000002c002c7312 */ /* 0x000e620000301c00 */
        /* <DEDUP_REMOVED lines=15> */
[----:B------:R-:W-:Y:S01]  /*33d0*/  MOV R12, RZ ;  /* 0x000000ff000c7202 */ /* 0x000fe20000000f00 */
[----:B------:R-:W-:Y:S01]  /*33e0*/  IMAD.MOV.U32 R11, RZ, RZ, R45 ;  /* 0x000000ffff0b7224 */ /* 0x000fe200078e002d */
[----:B------:R-:W-:Y:S01]  /*33f0*/  MOV R10, 0x3420 ;  /* 0x00003420000a7802 */ /* 0x000fe20000000f00 */
[----:B------:R-:W-:-:S07]  /*3400*/  IMAD.MOV.U32 R13, RZ, RZ, 0x40652000 ;  /* 0x40652000ff0d7424 */ /* 0x000fce00078e00ff */
[----:B0-----:R-:W-:Y:S05]  /*3410*/  CALL.REL.NOINC `($__internal_0_$__cuda_sm20_div_rn_f64_full) ;  /* 0x0000013800dc7944 */ /* 0x001fea0003c00000 */
[----:B------:R-:W-:-:S07]  /*3420*/  IMAD.MOV.U32 R13, RZ, RZ, R11 ;  /* 0x000000ffff0d7224 */ /* 0x000fce00078e000b */
.L_x_46:
[----:B------:R-:W-:Y:S05]  /*3430*/  BSYNC.RECONVERGENT B6 ;  /* 0x0000000000067941 */ /* 0x000fea0003800200 */
.L_x_45:
[----:B------:R-:W1:Y:S01]  /*3440*/  F2I.F64.TRUNC R12, R12 ;  /* 0x0000000c000c7311 */ /* 0x000e62000030d100 */
[----:B------:R-:W-:-:S05]  /*3450*/  VIADD R28, R28, 0x4 ;  /* 0x000000041c1c7836 */ /* 0x000fca0000000000 */
[----:B------:R-:W-:Y:S02]  /*3460*/  ISETP.NE.AND P1, PT, R28, 0x31, PT ;  /* 0x000000311c00780c */ /* 0x000fe40003f25270 */
[----:B-1----:R-:W1:Y:S02]  /*3470*/  I2F.F64 R10, R12 ;  /* 0x0000000c000a7312 */ /* 0x002e640000201c00 */
[----:B-1----:R-:W-:-:S06]  /*3480*/  DFMA R10, R10, -169, R44 ;  /* 0xc06520000a0a782b */ /* 0x002fcc000000002c */
[----:B------:R1:W2:Y:S02]  /*3490*/  F2I.S64.F64.TRUNC R44, R10 ;  /* 0x0000000a002c7311 */ /* 0x0002a4000030d900 */
[C---:B-1----:R-:W-:Y:S02]  /*34a0*/  DADD R10, R42.reuse, R50 ;  /* 0x000000002a0a7229 */ /* 0x042fe40000000032 */
[----:B------:R-:W-:Y:S01]  /*34b0*/  DMUL R42, R42, 0.5 ;  /* 0x3fe000002a2a7828 */ /* 0x000fe20000000000 */
[-C--:B--2---:R-:W-:Y:S02]  /*34c0*/  IMAD R31, R53, R44.reuse, RZ ;  /* 0x0000002c351f7224 */ /* 0x084fe400078e02ff */
[----:B------:R-:W-:-:S04]  /*34d0*/  IMAD.WIDE.U32 R32, R52, R44, RZ ;  /* 0x0000002c34207225 */ /* 0x000fc800078e00ff */
[----:B------:R-:W-:-:S05]  /*34e0*/  IMAD R31, R52, R45, R31 ;  /* 0x0000002d341f7224 */ /* 0x000fca00078e021f */
[----:B------:R-:W-:-:S06]  /*34f0*/  IADD3 R33, PT, PT, R33, R31, RZ ;  /* 0x0000001f21217210 */ /* 0x000fcc0007ffe0ff */
[----:B------:R-:W1:Y:S02]  /*3500*/  I2F.F64.S64 R32, R32 ;  /* 0x0000002000207312 */ /* 0x000e640000301c00 */
[----:B-1----:R-:W-:-:S10]  /*3510*/  DMUL R34, R32, 0.015625 ;  /* 0x3f90000020227828 */ /* 0x002fd40000000000 */
[----:B------:R-:W1:Y:S08]  /*3520*/  F2I.F64.TRUNC R34, R34 ;  /* 0x0000002200227311 */ /* 0x000e70000030d100 */
[----:B-1----:R-:W1:Y:S02]  /*3530*/  I2F.F64 R12, R34 ;  /* 0x00000022000c7312 */ /* 0x002e640000201c00 */
[----:B-1----:R-:W-:-:S08]  /*3540*/  DFMA R12, R12, -64, R32 ;  /* 0xc05000000c0c782b */ /* 0x002fd00000000020 */
[----:B------:R-:W-:-:S06]  /*3550*/  DSETP.GE.AND P0, PT, R12, 32, PT ;  /* 0x404000000c00742a */ /* 0x000fcc0003f06000 */
[----:B------:R-:W-:Y:S02]  /*3560*/  FSEL R50, R10, R50, P0 ;  /* 0x000000320a327208 */ /* 0x000fe40000000000 */
[----:B------:R-:W-:Y:S01]  /*3570*/  FSEL R51, R11, R51, P0 ;  /* 0x000000330b337208 */ /* 0x000fe20000000000 */
[----:B------:R-:W-:Y:S06]  /*3580*/  @P1 BRA `(.L_x_47) ;  /* 0xffffffe000d81947 */ /* 0x000fec000383ffff */
[----:B------:R-:W-:Y:S05]  /*3590*/  BSYNC.RECONVERGENT B2 ;  /* 0x0000000000027941 */ /* 0x000fea0003800200 */
.L_x_22:
[----:B------:R-:W-:-:S04]  /*35a0*/  IMAD.WIDE.U32 R10, R29, 0x8, R8 ;  /* 0x000000081d0a7825 */ /* 0x000fc800078e0008 */
[----:B------:R-:W-:Y:S01]  /*35b0*/  VIADD R29, R29, 0x1 ;  /* 0x000000011d1d7836 */ /* 0x000fe20000000000 */
[----:B------:R3:W-:Y:S04]  /*35c0*/  STG.E.64 desc[UR8][R10.64+0x1f48], R50 ;  /* 0x001f48320a007986 */ /* 0x0007e8000c101b08 */
[----:B------:R-:W-:-:S13]  /*35d0*/  ISETP.NE.AND P0, PT, R29, 0x62, PT ;  /* 0x000000621d00780c */ /* 0x000fda0003f05270 */
[----:B---3--:R-:W-:Y:S05]  /*35e0*/  @P0 BRA `(.L_x_48) ;  /* 0xffffffe000ac0947 */ /* 0x008fea000383ffff */
[----:B------:R-:W-:Y:S05]  /*35f0*/  BSYNC.RECONVERGENT B3 ;  /* 0x0000000000037941 */ /* 0x000fea0003800200 */
.L_x_21:
[----:B------:R-:W1:Y:S08]  /*3600*/  LDC.64 R10, c[0x4][0x18] ;  /* 0x01000600ff0a7b82 */ /* 0x000e700000000a00 */
[----:B------:R-:W2:Y:S01]  /*3610*/  LDC.64 R28, c[0x4][0x20] ;  /* 0x01000800ff1c7b82 */ /* 0x000ea20000000a00 */
[----:B-1----:R1:W-:Y:S04]  /*3620*/  STG.E.64 desc[UR8][R10.64], R42 ;  /* 0x0000002a0a007986 */ /* 0x0023e8000c101b08 */
[----:B--2---:R-:W2:Y:S03]  /*3630*/  LDG.E.64 R12, desc[UR8][R28.64] ;  /* 0x000000081c0c7981 */ /* 0x004ea6000c1e1b00 */
[----:B------:R-:W3:Y:S01]  /*3640*/  LDC.64 R34, c[0x4][RZ] ;  /* 0x01000000ff227b82 */ /* 0x000ee20000000a00 */
[----:B------:R-:W-:Y:S01]  /*3650*/  UMOV UR4, 0x40000000 ;  /* 0x4000000000047882 */ /* 0x000fe20000000000 */
[----:B------:R-:W-:Y:S01]  /*3660*/  UMOV UR5, 0x415d32ec ;  /* 0x415d32ec00057882 */ /* 0x000fe20000000000 */
[----:B------:R-:W-:Y:S01]  /*3670*/  UMOV UR6, 0xa0000000 ;  /* 0xa000000000067882 */ /* 0x000fe20000000000 */
[----:B------:R-:W-:-:S04]  /*3680*/  UMOV UR7, 0x416fffff ;  /* 0x416fffff00077882 */ /* 0x000fc80000000000 */
[----:B-1----:R-:W1:Y:S08]  /*3690*/  LDC.64 R10, c[0x4][0x10] ;  /* 0x01000400ff0a7b82 */ /* 0x002e700000000a00 */
[----:B------:R-:W4:Y:S01]  /*36a0*/  LDC.64 R38, c[0x4][0x8] ;  /* 0x01000200ff267b82 */ /* 0x000f220000000a00 */
[----:B--2---:R-:W-:-:S08]  /*36b0*/  DMUL R12, R12, 0.5 ;  /* 0x3fe000000c0c7828 */ /* 0x004fd00000000000 */
[----:B------:R-:W-:-:S08]  /*36c0*/  DMUL R12, R12, 0.5 ;  /* 0x3fe000000c0c7828 */ /* 0x000fd00000000000 */
        /* <DEDUP_REMOVED lines=21> */
[----:B------:R-:W-:-:S07]  /*3820*/  DMUL R12, R12, 0.5 ;  /* 0x3fe000000c0c7828 */ /* 0x000fce0000000000 */
[----:B-1----:R1:W-:Y:S01]  /*3830*/  STG.E.64 desc[UR8][R10.64], R12 ;  /* 0x0000000c0a007986 */ /* 0x0023e2000c101b08 */
[C---:B------:R-:W-:Y:S02]  /*3840*/  DMUL R28, R12.reuse, 362436 ;  /* 0x41161f100c1c7828 */ /* 0x040fe40000000000 */
[C---:B------:R-:W-:Y:S02]  /*3850*/  DMUL R32, R12.reuse, UR4 ;  /* 0x000000040c207c28 */ /* 0x040fe40008000000 */
[----:B------:R-:W-:-:S03]  /*3860*/  DMUL R36, R12, UR6 ;  /* 0x000000060c247c28 */ /* 0x000fc60008000000 */
[----:B------:R1:W-:Y:S04]  /*3870*/  STG.E.64 desc[UR8][R8.64+0x2268], R28 ;  /* 0x0022681c08007986 */ /* 0x0003e8000c101b08 */
[----:B---3--:R1:W-:Y:S04]  /*3880*/  STG.E.64 desc[UR8][R34.64], R32 ;  /* 0x0000002022007986 */ /* 0x0083e8000c101b08 */
[----:B----4-:R1:W-:Y:S04]  /*3890*/  STG.E.64 desc[UR8][R38.64], R36 ;  /* 0x0000002426007986 */ /* 0x0103e8000c101b08 */
[----:B------:R-:W2:Y:S01]  /*38a0*/  LDG.E.64 R42, desc[UR8][R8.64+0x2290] ;  /* 0x00229008082a7981 */ /* 0x000ea2000c1e1b00 */
[----:B------:R-:W-:Y:S01]  /*38b0*/  MOV R46, 0x61 ;  /* 0x00000061002e7802 */ /* 0x000fe20000000f00 */
[----:B------:R-:W-:Y:S01]  /*38c0*/  IMAD.MOV.U32 R47, RZ, RZ, 0x21 ;  /* 0x00000021ff2f7424 */ /* 0x000fe200078e00ff */
[----:B------:R-:W-:Y:S04]  /*38d0*/  BSSY.RECONVERGENT B1, `(.L_x_49) ;  /* 0x0000042000017945 */ /* 0x000fe80003800200 */
[----:B------:R1:W-:Y:S01]  /*38e0*/  STG.E.64 desc[UR8][R8.64+0x2260], R46 ;  /* 0x0022602e08007986 */ /* 0x0003e2000c101b08 */
[----:B--2---:R-:W-:-:S08]  /*38f0*/  DADD R44, R42, 1 ;  /* 0x3ff000002a2c7429 */ /* 0x004fd00000000000 */
[----:B------:R-:W-:-:S14]  /*3900*/  DSETP.GE.AND P0, PT, R44, 1, PT ;  /* 0x3ff000002c00742a */ /* 0x000fdc0003f06000 */
[----:B-1----:R-:W-:Y:S05]  /*3910*/  @!P0 BRA `(.L_x_50) ;  /* 0x0000000000f48947 */ /* 0x002fea0003800000 */
[----:B------:R1:W5:Y:S01]  /*3920*/  LDG.E.64 R12, desc[UR8][R8.64+0x2288] ;  /* 0x00228808080c7981 */ /* 0x000362000c1e1b00 */
[----:B------:R-:W-:Y:S01]  /*3930*/  IMAD.MOV.U32 R10, RZ, RZ, 0x1 ;  /* 0x00000001ff0a7424 */ /* 0x000fe200078e00ff */
[----:B------:R-:W-:Y:S01]  /*3940*/  MOV R28, 0x0 ;  /* 0x00000000001c7802 */ /* 0x000fe20000000f00 */
[----:B------:R-:W-:Y:S01]  /*3950*/  IMAD.MOV.U32 R29, RZ, RZ, 0x3ff00000 ;  /* 0x3ff00000ff1d7424 */ /* 0x000fe200078e00ff */
[----:B------:R-:W-:Y:S01]  /*3960*/  MOV R33, 0x21 ;  /* 0x0000002100217802 */ /* 0x000fe20000000f00 */
[----:B------:R-:W-:-:S07]  /*3970*/  IMAD.MOV.U32 R32, RZ, RZ, 0x61 ;  /* 0x00000061ff207424 */ /* 0x000fce00078e00ff */
.L_x_55:
[----:B--2--5:R-:W2:Y:S01]  /*3980*/  F2I.S64.F64.TRUNC R34, R12 ;  /* 0x0000000c00227311 */ /* 0x024ea2000030d900 */
[----:B------:R-:W-:Y:S01]  /*3990*/  BSSY.RECONVERGENT B2, `(.L_x_51) ;  /* 0x0000030000027945 */ /* 0x000fe20003800200 */
[----:B--2---:R-:W-:-:S04]  /*39a0*/  ISETP.GE.U32.AND P0, PT, R34, 0x1, PT ;  /* 0x000000012200780c */ /* 0x004fc80003f06070 */
[----:B------:R-:W-:Y:S01]  /*39b0*/  ISETP.GE.AND.EX P0, PT, R35, RZ, PT, P0 ;  /* 0x000000ff2300720c */ /* 0x000fe20003f06300 */
[----:B------:R-:W-:-:S12]  /*39c0*/  DADD R34, R42, 1 ;  /* 0x3ff000002a227429 */ /* 0x000fd80000000000 */
[----:B------:R-:W-:-:S06]  /*39d0*/  DSETP.EQ.AND P0, PT, R34, R28, !P0 ;  /* 0x0000001c2200722a */ /* 0x000fcc0004702000 */
[----:B------:R-:W-:-:S14]  /*39e0*/  DSETP.LTU.OR P0, PT, R12, 1, P0 ;  /* 0x3ff000000c00742a */ /* 0x000fdc0000709400 */
[----:B------:R-:W-:Y:S05]  /*39f0*/  @P0 BRA `(.L_x_52) ;  /* 0x0000000000a40947 */ /* 0x000fea0003800000 */
[----:B------:R-:W2:Y:S01]  /*3a00*/  LDC.64 R28, c[0x4][0x20] ;  /* 0x01000800ff1c7b82 */ /* 0x000ea20000000a00 */
[----:B------:R-:W-:Y:S01]  /*3a10*/  BSSY.RECONVERGENT B3, `(.L_x_53) ;  /* 0x0000024000037945 */ /* 0x000fe20003800200 */
[----:B------:R-:W-:-:S06]  /*3a20*/  IMAD.MOV.U32 R11, RZ, RZ, 0x1 ;  /* 0x00000001ff0b7424 */ /* 0x000fcc00078e00ff */
[----:B------:R-:W3:Y:S02]  /*3a30*/  LDC.64 R12, c[0x4][RZ] ;  /* 0x01000000ff0c7b82 */ /* 0x000ee40000000a00 */
.L_x_54:
[--C-:B------:R-:W-:Y:S01]  /*3a40*/  IMAD.WIDE R36, R33, 0x8, R8.reuse ;  /* 0x0000000821247825 */ /* 0x100fe200078e0208 */
[----:B--2---:R-:W2:Y:S03]  /*3a50*/  LDG.E.64 R38, desc[UR8][R28.64] ;  /* 0x000000081c267981 */ /* 0x004ea6000c1e1b00 */
[----:B------:R-:W-:Y:S02]  /*3a60*/  IMAD.WIDE R34, R32, 0x8, R8 ;  /* 0x0000000820227825 */ /* 0x000fe400078e0208 */
[----:B------:R-:W4:Y:S04]  /*3a70*/  LDG.E.64 R36, desc[UR8][R36.64+0x1f48] ;  /* 0x001f480824247981 */ /* 0x000f28000c1e1b00 */
[----:B------:R-:W4:Y:S02]  /*3a80*/  LDG.E.64 R32, desc[UR8][R34.64+0x1f48] ;  /* 0x001f480822207981 */ /* 0x000f24000c1e1b00 */
[----:B----4-:R-:W-:-:S08]  /*3a90*/  DADD R32, R32, -R36 ;  /* 0x0000000020207229 */ /* 0x010fd00000000824 */
[C---:B--2---:R-:W-:Y:S02]  /*3aa0*/  DADD R38, R32.reuse, R38 ;  /* 0x0000000020267229 */ /* 0x044fe40000000026 */
[----:B------:R-:W-:-:S08]  /*3ab0*/  DSETP.GEU.AND P0, PT, R32, RZ, PT ;  /* 0x000000ff2000722a */ /* 0x000fd00003f0e000 */
[----:B------:R-:W-:Y:S02]  /*3ac0*/  FSEL R42, R38, R32, !P0 ;  /* 0x00000020262a7208 */ /* 0x000fe40004000000 */
[----:B------:R-:W-:-:S05]  /*3ad0*/  FSEL R43, R39, R33, !P0 ;  /* 0x00000021272b7208 */ /* 0x000fca0004000000 */
[----:B------:R2:W-:Y:S04]  /*3ae0*/  STG.E.64 desc[UR8][R34.64+0x1f48], R42 ;  /* 0x001f482a22007986 */ /* 0x0005e8000c101b08 */
[----:B------:R-:W4:Y:S04]  /*3af0*/  LDG.E.64 R32, desc[UR8][R8.64+0x2260] ;  /* 0x0022600808207981 */ /* 0x000f28000c1e1b00 */
[----:B------:R-:W5:Y:S04]  /*3b00*/  LDG.E.64 R36, desc[UR8][R8.64+0x2268] ;  /* 0x0022680808247981 */ /* 0x000f68000c1e1b00 */
[----:B------:R-:W2:Y:S01]  /*3b10*/  LDG.E.64 R44, desc[UR8][R8.64+0x2288] ;  /* 0x00228808082c7981 */ /* 0x000ea2000c1e1b00 */
[----:B----4-:R-:W-:Y:S01]  /*3b20*/  VIADD R32, R32, 0xffffffff ;  /* 0xffffffff20207836 */ /* 0x010fe20000000000 */
[----:B------:R-:W-:-:S04]  /*3b30*/  IADD3 R33, PT, PT, R33, -0x1, RZ ;  /* 0xffffffff21217810 */ /* 0x000fc80007ffe0ff */
[C---:B------:R-:W-:Y:S02]  /*3b40*/  ISETP.NE.AND P0, PT, R32.reuse, RZ, PT ;  /* 0x000000ff2000720c */ /* 0x040fe40003f05270 */
[C---:B------:R-:W-:Y:S02]  /*3b50*/  ISETP.NE.AND P1, PT, R33.reuse, RZ, PT ;  /* 0x000000ff2100720c */ /* 0x040fe40003f25270 */
[----:B------:R-:W-:Y:S02]  /*3b60*/  SEL R32, R32, 0x61, P0 ;  /* 0x0000006120207807 */ /* 0x000fe40000000000 */
[----:B------:R-:W-:-:S05]  /*3b70*/  SEL R33, R33, 0x61, P1 ;  /* 0x0000006121217807 */ /* 0x000fca0000800000 */
[----:B------:R4:W-:Y:S04]  /*3b80*/  STG.E.64 desc[UR8][R8.64+0x2260], R32 ;  /* 0x0022602008007986 */ /* 0x0009e8000c101b08 */
[----:B---3--:R-:W5:Y:S02]  /*3b90*/  LDG.E.64 R38, desc[UR8][R12.64] ;  /* 0x000000080c267981 */ /* 0x008f64000c1e1b00 */
[----:B-----5:R-:W-:-:S08]  /*3ba0*/  DADD R36, R36, -R38 ;  /* 0x0000000024247229 */ /* 0x020fd00000000826 */
[----:B------:R-:W-:-:S14]  /*3bb0*/  DSETP.GEU.AND P0, PT, R36, RZ, PT ;  /* 0x000000ff2400722a */ /* 0x000fdc0003f0e000 */
[----:B--2---:R-:W2:Y:S01]  /*3bc0*/  @!P0 LDC.64 R42, c[0x4][0x8] ;  /* 0x01000200ff2a8b82 */ /* 0x004ea20000000a00 */
[----:B------:R4:W-:Y:S04]  /*3bd0*/  STG.E.64 desc[UR8][R8.64+0x2268], R36 ;  /* 0x0022682408007986 */ /* 0x0009e8000c101b08 */
[----:B--2---:R-:W2:Y:S01]  /*3be0*/  @!P0 LDG.E.64 R34, desc[UR8][R42.64] ;  /* 0x000000082a228981 */ /* 0x004ea2000c1e1b00 */
[----:B------:R-:W-:-:S04]  /*3bf0*/  VIADD R11, R11, 0x1 ;  /* 0x000000010b0b7836 */ /* 0x000fc80000000000 */
[----:B------:R-:W3:Y:S01]  /*3c00*/  I2F.F64.U32 R38, R11 ;  /* 0x0000000b00267312 */ /* 0x000ee20000201800 */
[----:B--2---:R-:W-:-:S07]  /*3c10*/  @!P0 DADD R34, R36, R34 ;  /* 0x0000000024228229 */ /* 0x004fce0000000022 */
[----:B------:R4:W-:Y:S01]  /*3c20*/  @!P0 STG.E.64 desc[UR8][R8.64+0x2268], R34 ;  /* 0x0022682208008986 */ /* 0x0009e2000c101b08 */
[----:B---3--:R-:W-:-:S14]  /*3c30*/  DSETP.GE.AND P0, PT, R44, R38, PT ;  /* 0x000000262c00722a */ /* 0x008fdc0003f06000 */
[----:B----4-:R-:W-:Y:S05]  /*3c40*/  @P0 BRA `(.L_x_54) ;  /* 0xfffffffc007c0947 */ /* 0x010fea000383ffff */
[----:B------:R-:W-:Y:S05]  /*3c50*/  BSYNC.RECONVERGENT B3 ;  /* 0x0000000000037941 */ /* 0x000fea0003800200 */
.L_x_53:
[----:B------:R2:W5:Y:S01]  /*3c60*/  LDG.E.64 R42, desc[UR8][R8.64+0x2290] ;  /* 0x00229008082a7981 */ /* 0x000562000c1e1b00 */
[----:B------:R-:W-:Y:S01]  /*3c70*/  IMAD.MOV.U32 R12, RZ, RZ, R44 ;  /* 0x000000ffff0c7224 */ /* 0x000fe200078e002c */
[----:B------:R-:W-:-:S07]  /*3c80*/  MOV R13, R45 ;  /* 0x0000002d000d7202 */ /* 0x000fce0000000f00 */
.L_x_52:
[----:B------:R-:W-:Y:S05]  /*3c90*/  BSYNC.RECONVERGENT B2 ;  /* 0x0000000000027941 */ /* 0x000fea0003800200 */
.L_x_51:
[----:B------:R-:W-:Y:S01]  /*3ca0*/  VIADD R10, R10, 0x1 ;  /* 0x000000010a0a7836 */ /* 0x000fe20000000000 */
[----:B-----5:R-:W-:-:S03]  /*3cb0*/  DADD R34, R42, 1 ;  /* 0x3ff000002a227429 */ /* 0x020fc60000000000 */
[----:B------:R-:W3:Y:S05]  /*3cc0*/  I2F.F64.U32 R28, R10 ;  /* 0x0000000a001c7312 */ /* 0x000eea0000201800 */
[----:B---3--:R-:W-:-:S14]  /*3cd0*/  DSETP.GE.AND P0, PT, R34, R28, PT ;  /* 0x0000001c2200722a */ /* 0x008fdc0003f06000 */
[----:B------:R-:W-:Y:S05]  /*3ce0*/  @P0 BRA `(.L_x_55) ;  /* 0xfffffffc00240947 */ /* 0x000fea000383ffff */
.L_x_50:
[----:B------:R-:W-:Y:S05]  /*3cf0*/  BSYNC.RECONVERGENT B1 ;  /* 0x0000000000017941 */ /* 0x000fea0003800200 */
.L_x_49:
[----:B------:R-:W3:Y:S02]  /*3d00*/  LDG.E R10, desc[UR8][R8.64+0x2274] ;  /* 0x00227408080a7981 */ /* 0x000ee4000c1e1900 */
[----:B---3--:R-:W-:-:S13]  /*3d10*/  ISETP.NE.AND P0, PT, R10, 0x1, PT ;  /* 0x000000010a00780c */ /* 0x008fda0003f05270 */
[----:B------:R3:W-:Y:S01]  /*3d20*/  @!P0 STG.E desc[UR8][R8.64+0x2274], RZ ;  /* 0x002274ff08008986 */ /* 0x0007e2000c101908 */
[----:B------:R-:W-:Y:S05]  /*3d30*/  @!P0 BREAK.RELIABLE B4 ;  /* 0x0000000000048942 */ /* 0x000fea0003800100 */
[----:B------:R-:W-:Y:S01]  /*3d40*/  @!P0 IMAD.MOV.U32 R11, RZ, RZ, 0x1 ;  /* 0x00000001ff0b8424 */ /* 0x000fe200078e00ff */
[----:B------:R-:W-:Y:S06]  /*3d50*/  @!P0 BRA `(.L_x_56) ;  /* 0x0000000400208947 */ /* 0x000fec0003800000 */
.L_x_16:
[----:B------:R-:W-:Y:S05]  /*3d60*/  BSYNC.RELIABLE B4 ;  /* 0x0000000000047941 */ /* 0x000fea0003800100 */
.L_x_15:
[----:B------:R-:W-:Y:S01]  /*3d70*/  MOV R11, 0x1 ;  /* 0x00000001000b7802 */ /* 0x000fe20000000f00 */
[----:B------:R-:W-:Y:S01]  /*3d80*/  BSSY.RECONVERGENT B1, `(.L_x_57) ;  /* 0x0000038000017945 */ /* 0x000fe20003800200 */
[----:B------:R-:W-:-:S03]  /*3d90*/  ISETP.GE.AND P0, PT, R30, 0x1, PT ;  /* 0x000000011e00780c */ /* 0x000fc60003f06270 */
[----:B------:R4:W-:Y:S10]  /*3da0*/  STG.E desc[UR8][R8.64+0x2258], R11 ;  /* 0x0022580b08007986 */ /* 0x0009f4000c101908 */
[----:B------:R-:W-:Y:S05]  /*3db0*/  @!P0 BRA `(.L_x_58) ;  /* 0x0000000000d08947 */ /* 0x000fea0003800000 */
[----:B----4-:R-:W4:Y:S08]  /*3dc0*/  LDC.64 R10, c[0x4][0x20] ;  /* 0x01000800ff0a7b82 */ /* 0x010f300000000a00 */
[----:B------:R-:W0:Y:S02]  /*3dd0*/  LDC.64 R12, c[0x4][RZ] ;  /* 0x01000000ff0c7b82 */ /* 0x000e240000000a00 */
.L_x_59:
[----:B------:R-:W5:Y:S04]  /*3de0*/  LDG.E.64 R28, desc[UR8][R8.64+0x2260] ;  /* 0x00226008081c7981 */ /* 0x000f68000c1e1b00 */
[----:B----4-:R-:W4:Y:S01]  /*3df0*/  LDG.E.64 R34, desc[UR8][R10.64] ;  /* 0x000000080a227981 */ /* 0x010f22000c1e1b00 */
[----:B-----5:R-:W-:-:S04]  /*3e00*/  IMAD.WIDE R32, R29, 0x8, R8 ;  /* 0x000000081d207825 */ /* 0x020fc800078e0208 */
[----:B------:R-:W-:Y:S02]  /*3e10*/  IMAD.WIDE R28, R28, 0x8, R8 ;  /* 0x000000081c1c7825 */ /* 0x000fe400078e0208 */
[----:B------:R-:W5:Y:S04]  /*3e20*/  LDG.E.64 R32, desc[UR8][R32.64+0x1f48] ;  /* 0x001f480820207981 */ /* 0x000f68000c1e1b00 */
[----:B------:R-:W5:Y:S02]  /*3e30*/  LDG.E.64 R30, desc[UR8][R28.64+0x1f48] ;  /* 0x001f48081c1e7981 */ /* 0x000f64000c1e1b00 */
[----:B-----5:R-:W-:-:S08]  /*3e40*/  DADD R30, R30, -R32 ;  /* 0x000000001e1e7229 */ /* 0x020fd00000000820 */
[C---:B----4-:R-:W-:Y:S02]  /*3e50*/  DADD R34, R30.reuse, R34 ;  /* 0x000000001e227229 */ /* 0x050fe40000000022 */
[----:B------:R-:W-:-:S08]  /*3e60*/  DSETP.GEU.AND P0, PT, R30, RZ, PT ;  /* 0x000000ff1e00722a */ /* 0x000fd00003f0e000 */
[----:B------:R-:W-:Y:S02]  /*3e70*/  FSEL R30, R34, R30, !P0 ;  /* 0x0000001e221e7208 */ /* 0x000fe40004000000 */
[----:B------:R-:W-:-:S05]  /*3e80*/  FSEL R31, R35, R31, !P0 ;  /* 0x0000001f231f7208 */ /* 0x000fca0004000000 */
[----:B------:R4:W-:Y:S04]  /*3e90*/  STG.E.64 desc[UR8][R28.64+0x1f48], R30 ;  /* 0x001f481e1c007986 */ /* 0x0009e8000c101b08 */
[----:B------:R-:W5:Y:S04]  /*3ea0*/  LDG.E.64 R34, desc[UR8][R8.64+0x2260] ;  /* 0x0022600808227981 */ /* 0x000f68000c1e1b00 */
[----:B------:R-:W2:Y:S04]  /*3eb0*/  LDG.E.64 R32, desc[UR8][R8.64+0x2268] ;  /* 0x0022680808207981 */ /* 0x000ea8000c1e1b00 */
[----:B------:R-:W3:Y:S01]  /*3ec0*/  LDG.E R43, desc[UR8][R8.64+0x2258] ;  /* 0x00225808082b7981 */ /* 0x000ee2000c1e1900 */
[----:B-----5:R-:W-:-:S02]  /*3ed0*/  VIADD R34, R34, 0xffffffff ;  /* 0xffffffff22227836 */ /* 0x020fc40000000000 */
[----:B------:R-:W-:-:S03]  /*3ee0*/  VIADD R35, R35, 0xffffffff ;  /* 0xffffffff23237836 */ /* 0x000fc60000000000 */
[C---:B------:R-:W-:Y:S02]  /*3ef0*/  ISETP.NE.AND P0, PT, R34.reuse, RZ, PT ;  /* 0x000000ff2200720c */ /* 0x040fe40003f05270 */
[C---:B------:R-:W-:Y:S02]  /*3f00*/  ISETP.NE.AND P1, PT, R35.reuse, RZ, PT ;  /* 0x000000ff2300720c */ /* 0x040fe40003f25270 */
[----:B------:R-:W-:Y:S02]  /*3f10*/  SEL R36, R34, 0x61, P0 ;  /* 0x0000006122247807 */ /* 0x000fe40000000000 */
[----:B------:R-:W-:-:S05]  /*3f20*/  SEL R37, R35, 0x61, P1 ;  /* 0x0000006123257807 */ /* 0x000fca0000800000 */
[----:B------:R-:W-:Y:S04]  /*3f30*/  STG.E.64 desc[UR8][R8.64+0x2260], R36 ;  /* 0x0022602408007986 */ /* 0x000fe8000c101b08 */
[----:B0-----:R-:W2:Y:S02]  /*3f40*/  LDG.E.64 R34, desc[UR8][R12.64] ;  /* 0x000000080c227981 */ /* 0x001ea4000c1e1b00 */
[----:B--2---:R-:W-:-:S08]  /*3f50*/  DADD R32, R32, -R34 ;  /* 0x0000000020207229 */ /* 0x004fd00000000822 */
[----:B------:R-:W-:-:S14]  /*3f60*/  DSETP.GEU.AND P0, PT, R32, RZ, PT ;  /* 0x000000ff2000722a */ /* 0x000fdc0003f0e000 */
[----:B------:R-:W4:Y:S01]  /*3f70*/  @!P0 LDC.64 R34, c[0x4][0x8] ;  /* 0x01000200ff228b82 */ /* 0x000f220000000a00 */
[----:B------:R0:W-:Y:S04]  /*3f80*/  STG.E.64 desc[UR8][R8.64+0x2268], R32 ;  /* 0x0022682008007986 */ /* 0x0001e8000c101b08 */
[----:B----4-:R-:W0:Y:S02]  /*3f90*/  @!P0 LDG.E.64 R28, desc[UR8][R34.64] ;  /* 0x00000008221c8981 */ /* 0x010e24000c1e1b00 */
[----:B0-----:R-:W-:-:S07]  /*3fa0*/  @!P0 DADD R32, R32, R28 ;  /* 0x0000000020208229 */ /* 0x001fce000000001c */
[----:B------:R0:W-:Y:S04]  /*3fb0*/  @!P0 STG.E.64 desc[UR8][R8.64+0x2268], R32 ;  /* 0x0022682008008986 */ /* 0x0001e8000c101b08 */
[----:B------:R-:W2:Y:S01]  /*3fc0*/  LDG.E.64 R28, desc[UR8][R10.64] ;  /* 0x000000080a1c7981 */ /* 0x000ea2000c1e1b00 */
[----:B------:R-:W-:-:S08]  /*3fd0*/  DADD R30, R30, -R32 ;  /* 0x000000001e1e7229 */ /* 0x000fd00000000820 */
[C---:B------:R-:W-:Y:S02]  /*3fe0*/  DSETP.GEU.AND P0, PT, R30.reuse, RZ, PT ;  /* 0x000000ff1e00722a */ /* 0x040fe40003f0e000 */
[----:B--2---:R-:W-:-:S10]  /*3ff0*/  DADD R28, R30, R28 ;  /* 0x000000001e1c7229 */ /* 0x004fd4000000001c */
[----:B------:R-:W-:Y:S02]  /*4000*/  FSEL R28, R28, R30, !P0 ;  /* 0x0000001e1c1c7208 */ /* 0x000fe40004000000 */
[----:B------:R-:W-:-:S06]  /*4010*/  FSEL R29, R29, R31, !P0 ;  /* 0x0000001f1d1d7208 */ /* 0x000fcc0004000000 */
[----:B------:R-:W-:Y:S01]  /*4020*/  DSETP.NEU.AND P0, PT, R28, RZ, PT ;  /* 0x000000ff1c00722a */ /* 0x000fe20003f0d000 */
[----:B---3--:R-:W-:-:S13]  /*4030*/  IMAD.WIDE R30, R43, 0x8, R8 ;  /* 0x000000082b1e7825 */ /* 0x008fda00078e0208 */
[----:B------:R-:W0:Y:S01]  /*4040*/  @!P0 LDC.64 R38, c[0x4][0x18] ;  /* 0x01000600ff268b82 */ /* 0x000e220000000a00 */
[----:B------:R2:W-:Y:S04]  /*4050*/  STG.E.64 desc[UR8][R30.64], R28 ;  /* 0x0000001c1e007986 */ /* 0x0005e8000c101b08 */
[----:B------:R-:W3:Y:S04]  /*4060*/  @!P0 LDG.E R35, desc[UR8][R8.64+0x2258] ;  /* 0x0022580808238981 */ /* 0x000ee8000c1e1900 */
[----:B0-----:R-:W4:Y:S01]  /*4070*/  @!P0 LDG.E.64 R32, desc[UR8][R38.64] ;  /* 0x0000000826208981 */ /* 0x001f22000c1e1b00 */
[----:B---3--:R-:W-:-:S05]  /*4080*/  @!P0 IMAD.WIDE R34, R35, 0x8, R8 ;  /* 0x0000000823228825 */ /* 0x008fca00078e0208 */
[----:B----4-:R2:W-:Y:S04]  /*4090*/  @!P0 STG.E.64 desc[UR8][R34.64], R32 ;  /* 0x0000002022008986 */ /* 0x0105e8000c101b08 */
[----:B------:R-:W3:Y:S02]  /*40a0*/  LDG.E R36, desc[UR8][R8.64+0x2258] ;  /* 0x0022580808247981 */ /* 0x000ee4000c1e1900 */
[----:B---3--:R-:W-:-:S04]  /*40b0*/  IADD3 R43, PT, PT, R36, 0x1, RZ ;  /* 0x00000001242b7810 */ /* 0x008fc80007ffe0ff */
[----:B------:R-:W0:Y:S01]  /*40c0*/  I2F.F64 R36, R43 ;  /* 0x0000002b00247312 */ /* 0x000e220000201c00 */
[----:B------:R2:W-:Y:S01]  /*40d0*/  STG.E desc[UR8][R8.64+0x2258], R43 ;  /* 0x0022582b08007986 */ /* 0x0005e2000c101908 */
[----:B0-----:R-:W-:-:S14]  /*40e0*/  DSETP.GE.AND P0, PT, R48, R36, PT ;  /* 0x000000243000722a */ /* 0x001fdc0003f06000 */
[----:B--2---:R-:W-:Y:S05]  /*40f0*/  @P0 BRA `(.L_x_59) ;  /* 0xfffffffc00380947 */ /* 0x004fea000383ffff */
.L_x_58:
[----:B------:R-:W-:Y:S05]  /*4100*/  BSYNC.RECONVERGENT B1 ;  /* 0x0000000000017941 */ /* 0x000fea0003800200 */
.L_x_57:
[----:B----4-:R-:W4:Y:S02]  /*4110*/  LDG.E.64 R10, desc[UR8][R8.64+0x2288] ;  /* 0x00228808080a7981 */ /* 0x010f24000c1e1b00 */
[----:B----4-:R-:W-:Y:S01]  /*4120*/  DADD R28, R48, R10 ;  /* 0x00000000301c7229 */ /* 0x010fe2000000000a */
[----:B------:R-:W-:-:S06]  /*4130*/  IMAD.MOV.U32 R11, RZ, RZ, 0x1 ;  /* 0x00000001ff0b7424 */ /* 0x000fcc00078e00ff */
[----:B------:R4:W-:Y:S01]  /*4140*/  STG.E.64 desc[UR8][R8.64+0x2288], R28 ;  /* 0x0022881c08007986 */ /* 0x0009e2000c101b08 */
[----:B------:R-:W-:-:S14]  /*4150*/  DSETP.GE.AND P0, PT, R28, 1.00000000000000000000e+09, PT ;  /* 0x41cdcd651c00742a */ /* 0x000fdc0003f06000 */
[----:B----4-:R-:W-:Y:S05]  /*4160*/  @!P0 BRA `(.L_x_56) ;  /* 0x00000000001c8947 */ /* 0x010fea0003800000 */
[----:B------:R-:W4:Y:S01]  /*4170*/  LDG.E.64 R12, desc[UR8][R8.64+0x2290] ;  /* 0x00229008080c7981 */ /* 0x000f22000c1e1b00 */
[----:B------:R-:W-:-:S07]  /*4180*/  DADD R28, R28, -1.00000000000000000000e+09 ;  /* 0xc1cdcd651c1c7429 */ /* 0x000fce0000000000 */
[----:B------:R0:W-:Y:S01]  /*4190*/  STG.E.64 desc[UR8][R8.64+0x2288], R28 ;  /* 0x0022881c08007986 */ /* 0x0001e2000c101b08 */
[----:B----4-:R-:W-:-:S07]  /*41a0*/  DADD R12, R12, 1 ;  /* 0x3ff000000c0c7429 */ /* 0x010fce0000000000 */
[----:B------:R0:W-:Y:S01]  /*41b0*/  STG.E.64 desc[UR8][R8.64+0x2290], R12 ;  /* 0x0022900c08007986 */ /* 0x0001e2000c101b08 */
[----:B------:R-:W-:Y:S05]  /*41c0*/  BRA `(.L_x_56) ;  /* 0x0000000000047947 */ /* 0x000fea0003800000 */
.L_x_14:
[----:B------:R-:W-:-:S07]  /*41d0*/  VIADD R11, R28, 0x1 ;  /* 0x000000011c0b7836 */ /* 0x000fce0000000000 */
.L_x_56:
[----:B------:R-:W-:Y:S05]  /*41e0*/  BSYNC.RECONVERGENT B5 ;  /* 0x0000000000057941 */ /* 0x000fea0003800200 */
.L_x_10:
[----:B------:R-:W-:Y:S05]  /*41f0*/  WARPSYNC.ALL ;  /* 0x0000000000007948 */ /* 0x000fea0003800000 */
[----:B------:R-:W4:Y:S01]  /*4200*/  LDC.64 R30, c[0x0][0x470] ;  /* 0x00011c00ff1e7b82 */ /* 0x000f220000000a00 */
[----:B------:R1:W-:Y:S07]  /*4210*/  STG.E desc[UR8][R8.64+0x2258], R11 ;  /* 0x0022580b08007986 */ /* 0x0003ee000c101908 */
[----:B0-----:R-:W0:Y:S01]  /*4220*/  LDC.64 R28, c[0x0][0x3f0] ;  /* 0x0000fc00ff1c7b82 */ /* 0x001e220000000a00 */
[----:B----4-:R-:W4:Y:S01]  /*4230*/  LDG.E.64 R30, desc[UR8][R30.64] ;  /* 0x000000081e1e7981 */ /* 0x010f22000c1e1b00 */
[----:B0-----:R-:W-:-:S05]  /*4240*/  IMAD.WIDE R28, R0, 0x8, R28 ;  /* 0x00000008001c7825 */ /* 0x001fca00078e021c */
[----:B------:R-:W2:Y:S01]  /*4250*/  LDG.E.64 R32, desc[UR8][R28.64] ;  /* 0x000000081c207981 */ /* 0x000ea2000c1e1b00 */
[----:B------:R-:W-:-:S06]  /*4260*/  IMAD.WIDE R12, R11, 0x8, R8 ;  /* 0x000000080b0c7825 */ /* 0x000fcc00078e0208 */
[----:B------:R-:W5:Y:S01]  /*4270*/  LDG.E.64 R12, desc[UR8][R12.64] ;  /* 0x000000080c0c7981 */ /* 0x000f62000c1e1b00 */
[----:B------:R-:W-:Y:S01]  /*4280*/  HFMA2 R34, -RZ, RZ, 0, 0 ;  /* 0x00000000ff227431 */ /* 0x000fe200000001ff */
[----:B----4-:R-:W0:Y:S08]  /*4290*/  F2I.F64.TRUNC R10, R30 ;  /* 0x0000001e000a7311 */ /* 0x010e30000030d100 */
[----:B--2---:R1:W2:Y:S01]  /*42a0*/  F2I.F64.TRUNC R32, R32 ;  /* 0x0000002000207311 */ /* 0x0042a2000030d100 */
[----:B0-----:R-:W-:-:S13]  /*42b0*/  ISETP.NE.AND P0, PT, R10, 0x2, PT ;  /* 0x000000020a00780c */ /* 0x001fda0003f05270 */
[----:B-12---:R-:W-:Y:S05]  /*42c0*/  @!P0 BRA `(.L_x_60) ;  /* 0x0000000c00248947 */ /* 0x006fea0003800000 */
[----:B------:R-:W0:Y:S02]  /*42d0*/  LDC.64 R30, c[0x0][0x478] ;  /* 0x00011e00ff1e7b82 */ /* 0x000e240000000a00 */
[----:B0-----:R-:W2:Y:S01]  /*42e0*/  LDG.E.64 R30, desc[UR8][R30.64] ;  /* 0x000000081e1e7981 */ /* 0x001ea2000c1e1b00 */
[----:B------:R-:W-:-:S04]  /*42f0*/  LEA.HI R33, R10, R10, RZ, 0x1 ;  /* 0x0000000a0a217211 */ /* 0x000fc800078f08ff */
[----:B------:R-:W-:Y:S02]  /*4300*/  SHF.R.S32.HI R39, RZ, 0x1, R33 ;  /* 0x00000001ff277819 */ /* 0x000fe40000011421 */
[----:B------:R-:W-:Y:S02]  /*4310*/  LOP3.LUT R33, R10, 0xfffffffe, RZ, 0xc0, !PT ;  /* 0xfffffffe0a217812 */ /* 0x000fe400078ec0ff */
[----:B------:R-:W2:Y:S02]  /*4320*/  I2F.F64 R34, R39 ;  /* 0x0000002700227312 */ /* 0x000ea40000201c00 */
[----:B------:R-:W-:Y:S01]  /*4330*/  ISETP.NE.AND P1, PT, R33, 0x4, PT ;  /* 0x000000042100780c */ /* 0x000fe20003f25270 */
[----:B--2---:R-:W-:Y:S01]  /*4340*/  DSETP.GE.AND P0, PT, R30, R34, PT ;  /* 0x000000221e00722a */ /* 0x004fe20003f06000 */
[----:B------:R-:W-:-:S13]  /*4350*/  IMAD.MOV.U32 R34, RZ, RZ, RZ ;  /* 0x000000ffff227224 */ /* 0x000fda00078e00ff */
[----:B------:R-:W-:Y:S05]  /*4360*/  @!P0 BRA `(.L_x_61) ;  /* 0x0000000000188947 */ /* 0x000fea0003800000 */
[----:B------:R-:W0:Y:S01]  /*4370*/  LDC.64 R36, c[0x0][0x3f8] ;  /* 0x0000fe00ff247b82 */ /* 0x000e220000000a00 */
[----:B------:R-:W-:-:S04]  /*4380*/  IMAD R33, R32, 0x122, R39 ;  /* 0x0000012220217824 */ /* 0x000fc800078e0227 */
[----:B0-----:R-:W-:-:S06]  /*4390*/  IMAD.WIDE R36, R33, 0x8, R36 ;  /* 0x0000000821247825 */ /* 0x001fcc00078e0224 */
[----:B------:R-:W2:Y:S02]  /*43a0*/  LDG.E.64 R36, desc[UR8][R36.64] ;  /* 0x0000000824247981 */ /* 0x000ea4000c1e1b00 */
[----:B--2--5:R-:W-:-:S06]  /*43b0*/  DSETP.GEU.AND P0, PT, R36, R12, PT ;  /* 0x0000000c2400722a */ /* 0x024fcc0003f0e000 */
[----:B------:R-:W-:-:S08]  /*43c0*/  SEL R34, R10, RZ, !P0 ;  /* 0x000000ff0a227207 */ /* 0x000fd00004000000 */
.L_x_61:
[----:B------:R-:W-:Y:S05]  /*43d0*/  @!P1 BRA `(.L_x_60) ;  /* 0x0000000800e09947 */ /* 0x000fea0003800000 */
[----:B------:R-:W-:Y:S01]  /*43e0*/  SHF.R.S32.HI R33, RZ, 0x1f, R10 ;  /* 0x0000001fff217819 */ /* 0x000fe2000001140a */
[----:B------:R-:W-:Y:S01]  /*43f0*/  BSSY.RECONVERGENT B1, `(.L_x_62) ;  /* 0x0000010000017945 */ /* 0x000fe20003800200 */
[----:B------:R-:W-:Y:S02]  /*4400*/  LOP3.LUT R38, R10, 0xfffffffc, RZ, 0xc0, !PT ;  /* 0xfffffffc0a267812 */ /* 0x000fe400078ec0ff */
[----:B------:R-:W-:Y:S02]  /*4410*/  LEA.HI R35, R33, R10, RZ, 0x2 ;  /* 0x0000000a21237211 */ /* 0x000fe400078f10ff */
[----:B------:R-:W-:Y:S02]  /*4420*/  ISETP.NE.AND P1, PT, R38, 0x8, PT ;  /* 0x000000082600780c */ /* 0x000fe40003f25270 */
[----:B------:R-:W-:-:S05]  /*4430*/  SHF.R.S32.HI R35, RZ, 0x2, R35 ;  /* 0x00000002ff237819 */ /* 0x000fca0000011423 */
[----:B------:R-:W-:-:S04]  /*4440*/  IMAD.IADD R43, R34, 0x1, R35 ;  /* 0x00000001222b7824 */ /* 0x000fc800078e0223 */
[----:B------:R-:W0:Y:S02]  /*4450*/  I2F.F64 R36, R43 ;  /* 0x0000002b00247312 */ /* 0x000e240000201c00 */
[----:B0-----:R-:W-:-:S14]  /*4460*/  DSETP.GE.AND P0, PT, R30, R36, PT ;  /* 0x000000241e00722a */ /* 0x001fdc0003f06000 */
[----:B------:R-:W-:Y:S05]  /*4470*/  @!P0 BRA `(.L_x_63) ;  /* 0x00000000001c8947 */ /* 0x000fea0003800000 */
[----:B------:R-:W0:Y:S01]  /*4480*/  LDC.64 R36, c[0x0][0x3f8] ;  /* 0x0000fe00ff247b82 */ /* 0x000e220000000a00 */
[----:B------:R-:W-:-:S04]  /*4490*/  IMAD R43, R32, 0x122, R43 ;  /* 0x00000122202b7824 */ /* 0x000fc800078e022b */
[----:B0-----:R-:W-:-:S06]  /*44a0*/  IMAD.WIDE R36, R43, 0x8, R36 ;  /* 0x000000082b247825 */ /* 0x001fcc00078e0224 */
[----:B------:R-:W2:Y:S02]  /*44b0*/  LDG.E.64 R36, desc[UR8][R36.64] ;  /* 0x0000000824247981 */ /* 0x000ea4000c1e1b00 */
[----:B--2--5:R-:W-:-:S06]  /*44c0*/  DSETP.GEU.AND P0, PT, R36, R12, PT ;  /* 0x0000000c2400722a */ /* 0x024fcc0003f0e000 */
[----:B------:R-:W-:-:S04]  /*44d0*/  SEL R39, R39, RZ, !P0 ;  /* 0x000000ff27277207 */ /* 0x000fc80004000000 */
[----:B------:R-:W-:-:S07]  /*44e0*/  IADD3 R34, PT, PT, R34, R39, RZ ;  /* 0x0000002722227210 */ /* 0x000fce0007ffe0ff */
.L_x_63:
[----:B------:R-:W-:Y:S05]  /*44f0*/  BSYNC.RECONVERGENT B1 ;  /* 0x0000000000017941 */ /* 0x000fea0003800200 */
.L_x_62:
[----:B------:R-:W-:Y:S05]  /*4500*/  @!P1 BRA `(.L_x_60) ;  /* 0x0000000800949947 */ /* 0x000fea0003800000 */
[----:B------:R-:W-:Y:S01]  /*4510*/  LEA.HI R36, R33, R10, RZ, 0x3 ;  /* 0x0000000a21247211 */ /* 0x000fe200078f18ff */
[----:B------:R-:W-:Y:S01]  /*4520*/  BSSY.RECONVERGENT B1, `(.L_x_64) ;  /* 0x000000f000017945 */ /* 0x000fe20003800200 */
[----:B------:R-:W-:Y:S02]  /*4530*/  LOP3.LUT R38, R10, 0xfffffff8, RZ, 0xc0, !PT ;  /* 0xfffffff80a267812 */ /* 0x000fe400078ec0ff */
[----:B------:R-:W-:Y:S02]  /*4540*/  SHF.R.S32.HI R39, RZ, 0x3, R36 ;  /* 0x00000003ff277819 */ /* 0x000fe40000011424 */
[----:B------:R-:W-:-:S03]  /*4550*/  ISETP.NE.AND P1, PT, R38, 0x10, PT ;  /* 0x000000102600780c */ /* 0x000fc60003f25270 */
        /* <DEDUP_REMOVED lines=9> */
[----:B------:R-:W-:-:S05]  /*45f0*/  SEL R35, R35, RZ, !P0 ;  /* 0x000000ff23237207 */ /* 0x000fca0004000000 */
[----:B------:R-:W-:-:S07]  /*4600*/  IMAD.IADD R34, R34, 0x1, R35 ;  /* 0x0000000122227824 */ /* 0x000fce00078e0223 */
.L_x_65:
[----:B------:R-:W-:Y:S05]  /*4610*/  BSYNC.RECONVERGENT B1 ;  /* 0x0000000000017941 */ /* 0x000fea0003800200 */
.L_x_64:
[----:B------:R-:W-:Y:S05]  /*4620*/  @!P1 BRA `(.L_x_60) ;  /* 0x00000008004c9947 */ /* 0x000fea0003800000 */
[----:B------:R-:W-:Y:S01]  /*4630*/  LEA.HI R35, R33, R10, RZ, 0x4 ;  /* 0x0000000a21237211 */ /* 0x000fe200078f20ff */
[----:B------:R-:W-:Y:S01]  /*4640*/  BSSY.RECONVERGENT B1, `(.L_x_66) ;  /* 0x000000f000017945 */ /* 0x000fe20003800200 */
[----:B------:R-:W-:Y:S02]  /*4650*/  LOP3.LUT R38, R10, 0xfffffff0, RZ, 0xc0, !PT ;  /* 0xfffffff00a267812 */ /* 0x000fe400078ec0ff */
[----:B------:R-:W-:Y:S02]  /*4660*/  SHF.R.S32.HI R35, RZ, 0x4, R35 ;  /* 0x00000004ff237819 */ /* 0x000fe40000011423 */
[----:B------:R-:W-:Y:S02]  /*4670*/  ISETP.NE.AND P1, PT, R38, 0x20, PT ;  /* 0x000000202600780c */ /* 0x000fe40003f25270 */
[----:B------:R-:W-:-:S04]  /*4680*/  IADD3 R43, PT, PT, R34, R35, RZ ;  /* 0x00000023222b7210 */ /* 0x000fc80007ffe0ff */
        /* <DEDUP_REMOVED lines=10> */
.L_x_67:
[----:B------:R-:W-:Y:S05]  /*4730*/  BSYNC.RECONVERGENT B1 ;  /* 0x0000000000017941 */ /* 0x000fea0003800200 */
.L_x_66:
        /* <DEDUP_REMOVED lines=17> */
.L_x_69:
[----:B------:R-:W-:Y:S05]  /*4850*/  BSYNC.RECONVERGENT B1 ;  /* 0x0000000000017941 */ /* 0x000fea0003800200 */
.L_x_68:
        /* <DEDUP_REMOVED lines=17> */
.L_x_71:
[----:B------:R-:W-:Y:S05]  /*4970*/  BSYNC.RECONVERGENT B1 ;  /* 0x0000000000017941 */ /* 0x000fea0003800200 */
.L_x_70:
        /* <DEDUP_REMOVED lines=17> */
.L_x_73:
[----:B------:R-:W-:Y:S05]  /*4a90*/  BSYNC.RECONVERGENT B1 ;  /* 0x0000000000017941 */ /* 0x000fea0003800200 */
.L_x_72:
        /* <DEDUP_REMOVED lines=17> */
.L_x_75:
[----:B------:R-:W-:Y:S05]  /*4bb0*/  BSYNC.RECONVERGENT B1 ;  /* 0x0000000000017941 */ /* 0x000fea0003800200 */
.L_x_74:
        /* <DEDUP_REMOVED lines=17> */
.L_x_77:
[----:B------:R-:W-:Y:S05]  /*4cd0*/  BSYNC.RECONVERGENT B1 ;  /* 0x0000000000017941 */ /* 0x000fea0003800200 */
.L_x_76:
        /* <DEDUP_REMOVED lines=17> */
.L_x_79:
[----:B------:R-:W-:Y:S05]  /*4df0*/  BSYNC.RECONVERGENT B1 ;  /* 0x0000000000017941 */ /* 0x000fea0003800200 */
.L_x_78:
[----:B------:R-:W-:Y:S05]  /*4e00*/  @!P1 BRA `(.L_x_60) ;  /* 0x0000000000549947 */ /* 0x000fea0003800000 */
[----:B------:R-:W-:Y:S01]  /*4e10*/  LEA.HI R37, R33, R10, RZ, 0xb ;  /* 0x0000000a21257211 */ /* 0x000fe200078f58ff */
[----:B------:R-:W-:Y:S01]  /*4e20*/  BSSY.RECONVERGENT B1, `(.L_x_80) ;  /* 0x000000f000017945 */ /* 0x000fe20003800200 */
[----:B------:R-:W-:Y:S02]  /*4e30*/  LOP3.LUT R38, R10, 0xfffff800, RZ, 0xc0, !PT ;  /* 0xfffff8000a267812 */ /* 0x000fe400078ec0ff */
[----:B------:R-:W-:Y:S02]  /*4e40*/  LEA.HI.SX32 R39, R37, R34, 0x15 ;  /* 0x0000002225277211 */ /* 0x000fe400078faaff */
[----:B------:R-:W-:Y:S02]  /*4e50*/  ISETP.NE.AND P1, PT, R38, 0x1000, PT ;  /* 0x000010002600780c */ /* 0x000fe40003f25270 */
[----:B------:R-:W0:Y:S02]  /*4e60*/  I2F.F64 R36, R39 ;  /* 0x0000002700247312 */ /* 0x000e240000201c00 */
[----:B0-----:R-:W-:-:S09]  /*4e70*/  DSETP.GE.AND P0, PT, R30, R36, PT ;  /* 0x000000241e00722a */ /* 0x001fd20003f06000 */
[----:B------:R-:W-:-:S05]  /*4e80*/  @P1 LEA.HI R37, R33, R10, RZ, 0xc ;  /* 0x0000000a21251211 */ /* 0x000fca00078f60ff */
        /* <DEDUP_REMOVED lines=8> */
.L_x_81:
[----:B------:R-:W-:Y:S05]  /*4f10*/  BSYNC.RECONVERGENT B1 ;  /* 0x0000000000017941 */ /* 0x000fea0003800200 */
.L_x_80:
[----:B------:R-:W-:-:S04]  /*4f20*/  @P1 LEA.HI.SX32 R37, R37, R34, 0x14 ;  /* 0x0000002225251211 */ /* 0x000fc800078fa2ff */
[----:B------:R-:W-:-:S04]  /*4f30*/  @P1 VIMNMX.U32 R37, PT, PT, R37, 0x1, !PT ;  /* 0x0000000125251848 */ /* 0x000fc80007fe0000 */
[----:B------:R-:W-:Y:S01]  /*4f40*/  @P1 IADD3 R33, PT, PT, R37, -0x1, RZ ;  /* 0xffffffff25211810 */ /* 0x000fe20007ffe0ff */
[----:B------:R-:W-:Y:S06]  /*4f50*/  @P1 BRA `(.L_x_82) ;  /* 0x0000000000081947 */ /* 0x000fec0003800000 */
.L_x_60:
[----:B------:R-:W-:-:S05]  /*4f60*/  VIMNMX.U32 R34, PT, PT, R34, 0x1, !PT ;  /* 0x0000000122227848 */ /* 0x000fca0007fe0000 */
[----:B------:R-:W-:-:S07]  /*4f70*/  VIADD R33, R34, 0xffffffff ;  /* 0xffffffff22217836 */ /* 0x000fce0000000000 */
.L_x_82:
[----:B------:R-:W-:Y:S01]  /*4f80*/  BSSY.RECONVERGENT B1, `(.L_x_83) ;  /* 0x0000009000017945 */ /* 0x000fe20003800200 */
.L_x_84:
[----:B------:R-:W0:Y:S01]  /*4f90*/  LDC.64 R30, c[0x0][0x3f8] ;  /* 0x0000fe00ff1e7b82 */ /* 0x000e220000000a00 */
[----:B------:R-:W-:-:S04]  /*4fa0*/  IMAD R35, R32, 0x122, R33 ;  /* 0x0000012220237824 */ /* 0x000fc800078e0221 */
[----:B0-----:R-:W-:-:S06]  /*4fb0*/  IMAD.WIDE R30, R35, 0x8, R30 ;  /* 0x00000008231e7825 */ /* 0x001fcc00078e021e */
[----:B------:R-:W2:Y:S01]  /*4fc0*/  LDG.E.64 R30, desc[UR8][R30.64] ;  /* 0x000000081e1e7981 */ /* 0x000ea2000c1e1b00 */
[----:B------:R-:W-:Y:S01]  /*4fd0*/  IMAD.MOV.U32 R54, RZ, RZ, R33 ;  /* 0x000000ffff367224 */ /* 0x000fe200078e0021 */
[----:B------:R-:W-:Y:S01]  /*4fe0*/  IADD3 R33, PT, PT, R33, 0x1, RZ ;  /* 0x0000000121217810 */ /* 0x000fe20007ffe0ff */
[----:B--2--5:R-:W-:-:S14]  /*4ff0*/  DSETP.GEU.AND P0, PT, R30, R12, PT ;  /* 0x0000000c1e00722a */ /* 0x024fdc0003f0e000 */
[----:B------:R-:W-:Y:S05]  /*5000*/  @!P0 BRA `(.L_x_84) ;  /* 0xfffffffc00e08947 */ /* 0x000fea000383ffff */
[----:B------:R-:W-:Y:S05]  /*5010*/  BSYNC.RECONVERGENT B1 ;  /* 0x0000000000017941 */ /* 0x000fea0003800200 */
.L_x_83:
[----:B------:R-:W0:Y:S08]  /*5020*/  LDC.64 R12, c[0x0][0x428] ;  /* 0x00010a00ff0c7b82 */ /* 0x000e300000000a00 */
[----:B------:R-:W1:Y:S08]  /*5030*/  LDC.64 R42, c[0x0][0x400] ;  /* 0x00010000ff2a7b82 */ /* 0x000e700000000a00 */
[----:B------:R-:W2:Y:S01]  /*5040*/  LDC.64 R44, c[0x0][0x408] ;  /* 0x00010200ff2c7b82 */ /* 0x000ea20000000a00 */
[----:B0-----:R-:W-:-:S06]  /*5050*/  IMAD.WIDE R12, R54, 0x8, R12 ;  /* 0x00000008360c7825 */ /* 0x001fcc00078e020c */
[----:B------:R-:W4:Y:S01]  /*5060*/  LDG.E.64 R12, desc[UR8][R12.64] ;  /* 0x000000080c0c7981 */ /* 0x000f22000c1e1b00 */
[----:B-1----:R-:W-:-:S06]  /*5070*/  IMAD.WIDE R42, R54, 0x8, R42 ;  /* 0x00000008362a7825 */ /* 0x002fcc00078e022a */
[----:B------:R-:W5:Y:S01]  /*5080*/  LDG.E.64 R42, desc[UR8][R42.64] ;  /* 0x000000082a2a7981 */ /* 0x000f62000c1e1b00 */
[----:B--2---:R-:W-:-:S06]  /*5090*/  IMAD.WIDE R44, R54, 0x8, R44 ;  /* 0x00000008362c7825 */ /* 0x004fcc00078e022c */
[----:B------:R-:W5:Y:S01]  /*50a0*/  LDG.E.64 R44, desc[UR8][R44.64] ;  /* 0x000000082c2c7981 */ /* 0x000f62000c1e1b00 */
[----:B----4-:R-:W-:-:S14]  /*50b0*/  DSETP.GT.AND P0, PT, R12, RZ, PT ;  /* 0x000000ff0c00722a */ /* 0x010fdc0003f04000 */
[----:B------:R0:W5:Y:S01]  /*50c0*/  @!P0 LDG.E.64 R32, desc[UR8][R40.64] ;  /* 0x0000000828208981 */ /* 0x000162000c1e1b00 */
[----:B------:R-:W-:Y:S04]  /*50d0*/  BSSY.RECONVERGENT B3, `(.L_x_85) ;  /* 0x000035f000037945 */ /* 0x000fe80003800200 */
[----:B------:R-:W-:Y:S05]  /*50e0*/  @!P0 BRA `(.L_x_86) ;  /* 0x0000003400748947 */ /* 0x000fea0003800000 */
[----:B------:R-:W-:Y:S01]  /*50f0*/  ISETP.NE.AND P0, PT, R11, RZ, PT ;  /* 0x000000ff0b00720c */ /* 0x000fe20003f05270 */
[----:B------:R-:W-:Y:S04]  /*5100*/  BSSY.RECONVERGENT B2, `(.L_x_87) ;  /* 0x0000355000027945 */ /* 0x000fe80003800200 */
[----:B------:R-:W-:Y:S08]  /*5110*/  BSSY.RELIABLE B1, `(.L_x_88) ;  /* 0x0000008000017945 */ /* 0x000ff00003800100 */
[----:B------:R-:W-:Y:S05]  /*5120*/  @P0 BRA `(.L_x_89) ;  /* 0x0000000000080947 */ /* 0x000fea0003800000 */
[----:B------:R1:W5:Y:S01]  /*5130*/  LDG.E R30, desc[UR8][R8.64+0x225c] ;  /* 0x00225c08081e7981 */ /* 0x000362000c1e1900 */
[----:B------:R-:W-:Y:S05]  /*5140*/  BRA `(.L_x_90) ;  /* 0x0000000000107947 */ /* 0x000fea0003800000 */
.L_x_89:
[----:B------:R-:W2:Y:S02]  /*5150*/  LDG.E R30, desc[UR8][R8.64+0x225c] ;  /* 0x00225c08081e7981 */ /* 0x000ea4000c1e1900 */
[----:B--2---:R-:W-:-:S13]  /*5160*/  ISETP.GE.AND P0, PT, R11, R30, PT ;  /* 0x0000001e0b00720c */ /* 0x004fda0003f06270 */
[----:B------:R-:W-:Y:S05]  /*5170*/  @!P0 BREAK.RELIABLE B1 ;  /* 0x0000000000018942 */ /* 0x000fea0003800100 */
[----:B------:R-:W-:Y:S05]  /*5180*/  @!P0 BRA `(.L_x_91) ;  /* 0x00000034002c8947 */ /* 0x000fea0003800000 */
.L_x_90:
[----:B------:R-:W-:Y:S05]  /*5190*/  BSYNC.RELIABLE B1 ;  /* 0x0000000000017941 */ /* 0x000fea0003800100 */
.L_x_88:
[----:B------:R-:W2:Y:S01]  /*51a0*/  LDG.E.64 R10, desc[UR8][R8.64+0x2288] ;  /* 0x00228808080a7981 */ /* 0x000ea2000c1e1b00 */
[----:B-----5:R4:W0:Y:S01]  /*51b0*/  I2F.F64 R56, R30 ;  /* 0x0000001e00387312 */ /* 0x0208220000201c00 */
[----:B------:R-:W-:Y:S01]  /*51c0*/  BSSY.RELIABLE B6, `(.L_x_92) ;  /* 0x0000301000067945 */ /* 0x000fe20003800100 */
[----:B--2---:R-:W-:-:S14]  /*51d0*/  DSETP.GE.AND P0, PT, R10, RZ, PT ;  /* 0x000000ff0a00722a */ /* 0x004fdc0003f06000 */
[----:B0---4-:R-:W-:Y:S05]  /*51e0*/  @P0 BRA `(.L_x_93) ;  /* 0x0000002c00f80947 */ /* 0x011fea0003800000 */
[----:B------:R-:W2:Y:S01]  /*51f0*/  LDG.E R10, desc[UR8][R8.64+0x2270] ;  /* 0x00227008080a7981 */ /* 0x000ea2000c1e1900 */
[----:B------:R-:W0:Y:S01]  /*5200*/  LDC.64 R46, c[0x4][0x28] ;  /* 0x01000a00ff2e7b82 */ /* 0x000e220000000a00 */
[----:B--2---:R-:W-:-:S05]  /*5210*/  SHF.R.S32.HI R11, RZ, 0x1f, R10 ;  /* 0x0000001fff0b7819 */ /* 0x004fca000001140a */
[----:B0-----:R0:W-:Y:S04]  /*5220*/  STG.E.64 desc[UR8][R46.64], R10 ;  /* 0x0000000a2e007986 */ /* 0x0011e8000c101b08 */
[----:B------:R-:W2:Y:S04]  /*5230*/  LDG.E.64 R12, desc[UR8][R8.64+0x2280] ;  /* 0x00228008080c7981 */ /* 0x000ea8000c1e1b00 */
[----:B------:R-:W4:Y:S04]  /*5240*/  LDG.E.64 R32, desc[UR8][R8.64+0x2278] ;  /* 0x0022780808207981 */ /* 0x000f28000c1e1b00 */
[----:B--2---:R2:W-:Y:S04]  /*5250*/  STG.E.64 desc[UR8][R8.64+0x2288], R12 ;  /* 0x0022880c08007986 */ /* 0x0045e8000c101b08 */
[----:B----4-:R4:W-:Y:S04]  /*5260*/  STG.E.64 desc[UR8][R8.64+0x2290], R32 ;  /* 0x0022902008007986 */ /* 0x0109e8000c101b08 */
[----:B------:R-:W5:Y:S01]  /*5270*/  LDG.E.64 R48, desc[UR8][R46.64] ;  /* 0x000000082e307981 */ /* 0x000f62000c1e1b00 */
[----:B------:R-:W2:Y:S01]  /*5280*/  MUFU.RCP64H R51, 177 ;  /* 0x4066200000337908 */ /* 0x000ea20000001800 */
[----:B------:R-:W-:-:S02]  /*5290*/  IMAD.MOV.U32 R50, RZ, RZ, 0x1 ;  /* 0x00000001ff327424 */ /* 0x000fc400078e00ff */
[----:B-----5:R-:W-:-:S04]  /*52a0*/  IMAD.WIDE.U32 R34, R49, 0x61d823a3, RZ ;  /* 0x61d823a331227825 */ /* 0x020fc800078e00ff */
[----:B------:R-:W-:-:S04]  /*52b0*/  IMAD.WIDE.U32 R36, P0, R48, 0x64d47cea, R34 ;  /* 0x64d47cea30247825 */ /* 0x000fc80007800022 */
[----:B------:R-:W-:-:S04]  /*52c0*/  IMAD.WIDE.U32 R34, R48, 0x61d823a3, RZ ;  /* 0x61d823a330227825 */ /* 0x000fc800078e00ff */
[----:B------:R-:W-:Y:S01]  /*52d0*/  IMAD.X R39, RZ, RZ, RZ, P0 ;  /* 0x000000ffff277224 */ /* 0x000fe200000e06ff */
[----:B------:R-:W-:Y:S01]  /*52e0*/  IADD3 RZ, P0, PT, R35, R36, RZ ;  /* 0x0000002423ff7210 */ /* 0x000fe20007f1e0ff */
[----:B------:R-:W-:Y:S01]  /*52f0*/  IMAD.MOV.U32 R38, RZ, RZ, R37 ;  /* 0x000000ffff267224 */ /* 0x000fe200078e0025 */
[----:B------:R-:W-:Y:S01]  /*5300*/  MOV R35, 0x40662000 ;  /* 0x4066200000237802 */ /* 0x000fe20000000f00 */
[----:B------:R-:W-:Y:S02]  /*5310*/  IMAD.MOV.U32 R34, RZ, RZ, 0x0 ;  /* 0x00000000ff227424 */ /* 0x000fe400078e00ff */
[C---:B0-----:R-:W-:Y:S01]  /*5320*/  IMAD.WIDE.U32.X R10, R49.reuse, 0x64d47cea, R38, P0 ;  /* 0x64d47cea310a7825 */ /* 0x041fe200000e0426 */
[----:B------:R-:W-:-:S03]  /*5330*/  ISETP.LT.AND P0, PT, R49, RZ, PT ;  /* 0x000000ff3100720c */ /* 0x000fc60003f01270 */
[----:B--2---:R-:W-:Y:S01]  /*5340*/  DFMA R12, R50, -R34, 1 ;  /* 0x3ff00000320c742b */ /* 0x004fe20000000822 */
[----:B------:R-:W-:-:S04]  /*5350*/  IADD3 R31, P1, PT, R10, -0x61d823a3, RZ ;  /* 0x9e27dc5d0a1f7810 */ /* 0x000fc80007f3e0ff */
[----:B----4-:R-:W-:Y:S02]  /*5360*/  IADD3.X R33, PT, PT, R11, -0x64d47ceb, RZ, P1, !PT ;  /* 0x9b2b83150b217810 */ /* 0x010fe40000ffe4ff */
        /* <DEDUP_REMOVED lines=9> */
[----:B------:R-:W0:Y:S01]  /*5400*/  I2F.F64.S64 R46, R46 ;  /* 0x0000002e002e7312 */ /* 0x000e220000301c00 */
[----:B------:R-:W-:-:S04]  /*5410*/  IMAD.WIDE.U32 R32, P1, R48, 0x116dba97, R10 ;  /* 0x116dba9730207825 */ /* 0x000fc8000782000a */
[----:B------:R-:W-:Y:S01]  /*5420*/  DFMA R36, R12, R34, R12 ;  /* 0x000000220c24722b */ /* 0x000fe2000000000c */
[----:B------:R-:W-:Y:S01]  /*5430*/  IMAD.WIDE.U32 R10, R48, -0x7c9663d7, RZ ;  /* 0x83699c29300a7825 */ /* 0x000fe200078e00ff */
[----:B------:R-:W-:-:S03]  /*5440*/  IADD3.X R35, PT, PT, RZ, RZ, RZ, P1, !PT ;  /* 0x000000ffff237210 */ /* 0x000fc60000ffe4ff */
[----:B------:R-:W-:Y:S01]  /*5450*/  IMAD.MOV.U32 R34, RZ, RZ, R33 ;  /* 0x000000ffff227224 */ /* 0x000fe200078e0021 */
[----:B------:R-:W-:Y:S02]  /*5460*/  IADD3 RZ, P1, PT, R11, R32, RZ ;  /* 0x000000200bff7210 */ /* 0x000fe40007f3e0ff */
[----:B0-----:R-:W-:-:S03]  /*5470*/  DMUL R12, R36, R46 ;  /* 0x0000002e240c7228 */ /* 0x001fc60000000000 */
[----:B------:R-:W-:-:S03]  /*5480*/  IMAD.WIDE.U32.X R32, R49, 0x116dba97, R34, P1 ;  /* 0x116dba9731207825 */ /* 0x000fc600008e0422 */
[----:B------:R-:W-:Y:S02]  /*5490*/  IADD3 R31, P1, PT, R32, 0x7c9663d7, RZ ;  /* 0x7c9663d7201f7810 */ /* 0x000fe40007f3e0ff */
[----:B------:R-:W-:Y:S02]  /*54a0*/  DFMA R10, R12, -177, R46 ;  /* 0xc06620000c0a782b */ /* 0x000fe4000000002e */
[----:B------:R-:W-:Y:S02]  /*54b0*/  IADD3.X R35, PT, PT, R33, -0x116dba98, RZ, P1, !PT ;  /* 0xee92456821237810 */ /* 0x000fe40000ffe4ff */
[----:B------:R-:W-:Y:S02]  /*54c0*/  SEL R52, R31, R32, P0 ;  /* 0x000000201f347207 */ /* 0x000fe40000000000 */
[----:B------:R-:W-:Y:S02]  /*54d0*/  SEL R33, R35, R33, P0 ;  /* 0x0000002123217207 */ /* 0x000fe40000000000 */
[----:B------:R-:W-:Y:S01]  /*54e0*/  DFMA R12, R36, R10, R12 ;  /* 0x0000000a240c722b */ /* 0x000fe2000000000c */
[----:B------:R-:W-:-:S02]  /*54f0*/  FSETP.GEU.AND P1, PT, |R47|, 6.5827683646048100446e-37, PT ;  /* 0x036000002f00780b */ /* 0x000fc40003f2e200 */
        /* <DEDUP_REMOVED lines=10> */
[----:B------:R-:W-:Y:S01]  /*55a0*/  MOV R11, R47 ;  /* 0x0000002f000b7202 */ /* 0x000fe20000000f00 */
[----:B------:R-:W-:Y:S01]  /*55b0*/  IMAD.MOV.U32 R12, RZ, RZ, RZ ;  /* 0x000000ffff0c7224 */ /* 0x000fe200078e00ff */
[----:B------:R-:W-:Y:S01]  /*55c0*/  MOV R10, 0x55f0 ;  /* 0x000055f0000a7802 */ /* 0x000fe20000000f00 */
[----:B------:R-:W-:-:S07]  /*55d0*/  IMAD.MOV.U32 R13, RZ, RZ, 0x40662000 ;  /* 0x40662000ff0d7424 */ /* 0x000fce00078e00ff */
[----:B-1-3--:R-:W-:Y:S05]  /*55e0*/  CALL.REL.NOINC `($__internal_0_$__cuda_sm20_div_rn_f64_full) ;  /* 0x0000011800687944 */ /* 0x00afea0003c00000 */
[----:B------:R-:W-:-:S07]  /*55f0*/  MOV R13, R11 ;  /* 0x0000000b000d7202 */ /* 0x000fce0000000f00 */
.L_x_94:
[----:B------:R-:W0:Y:S01]  /*5600*/  MUFU.RCP64H R11, 177 ;  /* 0x40662000000b7908 */ /* 0x000e220000001800 */
[----:B------:R-:W-:Y:S01]  /*5610*/  IMAD.MOV.U32 R32, RZ, RZ, 0x0 ;  /* 0x00000000ff207424 */ /* 0x000fe200078e00ff */
[----:B------:R-:W-:Y:S01]  /*5620*/  MOV R10, 0x1 ;  /* 0x00000001000a7802 */ /* 0x000fe20000000f00 */
[----:B------:R-:W-:-:S05]  /*5630*/  IMAD.MOV.U32 R33, RZ, RZ, 0x40662000 ;  /* 0x40662000ff217424 */ /* 0x000fca00078e00ff */
[----:B------:R-:W-:Y:S08]  /*5640*/  F2I.F64.TRUNC R12, R12 ;  /* 0x0000000c000c7311 */ /* 0x000ff0000030d100 */
[----:B------:R-:W2:Y:S01]  /*5650*/  I2F.F64.S64 R52, R52 ;  /* 0x0000003400347312 */ /* 0x000ea20000301c00 */
[----:B0-----:R-:W-:-:S08]  /*5660*/  DFMA R34, R10, -R32, 1 ;  /* 0x3ff000000a22742b */ /* 0x001fd00000000820 */
[----:B------:R-:W-:Y:S01]  /*5670*/  DFMA R34, R34, R34, R34 ;  /* 0x000000222222722b */ /* 0x000fe20000000022 */
[----:B--2---:R-:W-:-:S07]  /*5680*/  FSETP.GEU.AND P1, PT, |R53|, 6.5827683646048100446e-37, PT ;  /* 0x036000003500780b */ /* 0x004fce0003f2e200 */
[----:B------:R-:W-:Y:S01]  /*5690*/  DFMA R34, R10, R34, R10 ;  /* 0x000000220a22722b */ /* 0x000fe2000000000a */
[----:B------:R-:W0:Y:S07]  /*56a0*/  I2F.F64 R10, R12 ;  /* 0x0000000c000a7312 */ /* 0x000e2e0000201c00 */
[----:B------:R-:W-:-:S08]  /*56b0*/  DFMA R32, R34, -R32, 1 ;  /* 0x3ff000002220742b */ /* 0x000fd00000000820 */
[----:B------:R-:W-:Y:S02]  /*56c0*/  DFMA R36, R34, R32, R34 ;  /* 0x000000202224722b */ /* 0x000fe40000000022 */
[----:B0-----:R-:W-:-:S06]  /*56d0*/  DFMA R46, R10, -177, R46 ;  /* 0xc06620000a2e782b */ /* 0x001fcc000000002e */
[----:B------:R-:W-:Y:S02]  /*56e0*/  DMUL R32, R36, R52 ;  /* 0x0000003424207228 */ /* 0x000fe40000000000 */
[----:B------:R-:W-:-:S06]  /*56f0*/  DADD R46, R46, 2 ;  /* 0x400000002e2e7429 */ /* 0x000fcc0000000000 */
[----:B------:R-:W-:-:S04]  /*5700*/  DFMA R34, R32, -177, R52 ;  /* 0xc06620002022782b */ /* 0x000fc80000000034 */
[----:B------:R-:W0:Y:S04]  /*5710*/  F2I.S64.F64.TRUNC R46, R46 ;  /* 0x0000002e002e7311 */ /* 0x000e28000030d900 */
[----:B------:R-:W-:-:S10]  /*5720*/  DFMA R10, R36, R34, R32 ;  /* 0x00000022240a722b */ /* 0x000fd40000000020 */
[----:B------:R-:W-:-:S05]  /*5730*/  FFMA R31, RZ, 3.595703125, R11 ;  /* 0x40662000ff1f7823 */ /* 0x000fca000000000b */
[----:B------:R-:W-:-:S13]  /*5740*/  FSETP.GT.AND P0, PT, |R31|, 1.469367938527859385e-39, PT ;  /* 0x001000001f00780b */ /* 0x000fda0003f04200 */
[----:B0-----:R-:W-:Y:S05]  /*5750*/  @P0 BRA P1, `(.L_x_95) ;  /* 0x00000000001c0947 */ /* 0x001fea0000800000 */
[----:B------:R-:W-:Y:S01]  /*5760*/  IMAD.MOV.U32 R32, RZ, RZ, R52 ;  /* 0x000000ffff207224 */ /* 0x000fe200078e0034 */
[----:B------:R-:W-:Y:S01]  /*5770*/  MOV R12, RZ ;  /* 0x000000ff000c7202 */ /* 0x000fe20000000f00 */
[----:B------:R-:W-:Y:S01]  /*5780*/  IMAD.MOV.U32 R11, RZ, RZ, R53 ;  /* 0x000000ffff0b7224 */ /* 0x000fe200078e0035 */
[----:B------:R-:W-:Y:S01]  /*5790*/  MOV R10, 0x57c0 ;  /* 0x000057c0000a7802 */ /* 0x000fe20000000f00 */
[----:B------:R-:W-:-:S07]  /*57a0*/  IMAD.MOV.U32 R13, RZ, RZ, 0x40662000 ;  /* 0x40662000ff0d7424 */ /* 0x000fce00078e00ff */
[----:B-1-3--:R-:W-:Y:S05]  /*57b0*/  CALL.REL.NOINC `($__internal_0_$__cuda_sm20_div_rn_f64_full) ;  /* 0x0000011400f47944 */ /* 0x00afea0003c00000 */
[----:B------:R-:W-:-:S07]  /*57c0*/  IMAD.MOV.U32 R10, RZ, RZ, R12 ;  /* 0x000000ffff0a7224 */ /* 0x000fce00078e000c */
.L_x_95:
[C---:B------:R-:W-:Y:S01]  /*57d0*/  IMAD.WIDE.U32 R12, R39.reuse, -0x4d4122d7, RZ ;  /* 0xb2bedd29270c7825 */ /* 0x040fe200078e00ff */
[----:B------:R-:W0:Y:S01]  /*57e0*/  MUFU.RCP64H R33, 178 ;  /* 0x4066400000217908 */ /* 0x000e220000001800 */
[----:B------:R-:W-:Y:S02]  /*57f0*/  ISETP.LT.AND P1, PT, R39, RZ, PT ;  /* 0x000000ff2700720c */ /* 0x000fe40003f21270 */
[----:B------:R-:W-:Y:S02]  /*5800*/  IMAD.MOV.U32 R32, RZ, RZ, 0x1 ;  /* 0x00000001ff207424 */ /* 0x000fe400078e00ff */
[----:B------:R-:W-:-:S03]  /*5810*/  IMAD.WIDE.U32 R34, P0, R48, 0x183c977a, R12 ;  /* 0x183c977a30227825 */ /* 0x000fc6000780000c */
[----:B------:R-:W2:Y:S01]  /*5820*/  F2I.F64.TRUNC R10, R10 ;  /* 0x0000000a000a7311 */ /* 0x000ea2000030d100 */
[----:B------:R-:W-:Y:S01]  /*5830*/  IMAD.WIDE.U32 R12, R48, -0x4d4122d7, RZ ;  /* 0xb2bedd29300c7825 */ /* 0x000fe200078e00ff */
[----:B------:R-:W-:Y:S02]  /*5840*/  IADD3.X R37, PT, PT, RZ, RZ, RZ, P0, !PT ;  /* 0x000000ffff257210 */ /* 0x000fe400007fe4ff */
[----:B------:R-:W-:Y:S01]  /*5850*/  MOV R36, R35 ;  /* 0x0000002300247202 */ /* 0x000fe20000000f00 */
[----:B------:R-:W-:Y:S01]  /*5860*/  IMAD.MOV.U32 R12, RZ, RZ, 0x0 ;  /* 0x00000000ff0c7424 */ /* 0x000fe200078e00ff */
[----:B------:R-:W-:Y:S01]  /*5870*/  IADD3 RZ, P0, PT, R13, R34, RZ ;  /* 0x000000220dff7210 */ /* 0x000fe20007f1e0ff */
[----:B------:R-:W-:-:S04]  /*5880*/  IMAD.MOV.U32 R13, RZ, RZ, 0x40664000 ;  /* 0x40664000ff0d7424 */ /* 0x000fc800078e00ff */
[----:B------:R-:W-:Y:S02]  /*5890*/  IMAD.WIDE.U32.X R34, R39, 0x183c977a, R36, P0 ;  /* 0x183c977a27227825 */ /* 0x000fe400000e0424 */
[----:B0-----:R-:W-:Y:S01]  /*58a0*/  DFMA R36, R32, -R12, 1 ;  /* 0x3ff000002024742b */ /* 0x001fe2000000080c */
[----:B------:R-:W-:-:S04]  /*58b0*/  IADD3 R31, P0, PT, R34, 0x4d4122d7, RZ ;  /* 0x4d4122d7221f7810 */ /* 0x000fc80007f1e0ff */
[----:B------:R-:W-:-:S03]  /*58c0*/  IADD3.X R51, PT, PT, R35, -0x183c977b, RZ, P0, !PT ;  /* 0xe7c3688523337810 */ /* 0x000fc600007fe4ff */
[----:B------:R-:W-:Y:S01]  /*58d0*/  DFMA R36, R36, R36, R36 ;  /* 0x000000242424722b */ /* 0x000fe20000000024 */
[----:B------:R-:W-:Y:S02]  /*58e0*/  SEL R50, R31, R34, P1 ;  /* 0x000000221f327207 */ /* 0x000fe40000800000 */
[----:B------:R-:W-:-:S04]  /*58f0*/  SEL R35, R51, R35, P1 ;  /* 0x0000002333237207 */ /* 0x000fc80000800000 */
[----:B------:R-:W-:Y:S01]  /*5900*/  SHF.R.S64 R50, R50, 0x4, R35 ;  /* 0x0000000432327819 */ /* 0x000fe20000001023 */
[----:B------:R-:W-:-:S03]  /*5910*/  DFMA R36, R32, R36, R32 ;  /* 0x000000242024722b */ /* 0x000fc60000000020 */
[----:B------:R-:W-:-:S04]  /*5920*/  LEA.HI R50, P0, R35, R50, RZ, 0x1 ;  /* 0x0000003223327211 */ /* 0x000fc800078108ff */
[----:B------:R-:W-:Y:S01]  /*5930*/  LEA.HI.X.SX32 R51, R35, RZ, 0x1c, P0 ;  /* 0x000000ff23337211 */ /* 0x000fe200000fe6ff */
[----:B------:R-:W-:-:S05]  /*5940*/  DFMA R12, R36, -R12, 1 ;  /* 0x3ff00000240c742b */ /* 0x000fca000000080c */
[----:B------:R-:W0:Y:S03]  /*5950*/  I2F.F64.S64 R50, R50 ;  /* 0x0000003200327312 */ /* 0x000e260000301c00 */
[----:B------:R-:W-:-:S05]  /*5960*/  DFMA R36, R36, R12, R36 ;  /* 0x0000000c2424722b */ /* 0x000fca0000000024 */
[----:B--2---:R-:W2:Y:S03]  /*5970*/  I2F.F64 R12, R10 ;  /* 0x0000000a000c7312 */ /* 0x004ea60000201c00 */
[----:B0-----:R-:W-:Y:S01]  /*5980*/  DMUL R32, R36, R50 ;  /* 0x0000003224207228 */ /* 0x001fe20000000000 */
        /* <DEDUP_REMOVED lines=8> */
[----:B0-2---:R-:W-:Y:S05]  /*5a10*/  @P0 BRA P1, `(.L_x_96) ;  /* 0x00000000001c0947 */ /* 0x005fea0000800000 */
[----:B------:R-:W-:Y:S01]  /*5a20*/  IMAD.MOV.U32 R32, RZ, RZ, R50 ;  /* 0x000000ffff207224 */ /* 0x000fe200078e0032 */
[----:B------:R-:W-:Y:S01]  /*5a30*/  MOV R11, R51 ;  /* 0x00000033000b7202 */ /* 0x000fe20000000f00 */
[----:B------:R-:W-:Y:S01]  /*5a40*/  IMAD.MOV.U32 R12, RZ, RZ, RZ ;  /* 0x000000ffff0c7224 */ /* 0x000fe200078e00ff */
[----:B------:R-:W-:Y:S01]  /*5a50*/  MOV R10, 0x5a80 ;  /* 0x00005a80000a7802 */ /* 0x000fe20000000f00 */
[----:B------:R-:W-:-:S07]  /*5a60*/  IMAD.MOV.U32 R13, RZ, RZ, 0x40664000 ;  /* 0x40664000ff0d7424 */ /* 0x000fce00078e00ff */
[----:B-1-3--:R-:W-:Y:S05]  /*5a70*/  CALL.REL.NOINC `($__internal_0_$__cuda_sm20_div_rn_f64_full) ;  /* 0x0000011400447944 */ /* 0x00afea0003c00000 */
[----:B------:R-:W-:-:S07]  /*5a80*/  MOV R13, R11 ;  /* 0x0000000b000d7202 */ /* 0x000fce0000000f00 */
.L_x_96:
[----:B------:R-:W0:Y:S01]  /*5a90*/  MUFU.RCP64H R11, 169 ;  /* 0x40652000000b7908 */ /* 0x000e220000001800 */
[----:B------:R-:W-:Y:S01]  /*5aa0*/  IMAD.MOV.U32 R32, RZ, RZ, 0x0 ;  /* 0x00000000ff207424 */ /* 0x000fe200078e00ff */
[----:B------:R-:W-:Y:S01]  /*5ab0*/  MOV R10, 0x1 ;  /* 0x00000001000a7802 */ /* 0x000fe20000000f00 */
[----:B------:R-:W-:Y:S02]  /*5ac0*/  IMAD.MOV.U32 R33, RZ, RZ, 0x40652000 ;  /* 0x40652000ff217424 */ /* 0x000fe400078e00ff */
[----:B------:R-:W-:-:S03]  /*5ad0*/  IMAD.MOV.U32 R38, RZ, RZ, R48 ;  /* 0x000000ffff267224 */ /* 0x000fc600078e0030 */
        /* <DEDUP_REMOVED lines=12> */
[----:B------:R-:W-:Y:S01]  /*5ba0*/  DFMA R34, R32, -169, R38 ;  /* 0xc06520002022782b */ /* 0x000fe20000000026 */
[----:B------:R0:W2:Y:S07]  /*5bb0*/  F2I.S64.F64.TRUNC R60, R50 ;  /* 0x00000032003c7311 */ /* 0x0000ae000030d900 */
[----:B------:R-:W-:-:S10]  /*5bc0*/  DFMA R10, R36, R34, R32 ;  /* 0x00000022240a722b */ /* 0x000fd40000000020 */
[----:B------:R-:W-:-:S05]  /*5bd0*/  FFMA R13, RZ, 3.580078125, R11 ;  /* 0x40652000ff0d7823 */ /* 0x000fca000000000b */
        /* <DEDUP_REMOVED lines=9> */
.L_x_97:
[----:B------:R-:W0:Y:S01]  /*5c70*/  F2I.F64.TRUNC R10, R10 ;  /* 0x0000000a000a7311 */ /* 0x000e22000030d100 */
[----:B------:R-:W2:Y:S01]  /*5c80*/  LDC.64 R32, c[0x4][0x20] ;  /* 0x01000800ff207b82 */ /* 0x000ea20000000a00 */
[----:B------:R-:W-:Y:S01]  /*5c90*/  IMAD.MOV.U32 R34, RZ, RZ, 0x0 ;  /* 0x00000000ff227424 */ /* 0x000fe200078e00ff */
[----:B------:R-:W-:Y:S01]  /*5ca0*/  BSSY.RECONVERGENT B5, `(.L_x_98) ;  /* 0x00001dc000057945 */ /* 0x000fe20003800200 */
[----:B------:R-:W-:Y:S01]  /*5cb0*/  IMAD.MOV.U32 R35, RZ, RZ, 0x3ff00000 ;  /* 0x3ff00000ff237424 */ /* 0x000fe200078e00ff */
[----:B------:R-:W-:-:S03]  /*5cc0*/  MOV R31, 0x1 ;  /* 0x00000001001f7802 */ /* 0x000fc60000000f00 */
[----:B0-----:R-:W0:Y:S01]  /*5cd0*/  I2F.F64 R12, R10 ;  /* 0x0000000a000c7312 */ /* 0x001e220000201c00 */
[----:B--2---:R2:W-:Y:S01]  /*5ce0*/  STG.E.64 desc[UR8][R32.64], R34 ;  /* 0x0000002220007986 */ /* 0x0045e2000c101b08 */
[----:B0-----:R-:W-:-:S06]  /*5cf0*/  DFMA R12, R12, -169, R38 ;  /* 0xc06520000c0c782b */ /* 0x001fcc0000000026 */
[----:B------:R2:W0:Y:S05]  /*5d00*/  F2I.S64.F64.TRUNC R50, R12 ;  /* 0x0000000c00327311 */ /* 0x00042a000030d900 */
.L_x_125:
[----:B------:R-:W-:Y:S01]  /*5d10*/  BSSY.RECONVERGENT B4, `(.L_x_99) ;  /* 0x00001cf000047945 */ /* 0x000fe20003800200 */
[----:B------:R-:W-:Y:S01]  /*5d20*/  IMAD.MOV.U32 R38, RZ, RZ, 0x1 ;  /* 0x00000001ff267424 */ /* 0x000fe200078e00ff */
[----:B------:R-:W-:Y:S01]  /*5d30*/  CS2R R58, SRZ ;  /* 0x00000000003a7805 */ /* 0x000fe2000001ff00 */
[----:B------:R-:W-:Y:S01]  /*5d40*/  IMAD.MOV.U32 R48, RZ, RZ, 0x0 ;  /* 0x00000000ff307424 */ /* 0x000fe200078e00ff */
[----:B------:R-:W-:-:S07]  /*5d50*/  MOV R49, 0x3fe00000 ;  /* 0x3fe0000000317802 */ /* 0x000fce0000000f00 */
.L_x_124:
[----:B--2---:R-:W2:Y:S01]  /*5d60*/  MUFU.RCP64H R33, 179 ;  /* 0x4066600000217908 */ /* 0x004ea20000001800 */
[----:B------:R-:W-:Y:S01]  /*5d70*/  IMAD.MOV.U32 R10, RZ, RZ, 0x0 ;  /* 0x00000000ff0a7424 */ /* 0x000fe200078e00ff */
[----:B------:R-:W-:Y:S01]  /*5d80*/  MOV R32, 0x1 ;  /* 0x0000000100207802 */ /* 0x000fe20000000f00 */
[----:B------:R-:W-:Y:S01]  /*5d90*/  IMAD.MOV.U32 R11, RZ, RZ, 0x3ff00000 ;  /* 0x3ff00000ff0b7424 */ /* 0x000fe200078e00ff */
[----:B------:R-:W-:Y:S01]  /*5da0*/  BSSY.RECONVERGENT B7, `(.L_x_100) ;  /* 0x000001a000077945 */ /* 0x000fe20003800200 */
[----:B------:R-:W-:-:S04]  /*5db0*/  IMAD R37, R47, R70, RZ ;  /* 0x000000462f257224 */ /* 0x000fc800078e02ff */
[----:B------:R-:W-:Y:S01]  /*5dc0*/  IMAD R37, R46, R71, R37 ;  /* 0x000000472e257224 */ /* 0x000fe200078e0225 */
[----:B--2---:R-:W-:-:S08]  /*5dd0*/  DFMA R12, R32, -179, R10 ;  /* 0xc0666000200c782b */ /* 0x004fd0000000000a */
[----:B------:R-:W-:Y:S01]  /*5de0*/  DFMA R34, R12, R12, R12 ;  /* 0x0000000c0c22722b */ /* 0x000fe2000000000c */
[----:B------:R-:W-:-:S04]  /*5df0*/  IMAD.WIDE.U32 R12, R46, R70, RZ ;  /* 0x000000462e0c7225 */ /* 0x000fc800078e00ff */
[----:B------:R-:W-:-:S03]  /*5e00*/  IMAD.IADD R47, R13, 0x1, R37 ;  /* 0x000000010d2f7824 */ /* 0x000fc600078e0225 */
[----:B------:R-:W-:Y:S01]  /*5e10*/  DFMA R34, R32, R34, R32 ;  /* 0x000000222022722b */ /* 0x000fe20000000020 */
[----:B------:R-:W-:-:S06]  /*5e20*/  IMAD.MOV.U32 R46, RZ, RZ, R12 ;  /* 0x000000ffff2e7224 */ /* 0x000fcc00078e000c */
[----:B------:R-:W2:Y:S01]  /*5e30*/  I2F.F64.S64 R46, R46 ;  /* 0x0000002e002e7312 */ /* 0x000ea20000301c00 */
[----:B------:R-:W-:-:S08]  /*5e40*/  DFMA R10, R34, -179, R10 ;  /* 0xc0666000220a782b */ /* 0x000fd0000000000a */
[----:B------:R-:W-:Y:S01]  /*5e50*/  DFMA R34, R34, R10, R34 ;  /* 0x0000000a2222722b */ /* 0x000fe20000000022 */
[----:B--2---:R-:W-:-:S07]  /*5e60*/  FSETP.GEU.AND P1, PT, |R47|, 6.5827683646048100446e-37, PT ;  /* 0x036000002f00780b */ /* 0x004fce0003f2e200 */
        /* <DEDUP_REMOVED lines=11> */
[----:B01-3--:R-:W-:Y:S05]  /*5f20*/  CALL.REL.NOINC `($__internal_0_$__cuda_sm20_div_rn_f64_full) ;  /* 0x0000011000187944 */ /* 0x00bfea0003c00000 */
[----:B------:R-:W-:-:S07]  /*5f30*/  IMAD.MOV.U32 R10, RZ, RZ, R12 ;  /* 0x000000ffff0a7224 */ /* 0x000fce00078e000c */
.L_x_101:
[----:B------:R-:W-:Y:S05]  /*5f40*/  BSYNC.RECONVERGENT B7 ;  /* 0x0000000000077941 */ /* 0x000fea0003800200 */
.L_x_100:
[----:B------:R-:W2:Y:S01]  /*5f50*/  MUFU.RCP64H R33, 179 ;  /* 0x4066600000217908 */ /* 0x000ea20000001800 */
[----:B------:R-:W-:Y:S01]  /*5f60*/  IMAD.MOV.U32 R12, RZ, RZ, 0x0 ;  /* 0x00000000ff0c7424 */ /* 0x000fe200078e00ff */
[----:B------:R-:W-:Y:S01]  /*5f70*/  MOV R13, 0x3ff00000 ;  /* 0x3ff00000000d7802 */ /* 0x000fe20000000f00 */
[----:B------:R-:W-:Y:S01]  /*5f80*/  IMAD.MOV.U32 R32, RZ, RZ, 0x1 ;  /* 0x00000001ff207424 */ /* 0x000fe200078e00ff */
[----:B------:R-:W-:Y:S04]  /*5f90*/  BSSY.RECONVERGENT B7, `(.L_x_102) ;  /* 0x000001b000077945 */ /* 0x000fe80003800200 */
[----:B------:R-:W4:Y:S01]  /*5fa0*/  F2I.F64.TRUNC R39, R10 ;  /* 0x0000000a00277311 */ /* 0x000f22000030d100 */
[----:B--2---:R-:W-:-:S07]  /*5fb0*/  DFMA R36, R32, -179, R12 ;  /* 0xc06660002024782b */ /* 0x004fce000000000c */
[----:B----4-:R-:W2:Y:S01]  /*5fc0*/  I2F.F64 R34, R39 ;  /* 0x0000002700227312 */ /* 0x010ea20000201c00 */
[----:B------:R-:W-:Y:S01]  /*5fd0*/  DFMA R62, R36, R36, R36 ;  /* 0x00000024243e722b */ /* 0x000fe20000000024 */
[----:B------:R-:W-:Y:S01]  /*5fe0*/  IMAD.MOV.U32 R36, RZ, RZ, R60 ;  /* 0x000000ffff247224 */ /* 0x000fe200078e003c */
[----:B------:R-:W-:-:S05]  /*5ff0*/  MOV R37, R61 ;  /* 0x0000003d00257202 */ /* 0x000fca0000000f00 */
[----:B------:R-:W4:Y:S01]  /*6000*/  I2F.F64.S64 R52, R36 ;  /* 0x0000002400347312 */ /* 0x000f220000301c00 */
[----:B------:R-:W-:Y:S02]  /*6010*/  DFMA R62, R32, R62, R32 ;  /* 0x0000003e203e722b */ /* 0x000fe40000000020 */
[----:B--2---:R-:W-:-:S06]  /*6020*/  DFMA R34, R34, -179, R46 ;  /* 0xc06660002222782b */ /* 0x004fcc000000002e */
[----:B------:R-:W-:Y:S02]  /*6030*/  DFMA R12, R62, -179, R12 ;  /* 0xc06660003e0c782b */ /* 0x000fe4000000000c */
[----:B----4-:R-:W-:-:S06]  /*6040*/  DMUL R52, R34, R52 ;  /* 0x0000003422347228 */ /* 0x010fcc0000000000 */
        /* <DEDUP_REMOVED lines=9> */
[----:B------:R-:W-:Y:S01]  /*60e0*/  MOV R12, RZ ;  /* 0x000000ff000c7202 */ /* 0x000fe20000000f00 */
[----:B------:R-:W-:Y:S01]  /*60f0*/  IMAD.MOV.U32 R11, RZ, RZ, R53 ;  /* 0x000000ffff0b7224 */ /* 0x000fe200078e0035 */
[----:B------:R-:W-:Y:S01]  /*6100*/  MOV R10, 0x6130 ;  /* 0x00006130000a7802 */ /* 0x000fe20000000f00 */
[----:B------:R-:W-:-:S07]  /*6110*/  IMAD.MOV.U32 R13, RZ, RZ, 0x40666000 ;  /* 0x40666000ff0d7424 */ /* 0x000fce00078e00ff */
[----:B01-3--:R-:W-:Y:S05]  /*6120*/  CALL.REL.NOINC `($__internal_0_$__cuda_sm20_div_rn_f64_full) ;  /* 0x0000010c00987944 */ /* 0x00bfea0003c00000 */
[----:B------:R-:W-:-:S07]  /*6130*/  IMAD.MOV.U32 R10, RZ, RZ, R12 ;  /* 0x000000ffff0a7224 */ /* 0x000fce00078e000c */
.L_x_103:
[----:B------:R-:W-:Y:S05]  /*6140*/  BSYNC.RECONVERGENT B7 ;  /* 0x0000000000077941 */ /* 0x000fea0003800200 */
.L_x_102:
[----:B------:R-:W2:Y:S01]  /*6150*/  MUFU.RCP64H R33, 169 ;  /* 0x4065200000217908 */ /* 0x000ea20000001800 */
[----:B------:R-:W-:Y:S01]  /*6160*/  MOV R12, 0x0 ;  /* 0x00000000000c7802 */ /* 0x000fe20000000f00 */
[----:B------:R-:W-:Y:S01]  /*6170*/  IMAD.MOV.U32 R13, RZ, RZ, 0x3ff00000 ;  /* 0x3ff00000ff0d7424 */ /* 0x000fe200078e00ff */
[----:B------:R-:W-:Y:S01]  /*6180*/  MOV R34, 0x1 ;  /* 0x0000000100227802 */ /* 0x000fe20000000f00 */
[----:B------:R-:W-:Y:S01]  /*6190*/  IMAD.MOV.U32 R32, RZ, RZ, 0x1 ;  /* 0x00000001ff207424 */ /* 0x000fe200078e00ff */
[----:B------:R-:W-:Y:S01]  /*61a0*/  BSSY.RECONVERGENT B7, `(.L_x_104) ;  /* 0x000001d000077945 */ /* 0x000fe20003800200 */
[----:B------:R-:W-:Y:S02]  /*61b0*/  IMAD.MOV.U32 R35, RZ, RZ, 0x0 ;  /* 0x00000000ff237424 */ /* 0x000fe400078e00ff */
[----:B0-----:R-:W-:Y:S01]  /*61c0*/  IMAD R39, R51, 0x35, RZ ;  /* 0x0000003533277824 */ /* 0x001fe200078e02ff */
[----:B------:R-:W-:Y:S01]  /*61d0*/  F2I.F64.TRUNC R10, R10 ;  /* 0x0000000a000a7311 */ /* 0x000fe2000030d100 */
[----:B------:R-:W-:-:S04]  /*61e0*/  IMAD.WIDE.U32 R50, R50, 0x35, R34 ;  /* 0x0000003532327825 */ /* 0x000fc800078e0022 */
[----:B------:R-:W-:Y:S01]  /*61f0*/  IMAD.IADD R51, R51, 0x1, R39 ;  /* 0x0000000133337824 */ /* 0x000fe200078e0227 */
[----:B--2---:R-:W-:-:S03]  /*6200*/  DFMA R36, R32, -169, R12 ;  /* 0xc06520002024782b */ /* 0x004fc6000000000c */
[----:B------:R-:W0:Y:S05]  /*6210*/  I2F.F64.S64 R46, R50 ;  /* 0x00000032002e7312 */ /* 0x000e2a0000301c00 */
[----:B------:R-:W-:-:S08]  /*6220*/  DFMA R36, R36, R36, R36 ;  /* 0x000000242424722b */ /* 0x000fd00000000024 */
[----:B------:R-:W-:Y:S01]  /*6230*/  DFMA R32, R32, R36, R32 ;  /* 0x000000242020722b */ /* 0x000fe20000000020 */
[----:B0-----:R-:W-:-:S07]  /*6240*/  FSETP.GEU.AND P1, PT, |R47|, 6.5827683646048100446e-37, PT ;  /* 0x036000002f00780b */ /* 0x001fce0003f2e200 */
[----:B------:R-:W-:-:S08]  /*6250*/  DFMA R12, R32, -169, R12 ;  /* 0xc0652000200c782b */ /* 0x000fd0000000000c */
[----:B------:R-:W-:Y:S01]  /*6260*/  DFMA R36, R32, R12, R32 ;  /* 0x0000000c2024722b */ /* 0x000fe20000000020 */
[----:B------:R-:W0:Y:S07]  /*6270*/  I2F.F64 R32, R10 ;  /* 0x0000000a00207312 */ /* 0x000e2e0000201c00 */
[----:B------:R-:W-:-:S08]  /*6280*/  DMUL R12, R36, R46 ;  /* 0x0000002e240c7228 */ /* 0x000fd00000000000 */
[----:B------:R-:W-:Y:S02]  /*6290*/  DFMA R34, R12, -169, R46 ;  /* 0xc06520000c22782b */ /* 0x000fe4000000002e */
[----:B0-----:R-:W-:-:S06]  /*62a0*/  DFMA R52, R32, -179, R52 ;  /* 0xc06660002034782b */ /* 0x001fcc0000000034 */
[----:B------:R-:W-:-:S04]  /*62b0*/  DFMA R12, R36, R34, R12 ;  /* 0x00000022240c722b */ /* 0x000fc8000000000c */
[----:B------:R-:W0:Y:S06]  /*62c0*/  F2I.S64.F64.TRUNC R52, R52 ;  /* 0x0000003400347311 */ /* 0x000e2c000030d900 */
[----:B------:R-:W-:-:S05]  /*62d0*/  FFMA R32, RZ, 3.580078125, R13 ;  /* 0x40652000ff207823 */ /* 0x000fca000000000d */
[----:B------:R-:W-:-:S13]  /*62e0*/  FSETP.GT.AND P0, PT, |R32|, 1.469367938527859385e-39, PT ;  /* 0x001000002000780b */ /* 0x000fda0003f04200 */
[----:B0-----:R-:W-:Y:S05]  /*62f0*/  @P0 BRA P1, `(.L_x_105) ;  /* 0x00000000001c0947 */ /* 0x001fea0000800000 */
[----:B------:R-:W-:Y:S01]  /*6300*/  MOV R32, R46 ;  /* 0x0000002e00207202 */ /* 0x000fe20000000f00 */
[----:B------:R-:W-:Y:S01]  /*6310*/  IMAD.MOV.U32 R11, RZ, RZ, R47 ;  /* 0x000000ffff0b7224 */ /* 0x000fe200078e002f */
[----:B------:R-:W-:Y:S01]  /*6320*/  MOV R13, 0x40652000 ;  /* 0x40652000000d7802 */ /* 0x000fe20000000f00 */
[----:B------:R-:W-:Y:S01]  /*6330*/  IMAD.MOV.U32 R12, RZ, RZ, RZ ;  /* 0x000000ffff0c7224 */ /* 0x000fe200078e00ff */
[----:B------:R-:W-:-:S07]  /*6340*/  MOV R10, 0x6360 ;  /* 0x00006360000a7802 */ /* 0x000fce0000000f00 */
[----:B-1-3--:R-:W-:Y:S05]  /*6350*/  CALL.REL.NOINC `($__internal_0_$__cuda_sm20_div_rn_f64_full) ;  /* 0x0000010c000c7944 */ /* 0x00afea0003c00000 */
[----:B------:R-:W-:-:S07]  /*6360*/  IMAD.MOV.U32 R13, RZ, RZ, R11 ;  /* 0x000000ffff0d7224 */ /* 0x000fce00078e000b */
.L_x_105:
[----:B------:R-:W-:Y:S05]  /*6370*/  BSYNC.RECONVERGENT B7 ;  /* 0x0000000000077941 */ /* 0x000fea0003800200 */
.L_x_104:
[----:B------:R0:W2:Y:S01]  /*6380*/  F2I.F64.TRUNC R12, R12 ;  /* 0x0000000c000c7311 */ /* 0x0000a2000030d100 */
[----:B------:R-:W-:Y:S01]  /*6390*/  IMAD.MOV.U32 R10, RZ, RZ, 0x1 ;  /* 0x00000001ff0a7424 */ /* 0x000fe200078e00ff */
[----:B------:R-:W-:Y:S06]  /*63a0*/  BSSY.RECONVERGENT B7, `(.L_x_106) ;  /* 0x000002d000077945 */ /* 0x000fec0003800200 */
[----:B------:R-:W4:Y:S01]  /*63b0*/  MUFU.RCP64H R11, 179 ;  /* 0x40666000000b7908 */ /* 0x000f220000001800 */
[----:B0-----:R-:W-:-:S07]  /*63c0*/  IMAD R13, R71, R60, RZ ;  /* 0x0000003c470d7224 */ /* 0x001fce00078e02ff */
[----:B--2---:R-:W0:Y:S02]  /*63d0*/  I2F.F64 R32, R12 ;  /* 0x0000000c00207312 */ /* 0x004e240000201c00 */
[----:B0-----:R-:W-:Y:S01]  /*63e0*/  DFMA R50, R32, -169, R46 ;  /* 0xc06520002032782b */ /* 0x001fe2000000002e */
[----:B------:R-:W-:Y:S01]  /*63f0*/  IMAD.MOV.U32 R32, RZ, RZ, 0x0 ;  /* 0x00000000ff207424 */ /* 0x000fe200078e00ff */
[----:B------:R-:W-:-:S06]  /*6400*/  MOV R33, 0x3ff00000 ;  /* 0x3ff0000000217802 */ /* 0x000fcc0000000f00 */
[----:B----4-:R-:W-:Y:S02]  /*6410*/  DFMA R34, R10, -179, R32 ;  /* 0xc06660000a22782b */ /* 0x010fe40000000020 */
[----:B------:R-:W0:Y:S06]  /*6420*/  F2I.S64.F64.TRUNC R50, R50 ;  /* 0x0000003200327311 */ /* 0x000e2c000030d900 */
[----:B------:R-:W-:Y:S01]  /*6430*/  DFMA R34, R34, R34, R34 ;  /* 0x000000222222722b */ /* 0x000fe20000000022 */
[----:B0-----:R-:W-:-:S07]  /*6440*/  IMAD R39, R53, R50, RZ ;  /* 0x0000003235277224 */ /* 0x001fce00078e02ff */
[----:B------:R-:W-:Y:S01]  /*6450*/  DFMA R34, R10, R34, R10 ;  /* 0x000000220a22722b */ /* 0x000fe2000000000a */
[----:B------:R-:W-:-:S04]  /*6460*/  IMAD.WIDE.U32 R36, R52, R50, RZ ;  /* 0x0000003234247225 */ /* 0x000fc800078e00ff */
[----:B------:R-:W-:-:S03]  /*6470*/  IMAD R39, R52, R51, R39 ;  /* 0x0000003334277224 */ /* 0x000fc600078e0227 */
[C---:B------:R-:W-:Y:S01]  /*6480*/  DFMA R10, R34.reuse, -179, R32 ;  /* 0xc0666000220a782b */ /* 0x040fe20000000020 */
[----:B------:R-:W-:Y:S02]  /*6490*/  IMAD.IADD R37, R37, 0x1, R39 ;  /* 0x0000000125257824 */ /* 0x000fe400078e0227 */
[C---:B------:R-:W-:Y:S02]  /*64a0*/  IMAD R39, R70.reuse, R61, R13 ;  /* 0x0000003d46277224 */ /* 0x040fe400078e020d */
[----:B------:R-:W-:Y:S01]  /*64b0*/  IMAD.WIDE.U32 R70, R70, R60, RZ ;  /* 0x0000003c46467225 */ /* 0x000fe200078e00ff */
[----:B------:R-:W0:Y:S02]  /*64c0*/  I2F.F64.S64 R12, R36 ;  /* 0x00000024000c7312 */ /* 0x000e240000301c00 */
[----:B------:R-:W-:Y:S02]  /*64d0*/  DFMA R64, R34, R10, R34 ;  /* 0x0000000a2240722b */ /* 0x000fe40000000022 */
[----:B------:R-:W-:-:S04]  /*64e0*/  IADD3 R71, PT, PT, R71, R39, RZ ;  /* 0x0000002747477210 */ /* 0x000fc80007ffe0ff */
[----:B------:R-:W2:Y:S01]  /*64f0*/  I2F.F64.S64 R46, R70 ;  /* 0x00000046002e7312 */ /* 0x000ea20000301c00 */
[----:B0-----:R-:W-:Y:S02]  /*6500*/  DMUL R32, R12, 0.015625 ;  /* 0x3f9000000c207828 */ /* 0x001fe40000000000 */
[----:B--2---:R-:W-:Y:S01]  /*6510*/  DMUL R10, R64, R46 ;  /* 0x0000002e400a7228 */ /* 0x004fe20000000000 */
[----:B------:R-:W-:-:S07]  /*6520*/  FSETP.GEU.AND P2, PT, |R47|, 6.5827683646048100446e-37, PT ;  /* 0x036000002f00780b */ /* 0x000fce0003f4e200 */
[----:B------:R-:W0:Y:S01]  /*6530*/  F2I.F64.TRUNC R32, R32 ;  /* 0x0000002000207311 */ /* 0x000e22000030d100 */
[----:B------:R-:W-:-:S08]  /*6540*/  DFMA R62, R10, -179, R46 ;  /* 0xc06660000a3e782b */ /* 0x000fd0000000002e */
[----:B------:R-:W-:Y:S01]  /*6550*/  DFMA R10, R64, R62, R10 ;  /* 0x0000003e400a722b */ /* 0x000fe2000000000a */
[----:B0-----:R-:W0:Y:S09]  /*6560*/  I2F.F64 R34, R32 ;  /* 0x0000002000227312 */ /* 0x001e320000201c00 */
[----:B------:R-:W-:-:S05]  /*6570*/  FFMA R36, RZ, 3.599609375, R11 ;  /* 0x40666000ff247823 */ /* 0x000fca000000000b */
[----:B------:R-:W-:Y:S01]  /*6580*/  FSETP.GT.AND P1, PT, |R36|, 1.469367938527859385e-39, PT ;  /* 0x001000002400780b */ /* 0x000fe20003f24200 */
[----:B0-----:R-:W-:Y:S02]  /*6590*/  DFMA R34, R34, -64, R12 ;  /* 0xc05000002222782b */ /* 0x001fe4000000000c */
        /* <DEDUP_REMOVED lines=11> */
[----:B-1-3--:R-:W-:Y:S05]  /*6650*/  CALL.REL.NOINC `($__internal_0_$__cuda_sm20_div_rn_f64_full) ;  /* 0x00000108004c7944 */ /* 0x00afea0003c00000 */
[----:B------:R-:W-:-:S07]  /*6660*/  IMAD.MOV.U32 R10, RZ, RZ, R12 ;  /* 0x000000ffff0a7224 */ /* 0x000fce00078e000c */
.L_x_107:
[----:B------:R-:W-:Y:S05]  /*6670*/  BSYNC.RECONVERGENT B7 ;  /* 0x0000000000077941 */ /* 0x000fea0003800200 */
.L_x_106:
[----:B------:R-:W0:Y:S01]  /*6680*/  MUFU.RCP64H R35, 179 ;  /* 0x4066600000237908 */ /* 0x000e220000001800 */
[----:B------:R-:W-:Y:S01]  /*6690*/  MOV R12, 0x0 ;  /* 0x00000000000c7802 */ /* 0x000fe20000000f00 */
[----:B------:R-:W-:Y:S01]  /*66a0*/  IMAD.MOV.U32 R13, RZ, RZ, 0x3ff00000 ;  /* 0x3ff00000ff0d7424 */ /* 0x000fe200078e00ff */
[----:B------:R-:W-:Y:S01]  /*66b0*/  BSSY.RECONVERGENT B7, `(.L_x_108) ;  /* 0x000001a000077945 */ /* 0x000fe20003800200 */
[----:B------:R-:W-:-:S04]  /*66c0*/  IMAD.MOV.U32 R34, RZ, RZ, 0x1 ;  /* 0x00000001ff227424 */ /* 0x000fc800078e00ff */
[----:B------:R-:W2:Y:S02]  /*66d0*/  F2I.F64.TRUNC R36, R10 ;  /* 0x0000000a00247311 */ /* 0x000ea4000030d100 */
[----:B0-----:R-:W-:-:S06]  /*66e0*/  DFMA R32, R34, -179, R12 ;  /* 0xc06660002220782b */ /* 0x001fcc000000000c */
[----:B--2---:R-:W0:Y:S02]  /*66f0*/  I2F.F64 R36, R36 ;  /* 0x0000002400247312 */ /* 0x004e240000201c00 */
[----:B------:R-:W-:-:S06]  /*6700*/  DFMA R62, R32, R32, R32 ;  /* 0x00000020203e722b */ /* 0x000fcc0000000020 */
[----:B------:R-:W2:Y:S02]  /*6710*/  I2F.F64.S64 R32, R52 ;  /* 0x0000003400207312 */ /* 0x000ea40000301c00 */
[----:B------:R-:W-:Y:S02]  /*6720*/  DFMA R62, R34, R62, R34 ;  /* 0x0000003e223e722b */ /* 0x000fe40000000022 */
[----:B0-----:R-:W-:-:S06]  /*6730*/  DFMA R46, R36, -179, R46 ;  /* 0xc0666000242e782b */ /* 0x001fcc000000002e */
        /* <DEDUP_REMOVED lines=15> */
[----:B-1-3--:R-:W-:Y:S05]  /*6830*/  CALL.REL.NOINC `($__internal_0_$__cuda_sm20_div_rn_f64_full) ;  /* 0x0000010400d47944 */ /* 0x00afea0003c00000 */
[----:B------:R-:W-:-:S07]  /*6840*/  IMAD.MOV.U32 R10, RZ, RZ, R12 ;  /* 0x000000ffff0a7224 */ /* 0x000fce00078e000c */
.L_x_109:
[----:B------:R-:W-:Y:S05]  /*6850*/  BSYNC.RECONVERGENT B7 ;  /* 0x0000000000077941 */ /* 0x000fea0003800200 */
.L_x_108:
[----:B------:R-:W0:Y:S01]  /*6860*/  MUFU.RCP64H R33, 169 ;  /* 0x4065200000217908 */ /* 0x000e220000001800 */
        /* <DEDUP_REMOVED lines=10> */
[----:B0-----:R-:W-:-:S05]  /*6910*/  DFMA R36, R32, -169, R12 ;  /* 0xc06520002024782b */ /* 0x001fca000000000c */
[----:B------:R-:W0:Y:S03]  /*6920*/  I2F.F64.S64 R50, R50 ;  /* 0x0000003200327312 */ /* 0x000e260000301c00 */
        /* <DEDUP_REMOVED lines=9> */
[----:B------:R-:W-:Y:S01]  /*69c0*/  DFMA R12, R36, R34, R12 ;  /* 0x00000022240c722b */ /* 0x000fe2000000000c */
[----:B------:R0:W2:Y:S09]  /*69d0*/  F2I.S64.F64.TRUNC R46, R32 ;  /* 0x00000020002e7311 */ /* 0x0000b2000030d900 */
        /* <DEDUP_REMOVED lines=10> */
.L_x_111:
[----:B------:R-:W-:Y:S05]  /*6a80*/  BSYNC.RECONVERGENT B7 ;  /* 0x0000000000077941 */ /* 0x000fea0003800200 */
.L_x_110:
[----:B------:R0:W2:Y:S01]  /*6a90*/  F2I.F64.TRUNC R12, R12 ;  /* 0x0000000c000c7311 */ /* 0x0000a2000030d100 */
[----:B------:R-:W-:Y:S01]  /*6aa0*/  MOV R10, 0x1 ;  /* 0x00000001000a7802 */ /* 0x000fe20000000f00 */
[----:B------:R-:W-:Y:S06]  /*6ab0*/  BSSY.RECONVERGENT B7, `(.L_x_112) ;  /* 0x000002d000077945 */ /* 0x000fec0003800200 */
[----:B------:R-:W4:Y:S01]  /*6ac0*/  MUFU.RCP64H R11, 179 ;  /* 0x40666000000b7908 */ /* 0x000f220000001800 */
[----:B0-----:R-:W-:-:S07]  /*6ad0*/  IMAD R13, R61, R52, RZ ;  /* 0x000000343d0d7224 */ /* 0x001fce00078e02ff */
[----:B--2---:R-:W0:Y:S02]  /*6ae0*/  I2F.F64 R32, R12 ;  /* 0x0000000c00207312 */ /* 0x004e240000201c00 */
[----:B0-----:R-:W-:Y:S01]  /*6af0*/  DFMA R50, R32, -169, R50 ;  /* 0xc06520002032782b */ /* 0x001fe20000000032 */
[----:B------:R-:W-:Y:S02]  /*6b00*/  IMAD.MOV.U32 R32, RZ, RZ, 0x0 ;  /* 0x00000000ff207424 */ /* 0x000fe400078e00ff */
[----:B------:R-:W-:-:S07]  /*6b10*/  IMAD.MOV.U32 R33, RZ, RZ, 0x3ff00000 ;  /* 0x3ff00000ff217424 */ /* 0x000fce00078e00ff */
[----:B------:R-:W0:Y:S01]  /*6b20*/  F2I.S64.F64.TRUNC R50, R50 ;  /* 0x0000003200327311 */ /* 0x000e22000030d900 */
[----:B----4-:R-:W-:-:S08]  /*6b30*/  DFMA R34, R10, -179, R32 ;  /* 0xc06660000a22782b */ /* 0x010fd00000000020 */
[----:B------:R-:W-:Y:S01]  /*6b40*/  DFMA R34, R34, R34, R34 ;  /* 0x000000222222722b */ /* 0x000fe20000000022 */
[-C--:B0-----:R-:W-:Y:S02]  /*6b50*/  IMAD R39, R47, R50.reuse, RZ ;  /* 0x000000322f277224 */ /* 0x081fe400078e02ff */
[----:B------:R-:W-:-:S05]  /*6b60*/  IMAD.WIDE.U32 R36, R46, R50, RZ ;  /* 0x000000322e247225 */ /* 0x000fca00078e00ff */
[----:B------:R-:W-:Y:S01]  /*6b70*/  DFMA R34, R10, R34, R10 ;  /* 0x000000220a22722b */ /* 0x000fe2000000000a */
[----:B------:R-:W-:-:S04]  /*6b80*/  IMAD R39, R46, R51, R39 ;  /* 0x000000332e277224 */ /* 0x000fc800078e0227 */
[----:B------:R-:W-:-:S03]  /*6b90*/  IMAD.IADD R37, R37, 0x1, R39 ;  /* 0x0000000125257824 */ /* 0x000fc600078e0227 */
[C---:B------:R-:W-:Y:S01]  /*6ba0*/  DFMA R10, R34.reuse, -179, R32 ;  /* 0xc0666000220a782b */ /* 0x040fe20000000020 */
[----:B------:R-:W-:Y:S02]  /*6bb0*/  IMAD R39, R53, R60, R13 ;  /* 0x0000003c35277224 */ /* 0x000fe400078e020d */
[----:B------:R-:W-:Y:S01]  /*6bc0*/  IMAD.WIDE.U32 R60, R60, R52, RZ ;  /* 0x000000343c3c7225 */ /* 0x000fe200078e00ff */
[----:B------:R-:W0:Y:S03]  /*6bd0*/  I2F.F64.S64 R12, R36 ;  /* 0x00000024000c7312 */ /* 0x000e260000301c00 */
[----:B------:R-:W-:Y:S01]  /*6be0*/  IMAD.IADD R61, R61, 0x1, R39 ;  /* 0x000000013d3d7824 */ /* 0x000fe200078e0227 */
[----:B------:R-:W-:-:S05]  /*6bf0*/  DFMA R64, R34, R10, R34 ;  /* 0x0000000a2240722b */ /* 0x000fca0000000022 */
[----:B------:R-:W2:Y:S01]  /*6c00*/  I2F.F64.S64 R60, R60 ;  /* 0x0000003c003c7312 */ /* 0x000ea20000301c00 */
[----:B0-----:R-:W-:Y:S02]  /*6c10*/  DMUL R32, R12, 0.015625 ;  /* 0x3f9000000c207828 */ /* 0x001fe40000000000 */
[----:B--2---:R-:W-:-:S08]  /*6c20*/  DMUL R10, R64, R60 ;  /* 0x0000003c400a7228 */ /* 0x004fd00000000000 */
[----:B------:R-:W0:Y:S01]  /*6c30*/  F2I.F64.TRUNC R32, R32 ;  /* 0x0000002000207311 */ /* 0x000e22000030d100 */
[----:B------:R-:W-:Y:S01]  /*6c40*/  FSETP.GEU.AND P2, PT, |R61|, 6.5827683646048100446e-37, PT ;  /* 0x036000003d00780b */ /* 0x000fe20003f4e200 */
        /* <DEDUP_REMOVED lines=17> */
[----:B-1-3--:R-:W-:Y:S05]  /*6d60*/  CALL.REL.NOINC `($__internal_0_$__cuda_sm20_div_rn_f64_full) ;  /* 0x0000010000887944 */ /* 0x00afea0003c00000 */
[----:B------:R-:W-:-:S07]  /*6d70*/  IMAD.MOV.U32 R10, RZ, RZ, R12 ;  /* 0x000000ffff0a7224 */ /* 0x000fce00078e000c */
.L_x_113:
[----:B------:R-:W-:Y:S05]  /*6d80*/  BSYNC.RECONVERGENT B7 ;  /* 0x0000000000077941 */ /* 0x000fea0003800200 */
.L_x_112:
[----:B------:R-:W0:Y:S01]  /*6d90*/  MUFU.RCP64H R35, 179 ;  /* 0x4066600000237908 */ /* 0x000e220000001800 */
[----:B------:R-:W-:Y:S01]  /*6da0*/  IMAD.MOV.U32 R12, RZ, RZ, 0x0 ;  /* 0x00000000ff0c7424 */ /* 0x000fe200078e00ff */
[----:B------:R-:W-:Y:S01]  /*6db0*/  MOV R13, 0x3ff00000 ;  /* 0x3ff00000000d7802 */ /* 0x000fe20000000f00 */
[----:B------:R-:W-:Y:S01]  /*6dc0*/  IMAD.MOV.U32 R34, RZ, RZ, 0x1 ;  /* 0x00000001ff227424 */ /* 0x000fe200078e00ff */
[----:B------:R-:W-:Y:S04]  /*6dd0*/  BSSY.RECONVERGENT B7, `(.L_x_114) ;  /* 0x0000019000077945 */ /* 0x000fe80003800200 */
[----:B------:R-:W2:Y:S01]  /*6de0*/  F2I.F64.TRUNC R36, R10 ;  /* 0x0000000a00247311 */ /* 0x000ea2000030d100 */
[----:B0-----:R-:W-:-:S07]  /*6df0*/  DFMA R32, R34, -179, R12 ;  /* 0xc06660002220782b */ /* 0x001fce000000000c */
[----:B--2---:R-:W0:Y:S01]  /*6e00*/  I2F.F64 R36, R36 ;  /* 0x0000002400247312 */ /* 0x004e220000201c00 */
[----:B------:R-:W-:-:S07]  /*6e10*/  DFMA R62, R32, R32, R32 ;  /* 0x00000020203e722b */ /* 0x000fce0000000020 */
[----:B------:R-:W2:Y:S01]  /*6e20*/  I2F.F64.S64 R32, R46 ;  /* 0x0000002e00207312 */ /* 0x000ea20000301c00 */
        /* <DEDUP_REMOVED lines=19> */
.L_x_115:
[----:B------:R-:W-:Y:S05]  /*6f60*/  BSYNC.RECONVERGENT B7 ;  /* 0x0000000000077941 */ /* 0x000fea0003800200 */
.L_x_114:
[----:B------:R-:W0:Y:S01]  /*6f70*/  MUFU.RCP64H R33, 169 ;  /* 0x4065200000217908 */ /* 0x000e220000001800 */
[----:B------:R-:W-:Y:S02]  /*6f80*/  HFMA2 R32, -RZ, RZ, 0, 5.9604644775390625e-08 ;  /* 0x00000001ff207431 */ /* 0x000fe400000001ff */
[----:B------:R-:W-:Y:S01]  /*6f90*/  IMAD.MOV.U32 R12, RZ, RZ, 0x0 ;  /* 0x00000000ff0c7424 */ /* 0x000fe200078e00ff */
[----:B------:R-:W-:Y:S01]  /*6fa0*/  BSSY.RECONVERGENT B7, `(.L_x_116) ;  /* 0x000001f000077945 */ /* 0x000fe20003800200 */
[----:B------:R-:W-:Y:S02]  /*6fb0*/  IMAD.MOV.U32 R13, RZ, RZ, 0x3ff00000 ;  /* 0x3ff00000ff0d7424 */ /* 0x000fe400078e00ff */
[----:B------:R-:W-:Y:S02]  /*6fc0*/  IMAD.MOV.U32 R34, RZ, RZ, 0x1 ;  /* 0x00000001ff227424 */ /* 0x000fe400078e00ff */
[----:B------:R-:W-:Y:S01]  /*6fd0*/  IMAD.MOV.U32 R35, RZ, RZ, 0x0 ;  /* 0x00000000ff237424 */ /* 0x000fe200078e00ff */
[----:B------:R-:W-:Y:S01]  /*6fe0*/  F2I.F64.TRUNC R10, R10 ;  /* 0x0000000a000a7311 */ /* 0x000fe2000030d100 */
[----:B------:R-:W-:-:S02]  /*6ff0*/  IMAD R39, R51, 0x35, RZ ;  /* 0x0000003533277824 */ /* 0x000fc400078e02ff */
[----:B------:R-:W-:Y:S01]  /*7000*/  IMAD.WIDE.U32 R50, R50, 0x35, R34 ;  /* 0x0000003532327825 */ /* 0x000fe200078e0022 */
[----:B0-----:R-:W-:-:S04]  /*7010*/  DFMA R36, R32, -169, R12 ;  /* 0xc06520002024782b */ /* 0x001fc8000000000c */
[----:B------:R-:W-:-:S06]  /*7020*/  IADD3 R51, PT, PT, R51, R39, RZ ;  /* 0x0000002733337210 */ /* 0x000fcc0007ffe0ff */
[----:B------:R-:W0:Y:S01]  /*7030*/  I2F.F64.S64 R50, R50 ;  /* 0x0000003200327312 */ /* 0x000e220000301c00 */
        /* <DEDUP_REMOVED lines=15> */
[----:B------:R-:W-:Y:S01]  /*7130*/  MOV R12, RZ ;  /* 0x000000ff000c7202 */ /* 0x000fe20000000f00 */
[----:B------:R-:W-:Y:S01]  /*7140*/  IMAD.MOV.U32 R11, RZ, RZ, R51 ;  /* 0x000000ffff0b7224 */ /* 0x000fe200078e0033 */
[----:B------:R-:W-:Y:S01]  /*7150*/  MOV R10, 0x7180 ;  /* 0x00007180000a7802 */ /* 0x000fe20000000f00 */
[----:B------:R-:W-:-:S07]  /*7160*/  IMAD.MOV.U32 R13, RZ, RZ, 0x40652000 ;  /* 0x40652000ff0d7424 */ /* 0x000fce00078e00ff */
[----:B-1-3--:R-:W-:Y:S05]  /*7170*/  CALL.REL.NOINC `($__internal_0_$__cuda_sm20_div_rn_f64_full) ;  /* 0x000000fc00847944 */ /* 0x00afea0003c00000 */
[----:B------:R-:W-:-:S07]  /*7180*/  IMAD.MOV.U32 R13, RZ, RZ, R11 ;  /* 0x000000ffff0d7224 */ /* 0x000fce00078e000b */
.L_x_117:
[----:B------:R-:W-:Y:S05]  /*7190*/  BSYNC.RECONVERGENT B7 ;  /* 0x0000000000077941 */ /* 0x000fea0003800200 */
.L_x_116:
[----:B------:R0:W2:Y:S01]  /*71a0*/  F2I.F64.TRUNC R12, R12 ;  /* 0x0000000c000c7311 */ /* 0x0000a2000030d100 */
[----:B------:R-:W-:Y:S01]  /*71b0*/  IMAD.MOV.U32 R10, RZ, RZ, 0x1 ;  /* 0x00000001ff0a7424 */ /* 0x000fe200078e00ff */
[----:B------:R-:W-:Y:S06]  /*71c0*/  BSSY.RECONVERGENT B7, `(.L_x_118) ;  /* 0x000002d000077945 */ /* 0x000fec0003800200 */
[----:B------:R-:W4:Y:S01]  /*71d0*/  MUFU.RCP64H R11, 179 ;  /* 0x40666000000b7908 */ /* 0x000f220000001800 */
[----:B0-----:R-:W-:-:S07]  /*71e0*/  IMAD R13, R53, R46, RZ ;  /* 0x0000002e350d7224 */ /* 0x001fce00078e02ff */
[----:B--2---:R-:W0:Y:S02]  /*71f0*/  I2F.F64 R32, R12 ;  /* 0x0000000c00207312 */ /* 0x004e240000201c00 */
[----:B0-----:R-:W-:Y:S01]  /*7200*/  DFMA R50, R32, -169, R50 ;  /* 0xc06520002032782b */ /* 0x001fe20000000032 */
[----:B------:R-:W-:Y:S01]  /*7210*/  MOV R32, 0x0 ;  /* 0x0000000000207802 */ /* 0x000fe20000000f00 */
[----:B------:R-:W-:-:S06]  /*7220*/  IMAD.MOV.U32 R33, RZ, RZ, 0x3ff00000 ;  /* 0x3ff00000ff217424 */ /* 0x000fcc00078e00ff */
[----:B----4-:R-:W-:Y:S02]  /*7230*/  DFMA R34, R10, -179, R32 ;  /* 0xc06660000a22782b */ /* 0x010fe40000000020 */
[----:B------:R-:W0:Y:S06]  /*7240*/  F2I.S64.F64.TRUNC R50, R50 ;  /* 0x0000003200327311 */ /* 0x000e2c000030d900 */
[----:B------:R-:W-:Y:S01]  /*7250*/  DFMA R34, R34, R34, R34 ;  /* 0x000000222222722b */ /* 0x000fe20000000022 */
[----:B0-----:R-:W-:-:S07]  /*7260*/  IMAD R39, R71, R50, RZ ;  /* 0x0000003247277224 */ /* 0x001fce00078e02ff */
[----:B------:R-:W-:Y:S01]  /*7270*/  DFMA R34, R10, R34, R10 ;  /* 0x000000220a22722b */ /* 0x000fe2000000000a */
[----:B------:R-:W-:-:S04]  /*7280*/  IMAD.WIDE.U32 R36, R70, R50, RZ ;  /* 0x0000003246247225 */ /* 0x000fc800078e00ff */
[----:B------:R-:W-:-:S03]  /*7290*/  IMAD R39, R70, R51, R39 ;  /* 0x0000003346277224 */ /* 0x000fc600078e0227 */
[C---:B------:R-:W-:Y:S02]  /*72a0*/  DFMA R10, R34.reuse, -179, R32 ;  /* 0xc0666000220a782b */ /* 0x040fe40000000020 */
[----:B------:R-:W-:Y:S01]  /*72b0*/  IADD3 R37, PT, PT, R37, R39, RZ ;  /* 0x0000002725257210 */ /* 0x000fe20007ffe0ff */
[----:B------:R-:W-:Y:S02]  /*72c0*/  IMAD R39, R47, R52, R13 ;  /* 0x000000342f277224 */ /* 0x000fe400078e020d */
[----:B------:R-:W-:Y:S01]  /*72d0*/  IMAD.WIDE.U32 R52, R52, R46, RZ ;  /* 0x0000002e34347225 */ /* 0x000fe200078e00ff */
[----:B------:R-:W0:Y:S02]  /*72e0*/  I2F.F64.S64 R12, R36 ;  /* 0x00000024000c7312 */ /* 0x000e240000301c00 */
[----:B------:R-:W-:Y:S01]  /*72f0*/  DFMA R62, R34, R10, R34 ;  /* 0x0000000a223e722b */ /* 0x000fe20000000022 */
[----:B------:R-:W-:-:S06]  /*7300*/  IMAD.IADD R53, R53, 0x1, R39 ;  /* 0x0000000135357824 */ /* 0x000fcc00078e0227 */
        /* <DEDUP_REMOVED lines=18> */
[----:B------:R-:W-:Y:S01]  /*7430*/  MOV R11, R53 ;  /* 0x00000035000b7202 */ /* 0x000fe20000000f00 */
[----:B------:R-:W-:Y:S01]  /*7440*/  IMAD.MOV.U32 R12, RZ, RZ, RZ ;  /* 0x000000ffff0c7224 */ /* 0x000fe200078e00ff */
[----:B------:R-:W-:Y:S01]  /*7450*/  MOV R10, 0x7480 ;  /* 0x00007480000a7802 */ /* 0x000fe20000000f00 */
[----:B------:R-:W-:-:S07]  /*7460*/  IMAD.MOV.U32 R13, RZ, RZ, 0x40666000 ;  /* 0x40666000ff0d7424 */ /* 0x000fce00078e00ff */
[----:B-1-3--:R-:W-:Y:S05]  /*7470*/  CALL.REL.NOINC `($__internal_0_$__cuda_sm20_div_rn_f64_full) ;  /* 0x000000f800c47944 */ /* 0x00afea0003c00000 */
[----:B------:R-:W-:-:S07]  /*7480*/  MOV R10, R12 ;  /* 0x0000000c000a7202 */ /* 0x000fce0000000f00 */
.L_x_119:
[----:B------:R-:W-:Y:S05]  /*7490*/  BSYNC.RECONVERGENT B7 ;  /* 0x0000000000077941 */ /* 0x000fea0003800200 */
.L_x_118:
[----:B------:R-:W0:Y:S01]  /*74a0*/  MUFU.RCP64H R35, 179 ;  /* 0x4066600000237908 */ /* 0x000e220000001800 */
[----:B------:R-:W-:Y:S02]  /*74b0*/  HFMA2 R34, -RZ, RZ, 0, 5.9604644775390625e-08 ;  /* 0x00000001ff227431 */ /* 0x000fe400000001ff */
[----:B------:R-:W-:Y:S01]  /*74c0*/  IMAD.MOV.U32 R12, RZ, RZ, 0x0 ;  /* 0x00000000ff0c7424 */ /* 0x000fe200078e00ff */
[----:B------:R-:W-:Y:S01]  /*74d0*/  BSSY.RECONVERGENT B7, `(.L_x_120) ;  /* 0x000001a000077945 */ /* 0x000fe20003800200 */
[----:B------:R-:W-:-:S03]  /*74e0*/  IMAD.MOV.U32 R13, RZ, RZ, 0x3ff00000 ;  /* 0x3ff00000ff0d7424 */ /* 0x000fc600078e00ff */
[----:B------:R-:W2:Y:S03]  /*74f0*/  F2I.F64.TRUNC R36, R10 ;  /* 0x0000000a00247311 */ /* 0x000ea6000030d100 */
[----:B0-----:R-:W-:-:S05]  /*7500*/  DFMA R32, R34, -179, R12 ;  /* 0xc06660002220782b */ /* 0x001fca000000000c */
[----:B--2---:R-:W0:Y:S03]  /*7510*/  I2F.F64 R36, R36 ;  /* 0x0000002400247312 */ /* 0x004e260000201c00 */
[----:B------:R-:W-:-:S05]  /*7520*/  DFMA R60, R32, R32, R32 ;  /* 0x00000020203c722b */ /* 0x000fca0000000020 */
[----:B------:R-:W2:Y:S03]  /*7530*/  I2F.F64.S64 R32, R70 ;  /* 0x0000004600207312 */ /* 0x000ea60000301c00 */
        /* <DEDUP_REMOVED lines=17> */
[----:B-1-3--:R-:W-:Y:S05]  /*7650*/  CALL.REL.NOINC `($__internal_0_$__cuda_sm20_div_rn_f64_full) ;  /* 0x000000f8004c7944 */ /* 0x00afea0003c00000 */
[----:B------:R-:W-:-:S07]  /*7660*/  IMAD.MOV.U32 R10, RZ, RZ, R12 ;  /* 0x000000ffff0a7224 */ /* 0x000fce00078e000c */
.L_x_121:
[----:B------:R-:W-:Y:S05]  /*7670*/  BSYNC.RECONVERGENT B7 ;  /* 0x0000000000077941 */ /* 0x000fea0003800200 */
.L_x_120:
[----:B------:R-:W0:Y:S01]  /*7680*/  MUFU.RCP64H R33, 169 ;  /* 0x4065200000217908 */ /* 0x000e220000001800 */
[----:B------:R-:W-:Y:S01]  /*7690*/  MOV R12, 0x0 ;  /* 0x00000000000c7802 */ /* 0x000fe20000000f00 */
[----:B------:R-:W-:Y:S01]  /*76a0*/  IMAD.MOV.U32 R13, RZ, RZ, 0x3ff00000 ;  /* 0x3ff00000ff0d7424 */ /* 0x000fe200078e00ff */
[----:B------:R-:W-:Y:S01]  /*76b0*/  MOV R34, 0x1 ;  /* 0x0000000100227802 */ /* 0x000fe20000000f00 */
[----:B------:R-:W-:Y:S01]  /*76c0*/  IMAD.MOV.U32 R32, RZ, RZ, 0x1 ;  /* 0x00000001ff207424 */ /* 0x000fe200078e00ff */
[----:B------:R-:W-:Y:S01]  /*76d0*/  BSSY.RECONVERGENT B7, `(.L_x_122) ;  /* 0x000001d000077945 */ /* 0x000fe20003800200 */
[----:B------:R-:W-:Y:S02]  /*76e0*/  IMAD.MOV.U32 R35, RZ, RZ, 0x0 ;  /* 0x00000000ff237424 */ /* 0x000fe400078e00ff */
        /* <DEDUP_REMOVED lines=20> */
[----:B------:R-:W-:Y:S01]  /*7830*/  MOV R32, R50 ;  /* 0x0000003200207202 */ /* 0x000fe20000000f00 */
[----:B------:R-:W-:Y:S01]  /*7840*/  IMAD.MOV.U32 R11, RZ, RZ, R51 ;  /* 0x000000ffff0b7224 */ /* 0x000fe200078e0033 */
[----:B------:R-:W-:Y:S01]  /*7850*/  MOV R13, 0x40652000 ;  /* 0x40652000000d7802 */ /* 0x000fe20000000f00 */
[----:B------:R-:W-:Y:S01]  /*7860*/  IMAD.MOV.U32 R12, RZ, RZ, RZ ;  /* 0x000000ffff0c7224 */ /* 0x000fe200078e00ff */
[----:B------:R-:W-:-:S07]  /*7870*/  MOV R10, 0x7890 ;  /* 0x00007890000a7802 */ /* 0x000fce0000000f00 */
[----:B-1-3--:R-:W-:Y:S05]  /*7880*/  CALL.REL.NOINC `($__internal_0_$__cuda_sm20_div_rn_f64_full) ;  /* 0x000000f400c07944 */ /* 0x00afea0003c00000 */
[----:B------:R-:W-:-:S07]  /*7890*/  IMAD.MOV.U32 R13, RZ, RZ, R11 ;  /* 0x000000ffff0d7224 */ /* 0x000fce00078e000b */
.L_x_123:
[----:B------:R-:W-:Y:S05]  /*78a0*/  BSYNC.RECONVERGENT B7 ;  /* 0x0000000000077941 */ /* 0x000fea0003800200 */
.L_x_122:
[----:B------:R-:W0:Y:S01]  /*78b0*/  F2I.F64.TRUNC R12, R12 ;  /* 0x0000000c000c7311 */ /* 0x000e22000030d100 */
[----:B------:R-:W-:-:S04]  /*78c0*/  IADD3 R38, PT, PT, R38, 0x4, RZ ;  /* 0x0000000426267810 */ /* 0x000fc80007ffe0ff */
[----:B------:R-:W-:-:S03]  /*78d0*/  ISETP.NE.AND P1, PT, R38, 0x31, PT ;  /* 0x000000312600780c */ /* 0x000fc60003f25270 */
[----:B0-----:R-:W0:Y:S02]  /*78e0*/  I2F.F64 R10, R12 ;  /* 0x0000000c000a7312 */ /* 0x001e240000201c00 */
[----:B0-----:R-:W-:-:S06]  /*78f0*/  DFMA R10, R10, -169, R50 ;  /* 0xc06520000a0a782b */ /* 0x001fcc0000000032 */
[----:B------:R0:W2:Y:S02]  /*7900*/  F2I.S64.F64.TRUNC R50, R10 ;  /* 0x0000000a00327311 */ /* 0x0000a4000030d900 */
[C---:B0-----:R-:W-:Y:S02]  /*7910*/  DADD R10, R48.reuse, R58 ;  /* 0x00000000300a7229 */ /* 0x041fe4000000003a */
[----:B------:R-:W-:Y:S01]  /*7920*/  DMUL R48, R48, 0.5 ;  /* 0x3fe0000030307828 */ /* 0x000fe20000000000 */
[-C--:B--2---:R-:W-:Y:S02]  /*7930*/  IMAD R35, R61, R50.reuse, RZ ;  /* 0x000000323d237224 */ /* 0x084fe400078e02ff */
[----:B------:R-:W-:-:S04]  /*7940*/  IMAD.WIDE.U32 R32, R60, R50, RZ ;  /* 0x000000323c207225 */ /* 0x000fc800078e00ff */
[----:B------:R-:W-:-:S04]  /*7950*/  IMAD R35, R60, R51, R35 ;  /* 0x000000333c237224 */ /* 0x000fc800078e0223 */
[----:B------:R-:W-:-:S06]  /*7960*/  IMAD.IADD R33, R33, 0x1, R35 ;  /* 0x0000000121217824 */ /* 0x000fcc00078e0223 */
[----:B------:R-:W0:Y:S02]  /*7970*/  I2F.F64.S64 R32, R32 ;  /* 0x0000002000207312 */ /* 0x000e240000301c00 */
[----:B0-----:R-:W-:-:S10]  /*7980*/  DMUL R34, R32, 0.015625 ;  /* 0x3f90000020227828 */ /* 0x001fd40000000000 */
[----:B------:R-:W0:Y:S08]  /*7990*/  F2I.F64.TRUNC R34, R34 ;  /* 0x0000002200227311 */ /* 0x000e30000030d100 */
[----:B0-----:R-:W0:Y:S02]  /*79a0*/  I2F.F64 R12, R34 ;  /* 0x00000022000c7312 */ /* 0x001e240000201c00 */
[----:B0-----:R-:W-:-:S08]  /*79b0*/  DFMA R12, R12, -64, R32 ;  /* 0xc05000000c0c782b */ /* 0x001fd00000000020 */
[----:B------:R-:W-:-:S06]  /*79c0*/  DSETP.GE.AND P0, PT, R12, 32, PT ;  /* 0x404000000c00742a */ /* 0x000fcc0003f06000 */
[----:B------:R-:W-:Y:S02]  /*79d0*/  FSEL R58, R10, R58, P0 ;  /* 0x0000003a0a3a7208 */ /* 0x000fe40000000000 */
[----:B------:R-:W-:Y:S01]  /*79e0*/  FSEL R59, R11, R59, P0 ;  /* 0x0000003b0b3b7208 */ /* 0x000fe20000000000 */
[----:B------:R-:W-:Y:S06]  /*79f0*/  @P1 BRA `(.L_x_124) ;  /* 0xffffffe000d81947 */ /* 0x000fec000383ffff */
[----:B------:R-:W-:Y:S05]  /*7a00*/  BSYNC.RECONVERGENT B4 ;  /* 0x0000000000047941 */ /* 0x000fea0003800200 */
.L_x_99:
[----:B------:R-:W-:-:S04]  /*7a10*/  IMAD.WIDE.U32 R10, R31, 0x8, R8 ;  /* 0x000000081f0a7825 */ /* 0x000fc800078e0008 */
[----:B------:R-:W-:Y:S01]  /*7a20*/  VIADD R31, R31, 0x1 ;  /* 0x000000011f1f7836 */ /* 0x000fe20000000000 */
[----:B------:R4:W-:Y:S04]  /*7a30*/  STG.E.64 desc[UR8][R10.64+0x1f48], R58 ;  /* 0x001f483a0a007986 */ /* 0x0009e8000c101b08 */
[----:B------:R-:W-:-:S13]  /*7a40*/  ISETP.NE.AND P0, PT, R31, 0x62, PT ;  /* 0x000000621f00780c */ /* 0x000fda0003f05270 */
[----:B----4-:R-:W-:Y:S05]  /*7a50*/  @P0 BRA `(.L_x_125) ;  /* 0xffffffe000ac0947 */ /* 0x010fea000383ffff */
[----:B------:R-:W-:Y:S05]  /*7a60*/  BSYNC.RECONVERGENT B5 ;  /* 0x0000000000057941 */ /* 0x000fea0003800200 */
.L_x_98:
[----:B------:R-:W0:Y:S08]  /*7a70*/  LDC.64 R12, c[0x4][0x18] ;  /* 0x01000600ff0c7b82 */ /* 0x000e300000000a00 */
[----:B------:R-:W2:Y:S01]  /*7a80*/  LDC.64 R32, c[0x4][0x20] ;  /* 0x01000800ff207b82 */ /* 0x000ea20000000a00 */
[----:B0-----:R0:W-:Y:S04]  /*7a90*/  STG.E.64 desc[UR8][R12.64], R48 ;  /* 0x000000300c007986 */ /* 0x0011e8000c101b08 */
[----:B--2---:R-:W2:Y:S03]  /*7aa0*/  LDG.E.64 R10, desc[UR8][R32.64] ;  /* 0x00000008200a7981 */ /* 0x004ea6000c1e1b00 */
[----:B------:R-:W4:Y:S01]  /*7ab0*/  LDC.64 R46, c[0x4][0x10] ;  /* 0x01000400ff2e7b82 */ /* 0x000f220000000a00 */
[----:B------:R-:W-:Y:S01]  /*7ac0*/  UMOV UR4, 0x40000000 ;  /* 0x4000000000047882 */ /* 0x000fe20000000000 */
[----:B------:R-:W-:Y:S01]  /*7ad0*/  UMOV UR5, 0x415d32ec ;  /* 0x415d32ec00057882 */ /* 0x000fe20000000000 */
[----:B------:R-:W-:Y:S01]  /*7ae0*/  UMOV UR6, 0xa0000000 ;  /* 0xa000000000067882 */ /* 0x000fe20000000000 */
[----:B------:R-:W-:-:S04]  /*7af0*/  UMOV UR7, 0x416fffff ;  /* 0x416fffff00077882 */ /* 0x000fc80000000000 */
[----:B0-----:R-:W0:Y:S08]  /*7b00*/  LDC.64 R48, c[0x4][RZ] ;  /* 0x01000000ff307b82 */ /* 0x001e300000000a00 */
[----:B------:R-:W5:Y:S01]  /*7b10*/  LDC.64 R50, c[0x4][0x8] ;  /* 0x01000200ff327b82 */ /* 0x000f620000000a00 */
        /* <DEDUP_REMOVED lines=24> */
[----:B----4-:R2:W-:Y:S01]  /*7ca0*/  STG.E.64 desc[UR8][R46.64], R10 ;  /* 0x0000000a2e007986 */ /* 0x0105e2000c101b08 */
[C---:B------:R-:W-:Y:S02]  /*7cb0*/  DMUL R12, R10.reuse, 362436 ;  /* 0x41161f100a0c7828 */ /* 0x040fe40000000000 */
[C---:B------:R-:W-:Y:S02]  /*7cc0*/  DMUL R32, R10.reuse, UR4 ;  /* 0x000000040a207c28 */ /* 0x040fe40008000000 */
[----:B------:R-:W-:-:S03]  /*7cd0*/  DMUL R34, R10, UR6 ;  /* 0x000000060a227c28 */ /* 0x000fc60008000000 */
[----:B------:R2:W-:Y:S04]  /*7ce0*/  STG.E.64 desc[UR8][R8.64+0x2268], R12 ;  /* 0x0022680c08007986 */ /* 0x0005e8000c101b08 */
[----:B0-----:R2:W-:Y:S04]  /*7cf0*/  STG.E.64 desc[UR8][R48.64], R32 ;  /* 0x0000002030007986 */ /* 0x0015e8000c101b08 */
[----:B-----5:R2:W-:Y:S04]  /*7d00*/  STG.E.64 desc[UR8][R50.64], R34 ;  /* 0x0000002232007986 */ /* 0x0205e8000c101b08 */
[----:B------:R-:W4:Y:S01]  /*7d10*/  LDG.E.64 R36, desc[UR8][R8.64+0x2290] ;  /* 0x0022900808247981 */ /* 0x000f22000c1e1b00 */
[----:B------:R-:W-:Y:S01]  /*7d20*/  IMAD.MOV.U32 R52, RZ, RZ, 0x61 ;  /* 0x00000061ff347424 */ /* 0x000fe200078e00ff */
[----:B------:R-:W-:Y:S01]  /*7d30*/  MOV R53, 0x21 ;  /* 0x0000002100357802 */ /* 0x000fe20000000f00 */
[----:B------:R-:W-:Y:S04]  /*7d40*/  BSSY.RECONVERGENT B1, `(.L_x_126) ;  /* 0x0000042000017945 */ /* 0x000fe80003800200 */
[----:B------:R2:W-:Y:S01]  /*7d50*/  STG.E.64 desc[UR8][R8.64+0x2260], R52 ;  /* 0x0022603408007986 */ /* 0x0005e2000c101b08 */
[----:B----4-:R-:W-:-:S08]  /*7d60*/  DADD R38, R36, 1 ;  /* 0x3ff0000024267429 */ /* 0x010fd00000000000 */
[----:B------:R-:W-:-:S14]  /*7d70*/  DSETP.GE.AND P0, PT, R38, 1, PT ;  /* 0x3ff000002600742a */ /* 0x000fdc0003f06000 */
[----:B--2---:R-:W-:Y:S05]  /*7d80*/  @!P0 BRA `(.L_x_127) ;  /* 0x0000000000f48947 */ /* 0x004fea0003800000 */
[----:B------:R0:W5:Y:S01]  /*7d90*/  LDG.E.64 R12, desc[UR8][R8.64+0x2288] ;  /* 0x00228808080c7981 */ /* 0x000162000c1e1b00 */
[----:B------:R-:W-:Y:S01]  /*7da0*/  IMAD.MOV.U32 R10, RZ, RZ, 0x1 ;  /* 0x00000001ff0a7424 */ /* 0x000fe200078e00ff */
[----:B------:R-:W-:Y:S01]  /*7db0*/  MOV R33, 0x3ff00000 ;  /* 0x3ff0000000217802 */ /* 0x000fe20000000f00 */
[----:B------:R-:W-:Y:S02]  /*7dc0*/  IMAD.MOV.U32 R32, RZ, RZ, 0x0 ;  /* 0x00000000ff207424 */ /* 0x000fe400078e00ff */
[----:B------:R-:W-:Y:S02]  /*7dd0*/  IMAD.MOV.U32 R34, RZ, RZ, 0x61 ;  /* 0x00000061ff227424 */ /* 0x000fe400078e00ff */
[----:B------:R-:W-:-:S07]  /*7de0*/  IMAD.MOV.U32 R35, RZ, RZ, 0x21 ;  /* 0x00000021ff237424 */ /* 0x000fce00078e00ff */
.L_x_132:
        /* <DEDUP_REMOVED lines=10> */
[----:B------:R-:W-:-:S06]  /*7e90*/  MOV R11, 0x1 ;  /* 0x00000001000b7802 */ /* 0x000fcc0000000f00 */
[----:B------:R-:W4:Y:S02]  /*7ea0*/  LDC.64 R32, c[0x4][RZ] ;  /* 0x01000000ff207b82 */ /* 0x000f240000000a00 */
.L_x_131:
[--C-:B------:R-:W-:Y:S01]  /*7eb0*/  IMAD.WIDE R38, R35, 0x8, R8.reuse ;  /* 0x0000000823267825 */ /* 0x100fe200078e0208 */
[----:B--2---:R-:W2:Y:S03]  /*7ec0*/  LDG.E.64 R46, desc[UR8][R12.64] ;  /* 0x000000080c2e7981 */ /* 0x004ea6000c1e1b00 */
[----:B------:R-:W-:Y:S02]  /*7ed0*/  IMAD.WIDE R36, R34, 0x8, R8 ;  /* 0x0000000822247825 */ /* 0x000fe400078e0208 */
[----:B------:R-:W5:Y:S04]  /*7ee0*/  LDG.E.64 R38, desc[UR8][R38.64+0x1f48] ;  /* 0x001f480826267981 */ /* 0x000f68000c1e1b00 */
[----:B------:R-:W5:Y:S02]  /*7ef0*/  LDG.E.64 R34, desc[UR8][R36.64+0x1f48] ;  /* 0x001f480824227981 */ /* 0x000f64000c1e1b00 */
[----:B-----5:R-:W-:-:S08]  /*7f00*/  DADD R34, R34, -R38 ;  /* 0x0000000022227229 */ /* 0x020fd00000000826 */
[C---:B--2---:R-:W-:Y:S02]  /*7f10*/  DADD R46, R34.reuse, R46 ;  /* 0x00000000222e7229 */ /* 0x044fe4000000002e */
[----:B------:R-:W-:-:S08]  /*7f20*/  DSETP.GEU.AND P0, PT, R34, RZ, PT ;  /* 0x000000ff2200722a */ /* 0x000fd00003f0e000 */
[----:B------:R-:W-:Y:S02]  /*7f30*/  FSEL R48, R46, R34, !P0 ;  /* 0x000000222e307208 */ /* 0x000fe40004000000 */
[----:B------:R-:W-:-:S05]  /*7f40*/  FSEL R49, R47, R35, !P0 ;  /* 0x000000232f317208 */ /* 0x000fca0004000000 */
[----:B------:R2:W-:Y:S04]  /*7f50*/  STG.E.64 desc[UR8][R36.64+0x1f48], R48 ;  /* 0x001f483024007986 */ /* 0x0005e8000c101b08 */
[----:B------:R-:W5:Y:S04]  /*7f60*/  LDG.E.64 R34, desc[UR8][R8.64+0x2260] ;  /* 0x0022600808227981 */ /* 0x000f68000c1e1b00 */
[----:B------:R-:W3:Y:S04]  /*7f70*/  LDG.E.64 R38, desc[UR8][R8.64+0x2268] ;  /* 0x0022680808267981 */ /* 0x000ee8000c1e1b00 */
[----:B--2---:R-:W2:Y:S01]  /*7f80*/  LDG.E.64 R48, desc[UR8][R8.64+0x2288] ;  /* 0x0022880808307981 */ /* 0x004ea2000c1e1b00 */
[----:B-----5:R-:W-:-:S02]  /*7f90*/  VIADD R34, R34, 0xffffffff ;  /* 0xffffffff22227836 */ /* 0x020fc40000000000 */
[----:B------:R-:W-:-:S03]  /*7fa0*/  VIADD R35, R35, 0xffffffff ;  /* 0xffffffff23237836 */ /* 0x000fc60000000000 */
[C---:B------:R-:W-:Y:S02]  /*7fb0*/  ISETP.NE.AND P0, PT, R34.reuse, RZ, PT ;  /* 0x000000ff2200720c */ /* 0x040fe40003f05270 */
[C---:B------:R-:W-:Y:S02]  /*7fc0*/  ISETP.NE.AND P1, PT, R35.reuse, RZ, PT ;  /* 0x000000ff2300720c */ /* 0x040fe40003f25270 */
[----:B------:R-:W-:Y:S02]  /*7fd0*/  SEL R34, R34, 0x61, P0 ;  /* 0x0000006122227807 */ /* 0x000fe40000000000 */
[----:B------:R-:W-:-:S05]  /*7fe0*/  SEL R35, R35, 0x61, P1 ;  /* 0x0000006123237807 */ /* 0x000fca0000800000 */
[----:B------:R0:W-:Y:S04]  /*7ff0*/  STG.E.64 desc[UR8][R8.64+0x2260], R34 ;  /* 0x0022602208007986 */ /* 0x0001e8000c101b08 */
[----:B----4-:R-:W3:Y:S02]  /*8000*/  LDG.E.64 R46, desc[UR8][R32.64] ;  /* 0x00000008202e7981 */ /* 0x010ee4000c1e1b00 */
[----:B---3--:R-:W-:-:S08]  /*8010*/  DADD R38, R38, -R46 ;  /* 0x0000000026267229 */ /* 0x008fd0000000082e */
[----:B------:R-:W-:-:S14]  /*8020*/  DSETP.GEU.AND P0, PT, R38, RZ, PT ;  /* 0x000000ff2600722a */ /* 0x000fdc0003f0e000 */
[----:B------:R-:W3:Y:S01]  /*8030*/  @!P0 LDC.64 R50, c[0x4][0x8] ;  /* 0x01000200ff328b82 */ /* 0x000ee20000000a00 */
[----:B------:R0:W-:Y:S04]  /*8040*/  STG.E.64 desc[UR8][R8.64+0x2268], R38 ;  /* 0x0022682608007986 */ /* 0x0001e8000c101b08 */
[----:B---3--:R-:W3:Y:S01]  /*8050*/  @!P0 LDG.E.64 R36, desc[UR8][R50.64] ;  /* 0x0000000832248981 */ /* 0x008ee2000c1e1b00 */
[----:B------:R-:W-:-:S04]  /*8060*/  IADD3 R11, PT, PT, R11, 0x1, RZ ;  /* 0x000000010b0b7810 */ /* 0x000fc80007ffe0ff */
[----:B------:R-:W2:Y:S01]  /*8070*/  I2F.F64.U32 R46, R11 ;  /* 0x0000000b002e7312 */ /* 0x000ea20000201800 */
[----:B---3--:R-:W-:-:S07]  /*8080*/  @!P0 DADD R36, R38, R36 ;  /* 0x0000000026248229 */ /* 0x008fce0000000024 */
[----:B------:R0:W-:Y:S01]  /*8090*/  @!P0 STG.E.64 desc[UR8][R8.64+0x2268], R36 ;  /* 0x0022682408008986 */ /* 0x0001e2000c101b08 */
[----:B--2---:R-:W-:-:S14]  /*80a0*/  DSETP.GE.AND P0, PT, R48, R46, PT ;  /* 0x0000002e3000722a */ /* 0x004fdc0003f06000 */
[----:B0-----:R-:W-:Y:S05]  /*80b0*/  @P0 BRA `(.L_x_131) ;  /* 0xfffffffc007c0947 */ /* 0x001fea000383ffff */
[----:B------:R-:W-:Y:S05]  /*80c0*/  BSYNC.RECONVERGENT B5 ;  /* 0x0000000000057941 */ /* 0x000fea0003800200 */
.L_x_130:
[----:B------:R2:W5:Y:S01]  /*80d0*/  LDG.E.64 R36, desc[UR8][R8.64+0x2290] ;  /* 0x0022900808247981 */ /* 0x000562000c1e1b00 */
[----:B------:R-:W-:Y:S02]  /*80e0*/  IMAD.MOV.U32 R12, RZ, RZ, R48 ;  /* 0x000000ffff0c7224 */ /* 0x000fe400078e0030 */
[----:B------:R-:W-:-:S07]  /*80f0*/  IMAD.MOV.U32 R13, RZ, RZ, R49 ;  /* 0x000000ffff0d7224 */ /* 0x000fce00078e0031 */
.L_x_129:
[----:B------:R-:W-:Y:S05]  /*8100*/  BSYNC.RECONVERGENT B4 ;  /* 0x0000000000047941 */ /* 0x000fea0003800200 */
.L_x_128:
[----:B------:R-:W-:Y:S01]  /*8110*/  IADD3 R10, PT, PT, R10, 0x1, RZ ;  /* 0x000000010a0a7810 */ /* 0x000fe20007ffe0ff */
[----:B-----5:R-:W-:-:S03]  /*8120*/  DADD R38, R36, 1 ;  /* 0x3ff0000024267429 */ /* 0x020fc60000000000 */
[----:B------:R-:W4:Y:S05]  /*8130*/  I2F.F64.U32 R32, R10 ;  /* 0x0000000a00207312 */ /* 0x000f2a0000201800 */
[----:B----4-:R-:W-:-:S14]  /*8140*/  DSETP.GE.AND P0, PT, R38, R32, PT ;  /* 0x000000202600722a */ /* 0x010fdc0003f06000 */
[----:B------:R-:W-:Y:S05]  /*8150*/  @P0 BRA `(.L_x_132) ;  /* 0xfffffffc00240947 */ /* 0x000fea000383ffff */
.L_x_127:
[----:B------:R-:W-:Y:S05]  /*8160*/  BSYNC.RECONVERGENT B1 ;  /* 0x0000000000017941 */ /* 0x000fea0003800200 */
.L_x_126:
[----:B------:R-:W4:Y:S02]  /*8170*/  LDG.E R10, desc[UR8][R8.64+0x2274] ;  /* 0x00227408080a7981 */ /* 0x000f24000c1e1900 */
[----:B----4-:R-:W-:-:S13]  /*8180*/  ISETP.NE.AND P0, PT, R10, 0x1, PT ;  /* 0x000000010a00780c */ /* 0x010fda0003f05270 */
[----:B------:R4:W-:Y:S01]  /*8190*/  @!P0 STG.E desc[UR8][R8.64+0x2274], RZ ;  /* 0x002274ff08008986 */ /* 0x0009e2000c101908 */
[----:B------:R-:W-:Y:S05]  /*81a0*/  @!P0 BREAK.RELIABLE B6 ;  /* 0x0000000000068942 */ /* 0x000fea0003800100 */
[----:B------:R-:W-:Y:S01]  /*81b0*/  @!P0 IMAD.MOV.U32 R11, RZ, RZ, 0x1 ;  /* 0x00000001ff0b8424 */ /* 0x000fe200078e00ff */
[----:B------:R-:W-:Y:S06]  /*81c0*/  @!P0 BRA `(.L_x_133) ;  /* 0x0000000400208947 */ /* 0x000fec0003800000 */
.L_x_93:
[----:B------:R-:W-:Y:S05]  /*81d0*/  BSYNC.RELIABLE B6 ;  /* 0x0000000000067941 */ /* 0x000fea0003800100 */
.L_x_92:
[----:B------:R-:W-:Y:S01]  /*81e0*/  IMAD.MOV.U32 R11, RZ, RZ, 0x1 ;  /* 0x00000001ff0b7424 */ /* 0x000fe200078e00ff */
[----:B------:R-:W-:Y:S01]  /*81f0*/  ISETP.GE.AND P0, PT, R30, 0x1, PT ;  /* 0x000000011e00780c */ /* 0x000fe20003f06270 */
[----:B------:R-:W-:Y:S03]  /*8200*/  BSSY.RECONVERGENT B1, `(.L_x_134) ;  /* 0x0000037000017945 */ /* 0x000fe60003800200 */
[----:B------:R0:W-:Y:S09]  /*8210*/  STG.E desc[UR8][R8.64+0x2258], R11 ;  /* 0x0022580b08007986 */ /* 0x0001f2000c101908 */
[----:B------:R-:W-:Y:S05]  /*8220*/  @!P0 BRA `(.L_x_135) ;  /* 0x0000000000d08947 */ /* 0x000fea0003800000 */
[----:B0-----:R-:W0:Y:S08]  /*8230*/  LDC.64 R10, c[0x4][0x20] ;  /* 0x01000800ff0a7b82 */ /* 0x001e300000000a00 */
[----:B------:R-:W0:Y:S02]  /*8240*/  LDC.64 R12, c[0x4][RZ] ;  /* 0x01000000ff0c7b82 */ /* 0x000e240000000a00 */
.L_x_136:
[----:B------:R-:W5:Y:S04]  /*8250*/  LDG.E.64 R30, desc[UR8][R8.64+0x2260] ;  /* 0x00226008081e7981 */ /* 0x000f68000c1e1b00 */
[----:B0-----:R-:W2:Y:S01]  /*8260*/  LDG.E.64 R36, desc[UR8][R10.64] ;  /* 0x000000080a247981 */ /* 0x001ea2000c1e1b00 */
[----:B-----5:R-:W-:-:S04]  /*8270*/  IMAD.WIDE R34, R31, 0x8, R8 ;  /* 0x000000081f227825 */ /* 0x020fc800078e0208 */
        /* <DEDUP_REMOVED lines=9> */
[----:B------:R-:W2:Y:S04]  /*8310*/  LDG.E.64 R36, desc[UR8][R8.64+0x2260] ;  /* 0x0022600808247981 */ /* 0x000ea8000c1e1b00 */
[----:B------:R-:W5:Y:S04]  /*8320*/  LDG.E.64 R34, desc[UR8][R8.64+0x2268] ;  /* 0x0022680808227981 */ /* 0x000f68000c1e1b00 */
[----:B------:R-:W3:Y:S01]  /*8330*/  LDG.E R49, desc[UR8][R8.64+0x2258] ;  /* 0x0022580808317981 */ /* 0x000ee2000c1e1900 */
[----:B--2---:R-:W-:Y:S01]  /*8340*/  VIADD R37, R37, 0xffffffff ;  /* 0xffffffff25257836 */ /* 0x004fe20000000000 */
[----:B------:R-:W-:-:S04]  /*8350*/  IADD3 R36, PT, PT, R36, -0x1, RZ ;  /* 0xffffffff24247810 */ /* 0x000fc80007ffe0ff */
[C---:B------:R-:W-:Y:S02]  /*8360*/  ISETP.NE.AND P0, PT, R36.reuse, RZ, PT ;  /* 0x000000ff2400720c */ /* 0x040fe40003f05270 */
[C---:B------:R-:W-:Y:S02]  /*8370*/  ISETP.NE.AND P1, PT, R37.reuse, RZ, PT ;  /* 0x000000ff2500720c */ /* 0x040fe40003f25270 */
[----:B------:R-:W-:Y:S02]  /*8380*/  SEL R38, R36, 0x61, P0 ;  /* 0x0000006124267807 */ /* 0x000fe40000000000 */
[----:B------:R-:W-:-:S05]  /*8390*/  SEL R39, R37, 0x61, P1 ;  /* 0x0000006125277807 */ /* 0x000fca0000800000 */
[----:B------:R-:W-:Y:S04]  /*83a0*/  STG.E.64 desc[UR8][R8.64+0x2260], R38 ;  /* 0x0022602608007986 */ /* 0x000fe8000c101b08 */
[----:B------:R-:W5:Y:S02]  /*83b0*/  LDG.E.64 R36, desc[UR8][R12.64] ;  /* 0x000000080c247981 */ /* 0x000f64000c1e1b00 */
[----:B-----5:R-:W-:-:S08]  /*83c0*/  DADD R34, R34, -R36 ;  /* 0x0000000022227229 */ /* 0x020fd00000000824 */
[----:B------:R-:W-:-:S14]  /*83d0*/  DSETP.GEU.AND P0, PT, R34, RZ, PT ;  /* 0x000000ff2200722a */ /* 0x000fdc0003f0e000 */
[----:B------:R-:W0:Y:S01]  /*83e0*/  @!P0 LDC.64 R36, c[0x4][0x8] ;  /* 0x01000200ff248b82 */ /* 0x000e220000000a00 */
[----:B------:R2:W-:Y:S04]  /*83f0*/  STG.E.64 desc[UR8][R8.64+0x2268], R34 ;  /* 0x0022682208007986 */ /* 0x0005e8000c101b08 */
[----:B0-----:R-:W2:Y:S02]  /*8400*/  @!P0 LDG.E.64 R30, desc[UR8][R36.64] ;  /* 0x00000008241e8981 */ /* 0x001ea4000c1e1b00 */
[----:B--2---:R-:W-:-:S07]  /*8410*/  @!P0 DADD R34, R34, R30 ;  /* 0x0000000022228229 */ /* 0x004fce000000001e */
        /* <DEDUP_REMOVED lines=12> */
[----:B0-----:R-:W5:Y:S01]  /*84e0*/  @!P0 LDG.E.64 R34, desc[UR8][R46.64] ;  /* 0x000000082e228981 */ /* 0x001f62000c1e1b00 */
[----:B---3--:R-:W-:-:S05]  /*84f0*/  @!P0 IMAD.WIDE R36, R37, 0x8, R8 ;  /* 0x0000000825248825 */ /* 0x008fca00078e0208 */
[----:B-----5:R2:W-:Y:S04]  /*8500*/  @!P0 STG.E.64 desc[UR8][R36.64], R34 ;  /* 0x0000002224008986 */ /* 0x0205e8000c101b08 */
[----:B------:R-:W3:Y:S02]  /*8510*/  LDG.E R38, desc[UR8][R8.64+0x2258] ;  /* 0x0022580808267981 */ /* 0x000ee4000c1e1900 */
[----:B---3--:R-:W-:-:S04]  /*8520*/  VIADD R49, R38, 0x1 ;  /* 0x0000000126317836 */ /* 0x008fc80000000000 */
[----:B------:R-:W0:Y:S01]  /*8530*/  I2F.F64 R38, R49 ;  /* 0x0000003100267312 */ /* 0x000e220000201c00 */
[----:B------:R2:W-:Y:S01]  /*8540*/  STG.E desc[UR8][R8.64+0x2258], R49 ;  /* 0x0022583108007986 */ /* 0x0005e2000c101908 */
[----:B0-----:R-:W-:-:S14]  /*8550*/  DSETP.GE.AND P0, PT, R56, R38, PT ;  /* 0x000000263800722a */ /* 0x001fdc0003f06000 */
[----:B--2---:R-:W-:Y:S05]  /*8560*/  @P0 BRA `(.L_x_136) ;  /* 0xfffffffc00380947 */ /* 0x004fea000383ffff */
.L_x_135:
[----:B------:R-:W-:Y:S05]  /*8570*/  BSYNC.RECONVERGENT B1 ;  /* 0x0000000000017941 */ /* 0x000fea0003800200 */
.L_x_134:
[----:B0-----:R-:W5:Y:S02]  /*8580*/  LDG.E.64 R10, desc[UR8][R8.64+0x2288] ;  /* 0x00228808080a7981 */ /* 0x001f64000c1e1b00 */
[----:B-----5:R-:W-:Y:S01]  /*8590*/  DADD R30, R56, R10 ;  /* 0x00000000381e7229 */ /* 0x020fe2000000000a */
[----:B------:R-:W-:-:S06]  /*85a0*/  MOV R11, 0x1 ;  /* 0x00000001000b7802 */ /* 0x000fcc0000000f00 */
[----:B------:R0:W-:Y:S01]  /*85b0*/  STG.E.64 desc[UR8][R8.64+0x2288], R30 ;  /* 0x0022881e08007986 */ /* 0x0001e2000c101b08 */
[----:B------:R-:W-:-:S14]  /*85c0*/  DSETP.GE.AND P0, PT, R30, 1.00000000000000000000e+09, PT ;  /* 0x41cdcd651e00742a */ /* 0x000fdc0003f06000 */
[----:B0-----:R-:W-:Y:S05]  /*85d0*/  @!P0 BRA `(.L_x_133) ;  /* 0x00000000001c8947 */ /* 0x001fea0003800000 */
[----:B------:R-:W5:Y:S01]  /*85e0*/  LDG.E.64 R12, desc[UR8][R8.64+0x2290] ;  /* 0x00229008080c7981 */ /* 0x000f62000c1e1b00 */
[----:B------:R-:W-:-:S07]  /*85f0*/  DADD R30, R30, -1.00000000000000000000e+09 ;  /* 0xc1cdcd651e1e7429 */ /* 0x000fce0000000000 */
[----:B------:R0:W-:Y:S01]  /*8600*/  STG.E.64 desc[UR8][R8.64+0x2288], R30 ;  /* 0x0022881e08007986 */ /* 0x0001e2000c101b08 */
[----:B-----5:R-:W-:-:S07]  /*8610*/  DADD R12, R12, 1 ;  /* 0x3ff000000c0c7429 */ /* 0x020fce0000000000 */
[----:B------:R0:W-:Y:S01]  /*8620*/  STG.E.64 desc[UR8][R8.64+0x2290], R12 ;  /* 0x0022900c08007986 */ /* 0x0001e2000c101b08 */
[----:B------:R-:W-:Y:S05]  /*8630*/  BRA `(.L_x_133) ;  /* 0x0000000000047947 */ /* 0x000fea0003800000 */
.L_x_91:
[----:B------:R-:W-:-:S07]  /*8640*/  VIADD R11, R11, 0x1 ;  /* 0x000000010b0b7836 */ /* 0x000fce0000000000 */
.L_x_133:
[----:B------:R-:W-:Y:S05]  /*8650*/  BSYNC.RECONVERGENT B2 ;  /* 0x0000000000027941 */ /* 0x000fea0003800200 */
.L_x_87:
[----:B------:R1:W-:Y:S01]  /*8660*/  STG.E desc[UR8][R8.64+0x2258], R11 ;  /* 0x0022580b08007986 */ /* 0x0003e2000c101908 */
[----:B0-----:R-:W-:-:S03]  /*8670*/  IMAD.WIDE R12, R11, 0x8, R8 ;  /* 0x000000080b0c7825 */ /* 0x001fc600078e0208 */
[----:B-----5:R-:W2:Y:S04]  /*8680*/  LDG.E.64 R32, desc[UR8][R40.64] ;  /* 0x0000000828207981 */ /* 0x020ea8000c1e1b00 */
[----:B------:R-:W3:Y:S01]  /*8690*/  LDG.E.64 R12, desc[UR8][R12.64] ;  /* 0x000000080c0c7981 */ /* 0x000ee2000c1e1b00 */
[----:B--2---:R-:W-:-:S08]  /*86a0*/  DADD R30, -R44, R32 ;  /* 0x000000002c1e7229 */ /* 0x004fd00000000120 */
[----:B-1-3--:R-:W-:-:S11]  /*86b0*/  DFMA R44, R12, R30, R44 ;  /* 0x0000001e0c2c722b */ /* 0x00afd6000000002c */
.L_x_86:
[----:B------:R-:W-:Y:S05]  /*86c0*/  BSYNC.RECONVERGENT B3 ;  /* 0x0000000000037941 */ /* 0x000fea0003800200 */
.L_x_85:
[----:B------:R-:W-:Y:S05]  /*86d0*/  WARPSYNC.ALL ;  /* 0x0000000000007948 */ /* 0x000fea0003800000 */
[----:B------:R-:W-:-:S13]  /*86e0*/  ISETP.NE.AND P1, PT, R11, RZ, PT ;  /* 0x000000ff0b00720c */ /* 0x000fda0003f25270 */
[----:B------:R1:W5:Y:S01]  /*86f0*/  @!P1 LDG.E R30, desc[UR8][R8.64+0x225c] ;  /* 0x00225c08081e9981 */ /* 0x000362000c1e1900 */
[----:B------:R-:W-:Y:S01]  /*8700*/  UMOV UR4, 0xeb1c432d ;  /* 0xeb1c432d00047882 */ /* 0x000fe20000000000 */
[----:B------:R-:W-:Y:S01]  /*8710*/  UMOV UR5, 0x3f1a36e2 ;  /* 0x3f1a36e200057882 */ /* 0x000fe20000000000 */
[C---:B-----5:R-:W-:Y:S01]  /*8720*/  DSETP.GEU.AND P0, PT, R32.reuse, R44, PT ;  /* 0x0000002c2000722a */ /* 0x060fe20003f0e000 */
[----:B------:R-:W-:Y:S01]  /*8730*/  BSSY.RECONVERGENT B6, `(.L_x_137) ;  /* 0x0000356000067945 */ /* 0x000fe20003800200 */
[----:B------:R-:W-:-:S03]  /*8740*/  DADD R12, R32, -UR4 ;  /* 0x80000004200c7e29 */ /* 0x000fc60008000000 */
[----:B------:R-:W-:Y:S07]  /*8750*/  BSSY.RELIABLE B2, `(.L_x_138) ;  /* 0x0000008000027945 */ /* 0x000fee0003800100 */
[----:B------:R-:W-:Y:S02]  /*8760*/  FSEL R44, R12, R44, !P0 ;  /* 0x0000002c0c2c7208 */ /* 0x000fe40004000000 */
[----:B------:R-:W-:Y:S01]  /*8770*/  FSEL R45, R13, R45, !P0 ;  /* 0x0000002d0d2d7208 */ /* 0x000fe20004000000 */
[----:B-1----:R-:W-:Y:S06]  /*8780*/  @!P1 BRA `(.L_x_139) ;  /* 0x0000000000109947 */ /* 0x002fec0003800000 */
[----:B------:R-:W2:Y:S02]  /*8790*/  LDG.E R30, desc[UR8][R8.64+0x225c] ;  /* 0x00225c08081e7981 */ /* 0x000ea4000c1e1900 */
[----:B--2---:R-:W-:-:S13]  /*87a0*/  ISETP.GE.AND P0, PT, R11, R30, PT ;  /* 0x0000001e0b00720c */ /* 0x004fda0003f06270 */
[----:B------:R-:W-:Y:S05]  /*87b0*/  @!P0 BREAK.RELIABLE B2 ;  /* 0x0000000000028942 */ /* 0x000fea0003800100 */
[----:B------:R-:W-:Y:S05]  /*87c0*/  @!P0 BRA `(.L_x_140) ;  /* 0x00000034002c8947 */ /* 0x000fea0003800000 */
.L_x_139:
[----:B------:R-:W-:Y:S05]  /*87d0*/  BSYNC.RELIABLE B2 ;  /* 0x0000000000027941 */ /* 0x000fea0003800100 */
.L_x_138:
[----:B------:R-:W2:Y:S01]  /*87e0*/  LDG.E.64 R10, desc[UR8][R8.64+0x2288] ;  /* 0x00228808080a7981 */ /* 0x000ea2000c1e1b00 */
[----:B------:R1:W0:Y:S01]  /*87f0*/  I2F.F64 R46, R30 ;  /* 0x0000001e002e7312 */ /* 0x0002220000201c00 */
[----:B------:R-:W-:Y:S01]  /*8800*/  BSSY.RELIABLE B5, `(.L_x_141) ;  /* 0x0000301000057945 */ /* 0x000fe20003800100 */
[----:B--2---:R-:W-:-:S14]  /*8810*/  DSETP.GE.AND P0, PT, R10, RZ, PT ;  /* 0x000000ff0a00722a */ /* 0x004fdc0003f06000 */
[----:B01----:R-:W-:Y:S05]  /*8820*/  @P0 BRA `(.L_x_142) ;  /* 0x0000002c00f80947 */ /* 0x003fea0003800000 */
[----:B------:R-:W2:Y:S01]  /*8830*/  LDG.E R10, desc[UR8][R8.64+0x2270] ;  /* 0x00227008080a7981 */ /* 0x000ea2000c1e1900 */
[----:B------:R-:W0:Y:S01]  /*8840*/  LDC.64 R48, c[0x4][0x28] ;  /* 0x01000a00ff307b82 */ /* 0x000e220000000a00 */
[----:B--2---:R-:W-:-:S05]  /*8850*/  SHF.R.S32.HI R11, RZ, 0x1f, R10 ;  /* 0x0000001fff0b7819 */ /* 0x004fca000001140a */
[----:B0-----:R0:W-:Y:S04]  /*8860*/  STG.E.64 desc[UR8][R48.64], R10 ;  /* 0x0000000a30007986 */ /* 0x0011e8000c101b08 */
[----:B------:R-:W2:Y:S04]  /*8870*/  LDG.E.64 R12, desc[UR8][R8.64+0x2280] ;  /* 0x00228008080c7981 */ /* 0x000ea8000c1e1b00 */
[----:B------:R-:W5:Y:S04]  /*8880*/  LDG.E.64 R32, desc[UR8][R8.64+0x2278] ;  /* 0x0022780808207981 */ /* 0x000f68000c1e1b00 */
[----:B--2---:R1:W-:Y:S04]  /*8890*/  STG.E.64 desc[UR8][R8.64+0x2288], R12 ;  /* 0x0022880c08007986 */ /* 0x0043e8000c101b08 */
[----:B-----5:R2:W-:Y:S04]  /*88a0*/  STG.E.64 desc[UR8][R8.64+0x2290], R32 ;  /* 0x0022902008007986 */ /* 0x0205e8000c101b08 */
[----:B------:R-:W5:Y:S01]  /*88b0*/  LDG.E.64 R50, desc[UR8][R48.64] ;  /* 0x0000000830327981 */ /* 0x000f62000c1e1b00 */
[----:B------:R-:W1:Y:S01]  /*88c0*/  MUFU.RCP64H R53, 177 ;  /* 0x4066200000357908 */ /* 0x000e620000001800 */
[----:B------:R-:W-:Y:S01]  /*88d0*/  MOV R52, 0x1 ;  /* 0x0000000100347802 */ /* 0x000fe20000000f00 */
[----:B-----5:R-:W-:-:S04]  /*88e0*/  IMAD.WIDE.U32 R34, R51, 0x61d823a3, RZ ;  /* 0x61d823a333227825 */ /* 0x020fc800078e00ff */
[----:B------:R-:W-:-:S04]  /*88f0*/  IMAD.WIDE.U32 R36, P0, R50, 0x64d47cea, R34 ;  /* 0x64d47cea32247825 */ /* 0x000fc80007800022 */
[----:B------:R-:W-:Y:S01]  /*8900*/  IMAD.WIDE.U32 R34, R50, 0x61d823a3, RZ ;  /* 0x61d823a332227825 */ /* 0x000fe200078e00ff */
[----:B------:R-:W-:-:S03]  /*8910*/  MOV R34, 0x0 ;  /* 0x0000000000227802 */ /* 0x000fc60000000f00 */
[----:B------:R-:W-:Y:S01]  /*8920*/  IMAD.X R39, RZ, RZ, RZ, P0 ;  /* 0x000000ffff277224 */ /* 0x000fe200000e06ff */
[----:B------:R-:W-:Y:S01]  /*8930*/  IADD3 RZ, P0, PT, R35, R36, RZ ;  /* 0x0000002423ff7210 */ /* 0x000fe20007f1e0ff */
[----:B------:R-:W-:Y:S02]  /*8940*/  IMAD.MOV.U32 R38, RZ, RZ, R37 ;  /* 0x000000ffff267224 */ /* 0x000fe400078e0025 */
[----:B------:R-:W-:Y:S02]  /*8950*/  IMAD.MOV.U32 R35, RZ, RZ, 0x40662000 ;  /* 0x40662000ff237424 */ /* 0x000fe400078e00ff */
[C---:B0-----:R-:W-:Y:S01]  /*8960*/  IMAD.WIDE.U32.X R10, R51.reuse, 0x64d47cea, R38, P0 ;  /* 0x64d47cea330a7825 */ /* 0x041fe200000e0426 */
[----:B------:R-:W-:-:S03]  /*8970*/  ISETP.LT.AND P0, PT, R51, RZ, PT ;  /* 0x000000ff3300720c */ /* 0x000fc60003f01270 */
[----:B-1----:R-:W-:Y:S01]  /*8980*/  DFMA R12, R52, -R34, 1 ;  /* 0x3ff00000340c742b */ /* 0x002fe20000000822 */
[----:B------:R-:W-:-:S04]  /*8990*/  IADD3 R31, P1, PT, R10, -0x61d823a3, RZ ;  /* 0x9e27dc5d0a1f7810 */ /* 0x000fc80007f3e0ff */
[----:B--2---:R-:W-:Y:S02]  /*89a0*/  IADD3.X R33, PT, PT, R11, -0x64d47ceb, RZ, P1, !PT ;  /* 0x9b2b83150b217810 */ /* 0x004fe40000ffe4ff */
        /* <DEDUP_REMOVED lines=12> */
[----:B------:R-:W-:-:S04]  /*8a70*/  IMAD.WIDE.U32 R10, R50, -0x7c9663d7, RZ ;  /* 0x83699c29320a7825 */ /* 0x000fc800078e00ff */
[----:B------:R-:W-:Y:S01]  /*8a80*/  IMAD.X R35, RZ, RZ, RZ, P1 ;  /* 0x000000ffff237224 */ /* 0x000fe200008e06ff */
[----:B------:R-:W-:Y:S01]  /*8a90*/  IADD3 RZ, P1, PT, R11, R32, RZ ;  /* 0x000000200bff7210 */ /* 0x000fe20007f3e0ff */
[----:B------:R-:W-:Y:S01]  /*8aa0*/  IMAD.MOV.U32 R34, RZ, RZ, R33 ;  /* 0x000000ffff227224 */ /* 0x000fe200078e0021 */
        /* <DEDUP_REMOVED lines=18> */
[----:B------:R-:W-:Y:S01]  /*8bd0*/  MOV R32, R48 ;  /* 0x0000003000207202 */ /* 0x000fe20000000f00 */
[----:B------:R-:W-:Y:S01]  /*8be0*/  IMAD.MOV.U32 R11, RZ, RZ, R49 ;  /* 0x000000ffff0b7224 */ /* 0x000fe200078e0031 */
[----:B------:R-:W-:Y:S01]  /*8bf0*/  MOV R13, 0x40662000 ;  /* 0x40662000000d7802 */ /* 0x000fe20000000f00 */
[----:B------:R-:W-:Y:S01]  /*8c00*/  IMAD.MOV.U32 R12, RZ, RZ, RZ ;  /* 0x000000ffff0c7224 */ /* 0x000fe200078e00ff */
[----:B------:R-:W-:-:S07]  /*8c10*/  MOV R10, 0x8c30 ;  /* 0x00008c30000a7802 */ /* 0x000fce0000000f00 */
[----:B---34-:R-:W-:Y:S05]  /*8c20*/  CALL.REL.NOINC `($__internal_0_$__cuda_sm20_div_rn_f64_full) ;  /* 0x000000e000d87944 */ /* 0x018fea0003c00000 */
[----:B------:R-:W-:-:S07]  /*8c30*/  IMAD.MOV.U32 R13, RZ, RZ, R11 ;  /* 0x000000ffff0d7224 */ /* 0x000fce00078e000b */
.L_x_143:
[----:B------:R-:W0:Y:S01]  /*8c40*/  MUFU.RCP64H R11, 177 ;  /* 0x40662000000b7908 */ /* 0x000e220000001800 */
[----:B------:R-:W-:Y:S01]  /*8c50*/  IMAD.MOV.U32 R32, RZ, RZ, 0x0 ;  /* 0x00000000ff207424 */ /* 0x000fe200078e00ff */
[----:B------:R-:W-:Y:S01]  /*8c60*/  MOV R33, 0x40662000 ;  /* 0x4066200000217802 */ /* 0x000fe20000000f00 */
[----:B------:R-:W-:-:S05]  /*8c70*/  IMAD.MOV.U32 R10, RZ, RZ, 0x1 ;  /* 0x00000001ff0a7424 */ /* 0x000fca00078e00ff */
[----:B------:R-:W-:Y:S08]  /*8c80*/  F2I.F64.TRUNC R12, R12 ;  /* 0x0000000c000c7311 */ /* 0x000ff0000030d100 */
[----:B------:R-:W1:Y:S01]  /*8c90*/  I2F.F64.S64 R56, R56 ;  /* 0x0000003800387312 */ /* 0x000e620000301c00 */
[----:B0-----:R-:W-:-:S08]  /*8ca0*/  DFMA R34, R10, -R32, 1 ;  /* 0x3ff000000a22742b */ /* 0x001fd00000000820 */
[----:B------:R-:W-:Y:S01]  /*8cb0*/  DFMA R34, R34, R34, R34 ;  /* 0x000000222222722b */ /* 0x000fe20000000022 */
[----:B-1----:R-:W-:-:S07]  /*8cc0*/  FSETP.GEU.AND P1, PT, |R57|, 6.5827683646048100446e-37, PT ;  /* 0x036000003900780b */ /* 0x002fce0003f2e200 */
        /* <DEDUP_REMOVED lines=14> */
[----:B------:R-:W-:Y:S01]  /*8db0*/  MOV R11, R57 ;  /* 0x00000039000b7202 */ /* 0x000fe20000000f00 */
[----:B------:R-:W-:Y:S01]  /*8dc0*/  IMAD.MOV.U32 R12, RZ, RZ, RZ ;  /* 0x000000ffff0c7224 */ /* 0x000fe200078e00ff */
[----:B------:R-:W-:Y:S01]  /*8dd0*/  MOV R10, 0x8e00 ;  /* 0x00008e00000a7802 */ /* 0x000fe20000000f00 */
[----:B------:R-:W-:-:S07]  /*8de0*/  IMAD.MOV.U32 R13, RZ, RZ, 0x40662000 ;  /* 0x40662000ff0d7424 */ /* 0x000fce00078e00ff */
[----:B---34-:R-:W-:Y:S05]  /*8df0*/  CALL.REL.NOINC `($__internal_0_$__cuda_sm20_div_rn_f64_full) ;  /* 0x000000e000647944 */ /* 0x018fea0003c00000 */
[----:B------:R-:W-:-:S07]  /*8e00*/  MOV R10, R12 ;  /* 0x0000000c000a7202 */ /* 0x000fce0000000f00 */
.L_x_144:
[C---:B------:R-:W-:Y:S01]  /*8e10*/  IMAD.WIDE.U32 R12, R39.reuse, -0x4d4122d7, RZ ;  /* 0xb2bedd29270c7825 */ /* 0x040fe200078e00ff */
[----:B------:R-:W0:Y:S01]  /*8e20*/  MUFU.RCP64H R33, 178 ;  /* 0x4066400000217908 */ /* 0x000e220000001800 */
[----:B------:R-:W-:Y:S02]  /*8e30*/  ISETP.LT.AND P1, PT, R39, RZ, PT ;  /* 0x000000ff2700720c */ /* 0x000fe40003f21270 */
[----:B------:R-:W-:Y:S02]  /*8e40*/  IMAD.MOV.U32 R32, RZ, RZ, 0x1 ;  /* 0x00000001ff207424 */ /* 0x000fe400078e00ff */
[----:B------:R-:W-:-:S03]  /*8e50*/  IMAD.WIDE.U32 R34, P0, R50, 0x183c977a, R12 ;  /* 0x183c977a32227825 */ /* 0x000fc6000780000c */
[----:B------:R-:W1:Y:S01]  /*8e60*/  F2I.F64.TRUNC R10, R10 ;  /* 0x0000000a000a7311 */ /* 0x000e62000030d100 */
[----:B------:R-:W-:-:S04]  /*8e70*/  IMAD.WIDE.U32 R12, R50, -0x4d4122d7, RZ ;  /* 0xb2bedd29320c7825 */ /* 0x000fc800078e00ff */
[----:B------:R-:W-:Y:S01]  /*8e80*/  IMAD.X R37, RZ, RZ, RZ, P0 ;  /* 0x000000ffff257224 */ /* 0x000fe200000e06ff */
[----:B------:R-:W-:Y:S01]  /*8e90*/  IADD3 RZ, P0, PT, R13, R34, RZ ;  /* 0x000000220dff7210 */ /* 0x000fe20007f1e0ff */
[----:B------:R-:W-:Y:S01]  /*8ea0*/  IMAD.MOV.U32 R36, RZ, RZ, R35 ;  /* 0x000000ffff247224 */ /* 0x000fe200078e0023 */
[----:B------:R-:W-:Y:S01]  /*8eb0*/  MOV R13, 0x40664000 ;  /* 0x40664000000d7802 */ /* 0x000fe20000000f00 */
[----:B------:R-:W-:Y:S02]  /*8ec0*/  IMAD.MOV.U32 R12, RZ, RZ, 0x0 ;  /* 0x00000000ff0c7424 */ /* 0x000fe400078e00ff */
[----:B------:R-:W-:-:S04]  /*8ed0*/  IMAD.WIDE.U32.X R34, R39, 0x183c977a, R36, P0 ;  /* 0x183c977a27227825 */ /* 0x000fc800000e0424 */
[----:B0-----:R-:W-:Y:S01]  /*8ee0*/  DFMA R36, R32, -R12, 1 ;  /* 0x3ff000002024742b */ /* 0x001fe2000000080c */
        /* <DEDUP_REMOVED lines=10> */
[----:B------:R-:W0:Y:S05]  /*8f90*/  I2F.F64.S64 R52, R52 ;  /* 0x0000003400347312 */ /* 0x000e2a0000301c00 */
[----:B------:R-:W-:-:S03]  /*8fa0*/  DFMA R36, R36, R12, R36 ;  /* 0x0000000c2424722b */ /* 0x000fc60000000024 */
[----:B-1----:R-:W1:Y:S05]  /*8fb0*/  I2F.F64 R12, R10 ;  /* 0x0000000a000c7312 */ /* 0x002e6a0000201c00 */
[----:B0-----:R-:W-:Y:S01]  /*8fc0*/  DMUL R32, R36, R52 ;  /* 0x0000003424207228 */ /* 0x001fe20000000000 */
[----:B------:R-:W-:-:S07]  /*8fd0*/  FSETP.GEU.AND P1, PT, |R53|, 6.5827683646048100446e-37, PT ;  /* 0x036000003500780b */ /* 0x000fce0003f2e200 */
[----:B------:R-:W-:Y:S02]  /*8fe0*/  DFMA R34, R32, -178, R52 ;  /* 0xc06640002022782b */ /* 0x000fe40000000034 */
[----:B-1----:R-:W-:-:S06]  /*8ff0*/  DFMA R56, R12, -177, R56 ;  /* 0xc06620000c38782b */ /* 0x002fcc0000000038 */
[----:B------:R-:W-:Y:S02]  /*9000*/  DFMA R12, R36, R34, R32 ;  /* 0x00000022240c722b */ /* 0x000fe40000000020 */
[----:B------:R-:W-:-:S06]  /*9010*/  DADD R56, R56, 2 ;  /* 0x4000000038387429 */ /* 0x000fcc0000000000 */
[----:B------:R0:W1:Y:S02]  /*9020*/  F2I.S64.F64.TRUNC R70, R56 ;  /* 0x0000003800467311 */ /* 0x000064000030d900 */
[----:B------:R-:W-:-:S05]  /*9030*/  FFMA R11, RZ, 3.59765625, R13 ;  /* 0x40664000ff0b7823 */ /* 0x000fca000000000d */
[----:B------:R-:W-:-:S13]  /*9040*/  FSETP.GT.AND P0, PT, |R11|, 1.469367938527859385e-39, PT ;  /* 0x001000000b00780b */ /* 0x000fda0003f04200 */
[----:B01----:R-:W-:Y:S05]  /*9050*/  @P0 BRA P1, `(.L_x_145) ;  /* 0x00000000001c0947 */ /* 0x003fea0000800000 */
[----:B------:R-:W-:Y:S01]  /*9060*/  MOV R32, R52 ;  /* 0x0000003400207202 */ /* 0x000fe20000000f00 */
[----:B------:R-:W-:Y:S01]  /*9070*/  IMAD.MOV.U32 R11, RZ, RZ, R53 ;  /* 0x000000ffff0b7224 */ /* 0x000fe200078e0035 */
[----:B------:R-:W-:Y:S01]  /*9080*/  MOV R13, 0x40664000 ;  /* 0x40664000000d7802 */ /* 0x000fe20000000f00 */
[----:B------:R-:W-:Y:S01]  /*9090*/  IMAD.MOV.U32 R12, RZ, RZ, RZ ;  /* 0x000000ffff0c7224 */ /* 0x000fe200078e00ff */
[----:B------:R-:W-:-:S07]  /*90a0*/  MOV R10, 0x90c0 ;  /* 0x000090c0000a7802 */ /* 0x000fce0000000f00 */
[----:B---34-:R-:W-:Y:S05]  /*90b0*/  CALL.REL.NOINC `($__internal_0_$__cuda_sm20_div_rn_f64_full) ;  /* 0x000000dc00b47944 */ /* 0x018fea0003c00000 */
[----:B------:R-:W-:-:S07]  /*90c0*/  IMAD.MOV.U32 R13, RZ, RZ, R11 ;  /* 0x000000ffff0d7224 */ /* 0x000fce00078e000b */
.L_x_145:
[----:B------:R-:W0:Y:S01]  /*90d0*/  MUFU.RCP64H R11, 169 ;  /* 0x40652000000b7908 */ /* 0x000e220000001800 */
[----:B------:R-:W-:Y:S01]  /*90e0*/  IMAD.MOV.U32 R32, RZ, RZ, 0x0 ;  /* 0x00000000ff207424 */ /* 0x000fe200078e00ff */
[----:B------:R-:W-:Y:S01]  /*90f0*/  MOV R33, 0x40652000 ;  /* 0x4065200000217802 */ /* 0x000fe20000000f00 */
[----:B------:R-:W-:Y:S02]  /*9100*/  IMAD.MOV.U32 R10, RZ, RZ, 0x1 ;  /* 0x00000001ff0a7424 */ /* 0x000fe400078e00ff */
[----:B------:R-:W-:-:S03]  /*9110*/  IMAD.MOV.U32 R38, RZ, RZ, R50 ;  /* 0x000000ffff267224 */ /* 0x000fc600078e0032 */
        /* <DEDUP_REMOVED lines=13> */
[----:B------:R0:W1:Y:S07]  /*91f0*/  F2I.S64.F64.TRUNC R60, R52 ;  /* 0x00000034003c7311 */ /* 0x00006e000030d900 */
[----:B------:R-:W-:-:S10]  /*9200*/  DFMA R10, R36, R34, R32 ;  /* 0x00000022240a722b */ /* 0x000fd40000000020 */
[----:B------:R-:W-:-:S05]  /*9210*/  FFMA R13, RZ, 3.580078125, R11 ;  /* 0x40652000ff0d7823 */ /* 0x000fca000000000b */
        /* <DEDUP_REMOVED lines=9> */
.L_x_146:
[----:B------:R-:W0:Y:S01]  /*92b0*/  F2I.F64.TRUNC R10, R10 ;  /* 0x0000000a000a7311 */ /* 0x000e22000030d100 */
[----:B------:R-:W1:Y:S01]  /*92c0*/  LDC.64 R32, c[0x4][0x20] ;  /* 0x01000800ff207b82 */ /* 0x000e620000000a00 */
[----:B------:R-:W-:Y:S01]  /*92d0*/  IMAD.MOV.U32 R34, RZ, RZ, 0x0 ;  /* 0x00000000ff227424 */ /* 0x000fe200078e00ff */
[----:B------:R-:W-:Y:S01]  /*92e0*/  MOV R35, 0x3ff00000 ;  /* 0x3ff0000000237802 */ /* 0x000fe20000000f00 */
[----:B------:R-:W-:Y:S01]  /*92f0*/  BSSY.RECONVERGENT B4, `(.L_x_147) ;  /* 0x00001db000047945 */ /* 0x000fe20003800200 */
[----:B------:R-:W-:-:S03]  /*9300*/  IMAD.MOV.U32 R31, RZ, RZ, 0x1 ;  /* 0x00000001ff1f7424 */ /* 0x000fc600078e00ff */
[----:B0-----:R-:W0:Y:S01]  /*9310*/  I2F.F64 R12, R10 ;  /* 0x0000000a000c7312 */ /* 0x001e220000201c00 */
[----:B-1----:R1:W-:Y:S01]  /*9320*/  STG.E.64 desc[UR8][R32.64], R34 ;  /* 0x0000002220007986 */ /* 0x0023e2000c101b08 */
[----:B0-----:R-:W-:-:S06]  /*9330*/  DFMA R12, R12, -169, R38 ;  /* 0xc06520000c0c782b */ /* 0x001fcc0000000026 */
[----:B------:R1:W0:Y:S05]  /*9340*/  F2I.S64.F64.TRUNC R52, R12 ;  /* 0x0000000c00347311 */ /* 0x00022a000030d900 */
.L_x_174:
[----:B------:R-:W-:Y:S01]  /*9350*/  BSSY.RECONVERGENT B3, `(.L_x_148) ;  /* 0x00001cf000037945 */ /* 0x000fe20003800200 */
[----:B------:R-:W-:Y:S01]  /*9360*/  IMAD.MOV.U32 R38, RZ, RZ, 0x1 ;  /* 0x00000001ff267424 */ /* 0x000fe200078e00ff */
[----:B------:R-:W-:Y:S02]  /*9370*/  CS2R R58, SRZ ;  /* 0x00000000003a7805 */ /* 0x000fe4000001ff00 */
[----:B------:R-:W-:Y:S01]  /*9380*/  MOV R50, 0x0 ;  /* 0x0000000000327802 */ /* 0x000fe20000000f00 */
[----:B------:R-:W-:-:S07]  /*9390*/  IMAD.MOV.U32 R51, RZ, RZ, 0x3fe00000 ;  /* 0x3fe00000ff337424 */ /* 0x000fce00078e00ff */
.L_x_173:
[----:B-1----:R-:W1:Y:S01]  /*93a0*/  MUFU.RCP64H R33, 179 ;  /* 0x4066600000217908 */ /* 0x002e620000001800 */
[----:B------:R-:W-:Y:S01]  /*93b0*/  IMAD.MOV.U32 R10, RZ, RZ, 0x0 ;  /* 0x00000000ff0a7424 */ /* 0x000fe200078e00ff */
[----:B------:R-:W-:Y:S01]  /*93c0*/  MOV R11, 0x3ff00000 ;  /* 0x3ff00000000b7802 */ /* 0x000fe20000000f00 */
[----:B------:R-:W-:Y:S01]  /*93d0*/  IMAD.MOV.U32 R32, RZ, RZ, 0x1 ;  /* 0x00000001ff207424 */ /* 0x000fe200078e00ff */
[----:B------:R-:W-:Y:S01]  /*93e0*/  BSSY.RECONVERGENT B7, `(.L_x_149) ;  /* 0x000001a000077945 */ /* 0x000fe20003800200 */
[----:B------:R-:W-:-:S04]  /*93f0*/  IMAD R37, R49, R70, RZ ;  /* 0x0000004631257224 */ /* 0x000fc800078e02ff */
[----:B------:R-:W-:Y:S01]  /*9400*/  IMAD R37, R48, R71, R37 ;  /* 0x0000004730257224 */ /* 0x000fe200078e0225 */
[----:B-1----:R-:W-:-:S08]  /*9410*/  DFMA R12, R32, -179, R10 ;  /* 0xc0666000200c782b */ /* 0x002fd0000000000a */
[----:B------:R-:W-:Y:S01]  /*9420*/  DFMA R34, R12, R12, R12 ;  /* 0x0000000c0c22722b */ /* 0x000fe2000000000c */
[----:B------:R-:W-:-:S04]  /*9430*/  IMAD.WIDE.U32 R12, R48, R70, RZ ;  /* 0x00000046300c7225 */ /* 0x000fc800078e00ff */
[----:B------:R-:W-:Y:S01]  /*9440*/  IMAD.IADD R49, R13, 0x1, R37 ;  /* 0x000000010d317824 */ /* 0x000fe200078e0225 */
[----:B------:R-:W-:Y:S02]  /*9450*/  MOV R48, R12 ;  /* 0x0000000c00307202 */ /* 0x000fe40000000f00 */
[----:B------:R-:W-:-:S04]  /*9460*/  DFMA R34, R32, R34, R32 ;  /* 0x000000222022722b */ /* 0x000fc80000000020 */
[----:B------:R-:W1:Y:S04]  /*9470*/  I2F.F64.S64 R48, R48 ;  /* 0x0000003000307312 */ /* 0x000e680000301c00 */
[----:B------:R-:W-:-:S08]  /*9480*/  DFMA R10, R34, -179, R10 ;  /* 0xc0666000220a782b */ /* 0x000fd0000000000a */
[----:B------:R-:W-:Y:S01]  /*9490*/  DFMA R34, R34, R10, R34 ;  /* 0x0000000a2222722b */ /* 0x000fe20000000022 */
[----:B-1----:R-:W-:-:S07]  /*94a0*/  FSETP.GEU.AND P1, PT, |R49|, 6.5827683646048100446e-37, PT ;  /* 0x036000003100780b */ /* 0x002fce0003f2e200 */
        /* <DEDUP_REMOVED lines=11> */
[----:B0--34-:R-:W-:Y:S05]  /*9560*/  CALL.REL.NOINC `($__internal_0_$__cuda_sm20_div_rn_f64_full) ;  /* 0x000000d800887944 */ /* 0x019fea0003c00000 */
[----:B------:R-:W-:-:S07]  /*9570*/  IMAD.MOV.U32 R10, RZ, RZ, R12 ;  /* 0x000000ffff0a7224 */ /* 0x000fce00078e000c */
.L_x_150:
[----:B------:R-:W-:Y:S05]  /*9580*/  BSYNC.RECONVERGENT B7 ;  /* 0x0000000000077941 */ /* 0x000fea0003800200 */
.L_x_149:
        /* <DEDUP_REMOVED lines=8> */
[----:B------:R-:W-:Y:S01]  /*9610*/  DFMA R62, R36, R36, R36 ;  /* 0x00000024243e722b */ /* 0x000fe20000000024 */
[----:B------:R-:W-:Y:S01]  /*9620*/  MOV R36, R60 ;  /* 0x0000003c00247202 */ /* 0x000fe20000000f00 */
[----:B------:R-:W-:-:S04]  /*9630*/  IMAD.MOV.U32 R37, RZ, RZ, R61 ;  /* 0x000000ffff257224 */ /* 0x000fc800078e003d */
[----:B------:R-:W2:Y:S02]  /*9640*/  I2F.F64.S64 R56, R36 ;  /* 0x0000002400387312 */ /* 0x000ea40000301c00 */
[----:B------:R-:W-:Y:S02]  /*9650*/  DFMA R62, R32, R62, R32 ;  /* 0x0000003e203e722b */ /* 0x000fe40000000020 */
[----:B-1----:R-:W-:-:S06]  /*9660*/  DFMA R34, R34, -179, R48 ;  /* 0xc06660002222782b */ /* 0x002fcc0000000030 */
[----:B------:R-:W-:Y:S02]  /*9670*/  DFMA R12, R62, -179, R12 ;  /* 0xc06660003e0c782b */ /* 0x000fe4000000000c */
[----:B--2---:R-:W-:-:S06]  /*9680*/  DMUL R56, R34, R56 ;  /* 0x0000003822387228 */ /* 0x004fcc0000000000 */
        /* <DEDUP_REMOVED lines=13> */
[----:B0--34-:R-:W-:Y:S05]  /*9760*/  CALL.REL.NOINC `($__internal_0_$__cuda_sm20_div_rn_f64_full) ;  /* 0x000000d800087944 */ /* 0x019fea0003c00000 */
[----:B------:R-:W-:-:S07]  /*9770*/  MOV R10, R12 ;  /* 0x0000000c000a7202 */ /* 0x000fce0000000f00 */
.L_x_152:
[----:B------:R-:W-:Y:S05]  /*9780*/  BSYNC.RECONVERGENT B7 ;  /* 0x0000000000077941 */ /* 0x000fea0003800200 */
.L_x_151:
[----:B------:R-:W1:Y:S01]  /*9790*/  MUFU.RCP64H R33, 169 ;  /* 0x4065200000217908 */ /* 0x000e620000001800 */
[----:B------:R-:W-:Y:S02]  /*97a0*/  HFMA2 R32, -RZ, RZ, 0, 5.9604644775390625e-08 ;  /* 0x00000001ff207431 */ /* 0x000fe400000001ff */
[----:B------:R-:W-:Y:S01]  /*97b0*/  IMAD.MOV.U32 R12, RZ, RZ, 0x0 ;  /* 0x00000000ff0c7424 */ /* 0x000fe200078e00ff */
[----:B------:R-:W-:Y:S01]  /*97c0*/  BSSY.RECONVERGENT B7, `(.L_x_153) ;  /* 0x000001f000077945 */ /* 0x000fe20003800200 */
[----:B------:R-:W-:Y:S02]  /*97d0*/  IMAD.MOV.U32 R13, RZ, RZ, 0x3ff00000 ;  /* 0x3ff00000ff0d7424 */ /* 0x000fe400078e00ff */
[----:B------:R-:W-:Y:S02]  /*97e0*/  IMAD.MOV.U32 R34, RZ, RZ, 0x1 ;  /* 0x00000001ff227424 */ /* 0x000fe400078e00ff */
[----:B------:R-:W-:Y:S01]  /*97f0*/  IMAD.MOV.U32 R35, RZ, RZ, 0x0 ;  /* 0x00000000ff237424 */ /* 0x000fe200078e00ff */
[----:B------:R-:W-:Y:S01]  /*9800*/  F2I.F64.TRUNC R10, R10 ;  /* 0x0000000a000a7311 */ /* 0x000fe2000030d100 */
[----:B0-----:R-:W-:-:S02]  /*9810*/  IMAD R39, R53, 0x35, RZ ;  /* 0x0000003535277824 */ /* 0x001fc400078e02ff */
[----:B------:R-:W-:Y:S01]  /*9820*/  IMAD.WIDE.U32 R52, R52, 0x35, R34 ;  /* 0x0000003534347825 */ /* 0x000fe200078e0022 */
[----:B-1----:R-:W-:-:S04]  /*9830*/  DFMA R36, R32, -169, R12 ;  /* 0xc06520002024782b */ /* 0x002fc8000000000c */
[----:B------:R-:W-:-:S04]  /*9840*/  IADD3 R53, PT, PT, R53, R39, RZ ;  /* 0x0000002735357210 */ /* 0x000fc80007ffe0ff */
        /* <DEDUP_REMOVED lines=15> */
[----:B------:R-:W-:Y:S01]  /*9940*/  IMAD.MOV.U32 R32, RZ, RZ, R48 ;  /* 0x000000ffff207224 */ /* 0x000fe200078e0030 */
[----:B------:R-:W-:Y:S01]  /*9950*/  MOV R12, RZ ;  /* 0x000000ff000c7202 */ /* 0x000fe20000000f00 */
[----:B------:R-:W-:Y:S01]  /*9960*/  IMAD.MOV.U32 R11, RZ, RZ, R49 ;  /* 0x000000ffff0b7224 */ /* 0x000fe200078e0031 */
[----:B------:R-:W-:Y:S01]  /*9970*/  MOV R10, 0x99a0 ;  /* 0x000099a0000a7802 */ /* 0x000fe20000000f00 */
[----:B------:R-:W-:-:S07]  /*9980*/  IMAD.MOV.U32 R13, RZ, RZ, 0x40652000 ;  /* 0x40652000ff0d7424 */ /* 0x000fce00078e00ff */
[----:B---34-:R-:W-:Y:S05]  /*9990*/  CALL.REL.NOINC `($__internal_0_$__cuda_sm20_div_rn_f64_full) ;  /* 0x000000d4007c7944 */ /* 0x018fea0003c00000 */
[----:B------:R-:W-:-:S07]  /*99a0*/  IMAD.MOV.U32 R13, RZ, RZ, R11 ;  /* 0x000000ffff0d7224 */ /* 0x000fce00078e000b */
.L_x_154:
[----:B------:R-:W-:Y:S05]  /*99b0*/  BSYNC.RECONVERGENT B7 ;  /* 0x0000000000077941 */ /* 0x000fea0003800200 */
.L_x_153:
[----:B------:R0:W1:Y:S01]  /*99c0*/  F2I.F64.TRUNC R12, R12 ;  /* 0x0000000c000c7311 */ /* 0x000062000030d100 */
[----:B------:R-:W-:Y:S01]  /*99d0*/  IMAD.MOV.U32 R10, RZ, RZ, 0x1 ;  /* 0x00000001ff0a7424 */ /* 0x000fe200078e00ff */
[----:B------:R-:W-:Y:S06]  /*99e0*/  BSSY.RECONVERGENT B7, `(.L_x_155) ;  /* 0x000002d000077945 */ /* 0x000fec0003800200 */
[----:B------:R-:W2:Y:S01]  /*99f0*/  MUFU.RCP64H R11, 179 ;  /* 0x40666000000b7908 */ /* 0x000ea20000001800 */
[----:B0-----:R-:W-:-:S07]  /*9a00*/  IMAD R13, R71, R60, RZ ;  /* 0x0000003c470d7224 */ /* 0x001fce00078e02ff */
[----:B-1----:R-:W0:Y:S02]  /*9a10*/  I2F.F64 R32, R12 ;  /* 0x0000000c00207312 */ /* 0x002e240000201c00 */
[----:B0-----:R-:W-:Y:S01]  /*9a20*/  DFMA R52, R32, -169, R48 ;  /* 0xc06520002034782b */ /* 0x001fe20000000030 */
[----:B------:R-:W-:Y:S01]  /*9a30*/  MOV R32, 0x0 ;  /* 0x0000000000207802 */ /* 0x000fe20000000f00 */
[----:B------:R-:W-:-:S06]  /*9a40*/  IMAD.MOV.U32 R33, RZ, RZ, 0x3ff00000 ;  /* 0x3ff00000ff217424 */ /* 0x000fcc00078e00ff */
[----:B--2---:R-:W-:Y:S02]  /*9a50*/  DFMA R34, R10, -179, R32 ;  /* 0xc06660000a22782b */ /* 0x004fe40000000020 */
        /* <DEDUP_REMOVED lines=8> */
[C---:B------:R-:W-:Y:S02]  /*9ae0*/  IMAD R39, R70.reuse, R61, R13 ;  /* 0x0000003d46277224 */ /* 0x040fe400078e020d */
[----:B------:R-:W-:Y:S01]  /*9af0*/  IMAD.WIDE.U32 R70, R70, R60, RZ ;  /* 0x0000003c46467225 */ /* 0x000fe200078e00ff */
[----:B------:R-:W0:Y:S02]  /*9b00*/  I2F.F64.S64 R12, R36 ;  /* 0x00000024000c7312 */ /* 0x000e240000301c00 */
[----:B------:R-:W-:Y:S01]  /*9b10*/  DFMA R64, R34, R10, R34 ;  /* 0x0000000a2240722b */ /* 0x000fe20000000022 */
[----:B------:R-:W-:-:S05]  /*9b20*/  IMAD.IADD R71, R71, 0x1, R39 ;  /* 0x0000000147477824 */ /* 0x000fca00078e0227 */
[----:B------:R-:W1:Y:S01]  /*9b30*/  I2F.F64.S64 R48, R70 ;  /* 0x0000004600307312 */ /* 0x000e620000301c00 */
[----:B0-----:R-:W-:Y:S02]  /*9b40*/  DMUL R32, R12, 0.015625 ;  /* 0x3f9000000c207828 */ /* 0x001fe40000000000 */
[----:B-1----:R-:W-:Y:S01]  /*9b50*/  DMUL R10, R64, R48 ;  /* 0x00000030400a7228 */ /* 0x002fe20000000000 */
        /* <DEDUP_REMOVED lines=19> */
[----:B---34-:R-:W-:Y:S05]  /*9c90*/  CALL.REL.NOINC `($__internal_0_$__cuda_sm20_div_rn_f64_full) ;  /* 0x000000d000bc7944 */ /* 0x018fea0003c00000 */
[----:B------:R-:W-:-:S07]  /*9ca0*/  MOV R10, R12 ;  /* 0x0000000c000a7202 */ /* 0x000fce0000000f00 */
.L_x_156:
[----:B------:R-:W-:Y:S05]  /*9cb0*/  BSYNC.RECONVERGENT B7 ;  /* 0x0000000000077941 */ /* 0x000fea0003800200 */
.L_x_155:
[----:B------:R-:W0:Y:S01]  /*9cc0*/  MUFU.RCP64H R35, 179 ;  /* 0x4066600000237908 */ /* 0x000e220000001800 */
[----:B------:R-:W-:Y:S02]  /*9cd0*/  HFMA2 R34, -RZ, RZ, 0, 5.9604644775390625e-08 ;  /* 0x00000001ff227431 */ /* 0x000fe400000001ff */
[----:B------:R-:W-:Y:S01]  /*9ce0*/  IMAD.MOV.U32 R12, RZ, RZ, 0x0 ;  /* 0x00000000ff0c7424 */ /* 0x000fe200078e00ff */
[----:B------:R-:W-:Y:S01]  /*9cf0*/  BSSY.RECONVERGENT B7, `(.L_x_157) ;  /* 0x000001a000077945 */ /* 0x000fe20003800200 */
[----:B------:R-:W-:-:S03]  /*9d00*/  IMAD.MOV.U32 R13, RZ, RZ, 0x3ff00000 ;  /* 0x3ff00000ff0d7424 */ /* 0x000fc600078e00ff */
[----:B------:R-:W1:Y:S03]  /*9d10*/  F2I.F64.TRUNC R36, R10 ;  /* 0x0000000a00247311 */ /* 0x000e66000030d100 */
[----:B0-----:R-:W-:-:S05]  /*9d20*/  DFMA R32, R34, -179, R12 ;  /* 0xc06660002220782b */ /* 0x001fca000000000c */
[----:B-1----:R-:W0:Y:S03]  /*9d30*/  I2F.F64 R36, R36 ;  /* 0x0000002400247312 */ /* 0x002e260000201c00 */
[----:B------:R-:W-:-:S05]  /*9d40*/  DFMA R62, R32, R32, R32 ;  /* 0x00000020203e722b */ /* 0x000fca0000000020 */
[----:B------:R-:W1:Y:S03]  /*9d50*/  I2F.F64.S64 R32, R56 ;  /* 0x0000003800207312 */ /* 0x000e660000301c00 */
[----:B------:R-:W-:Y:S02]  /*9d60*/  DFMA R62, R34, R62, R34 ;  /* 0x0000003e223e722b */ /* 0x000fe40000000022 */
[----:B0-----:R-:W-:-:S06]  /*9d70*/  DFMA R48, R36, -179, R48 ;  /* 0xc06660002430782b */ /* 0x001fcc0000000030 */
[----:B------:R-:W-:Y:S02]  /*9d80*/  DFMA R12, R62, -179, R12 ;  /* 0xc06660003e0c782b */ /* 0x000fe4000000000c */
[----:B-1----:R-:W-:-:S06]  /*9d90*/  DMUL R48, R48, R32 ;  /* 0x0000002030307228 */ /* 0x002fcc0000000000 */
        /* <DEDUP_REMOVED lines=13> */
[----:B---34-:R-:W-:Y:S05]  /*9e70*/  CALL.REL.NOINC `($__internal_0_$__cuda_sm20_div_rn_f64_full) ;  /* 0x000000d000447944 */ /* 0x018fea0003c00000 */
[----:B------:R-:W-:-:S07]  /*9e80*/  IMAD.MOV.U32 R10, RZ, RZ, R12 ;  /* 0x000000ffff0a7224 */ /* 0x000fce00078e000c */
.L_x_158:
[----:B------:R-:W-:Y:S05]  /*9e90*/  BSYNC.RECONVERGENT B7 ;  /* 0x0000000000077941 */ /* 0x000fea0003800200 */
.L_x_157:
        /* <DEDUP_REMOVED lines=23> */
[----:B------:R0:W1:Y:S09]  /*a010*/  F2I.S64.F64.TRUNC R48, R32 ;  /* 0x0000002000307311 */ /* 0x000072000030d900 */
        /* <DEDUP_REMOVED lines=10> */
.L_x_160:
[----:B------:R-:W-:Y:S05]  /*a0c0*/  BSYNC.RECONVERGENT B7 ;  /* 0x0000000000077941 */ /* 0x000fea0003800200 */
.L_x_159:
[----:B------:R0:W1:Y:S01]  /*a0d0*/  F2I.F64.TRUNC R12, R12 ;  /* 0x0000000c000c7311 */ /* 0x000062000030d100 */
[----:B------:R-:W-:Y:S01]  /*a0e0*/  IMAD.MOV.U32 R10, RZ, RZ, 0x1 ;  /* 0x00000001ff0a7424 */ /* 0x000fe200078e00ff */
[----:B------:R-:W-:Y:S06]  /*a0f0*/  BSSY.RECONVERGENT B7, `(.L_x_161) ;  /* 0x000002d000077945 */ /* 0x000fec0003800200 */
[----:B------:R-:W2:Y:S01]  /*a100*/  MUFU.RCP64H R11, 179 ;  /* 0x40666000000b7908 */ /* 0x000ea20000001800 */
[----:B0-----:R-:W-:-:S07]  /*a110*/  IMAD R13, R61, R56, RZ ;  /* 0x000000383d0d7224 */ /* 0x001fce00078e02ff */
[----:B-1----:R-:W0:Y:S02]  /*a120*/  I2F.F64 R32, R12 ;  /* 0x0000000c00207312 */ /* 0x002e240000201c00 */
[----:B0-----:R-:W-:Y:S01]  /*a130*/  DFMA R52, R32, -169, R52 ;  /* 0xc06520002034782b */ /* 0x001fe20000000034 */
[----:B------:R-:W-:Y:S01]  /*a140*/  IMAD.MOV.U32 R32, RZ, RZ, 0x0 ;  /* 0x00000000ff207424 */ /* 0x000fe200078e00ff */
[----:B------:R-:W-:-:S06]  /*a150*/  MOV R33, 0x3ff00000 ;  /* 0x3ff0000000217802 */ /* 0x000fcc0000000f00 */
[----:B--2---:R-:W-:Y:S02]  /*a160*/  DFMA R34, R10, -179, R32 ;  /* 0xc06660000a22782b */ /* 0x004fe40000000020 */
        /* <DEDUP_REMOVED lines=8> */
[----:B------:R-:W-:Y:S02]  /*a1f0*/  IMAD R39, R57, R60, R13 ;  /* 0x0000003c39277224 */ /* 0x000fe400078e020d */
[----:B------:R-:W-:Y:S01]  /*a200*/  IMAD.WIDE.U32 R60, R60, R56, RZ ;  /* 0x000000383c3c7225 */ /* 0x000fe200078e00ff */
[----:B------:R-:W0:Y:S02]  /*a210*/  I2F.F64.S64 R12, R36 ;  /* 0x00000024000c7312 */ /* 0x000e240000301c00 */
[----:B------:R-:W-:Y:S02]  /*a220*/  DFMA R64, R34, R10, R34 ;  /* 0x0000000a2240722b */ /* 0x000fe40000000022 */
[----:B------:R-:W-:-:S06]  /*a230*/  IADD3 R61, PT, PT, R61, R39, RZ ;  /* 0x000000273d3d7210 */ /* 0x000fcc0007ffe0ff */
[----:B------:R-:W1:Y:S01]  /*a240*/  I2F.F64.S64 R60, R60 ;  /* 0x0000003c003c7312 */ /* 0x000e620000301c00 */
[----:B0-----:R-:W-:Y:S02]  /*a250*/  DMUL R32, R12, 0.015625 ;  /* 0x3f9000000c207828 */ /* 0x001fe40000000000 */
[----:B-1----:R-:W-:-:S08]  /*a260*/  DMUL R10, R64, R60 ;  /* 0x0000003c400a7228 */ /* 0x002fd00000000000 */
        /* <DEDUP_REMOVED lines=19> */
[----:B---34-:R-:W-:Y:S05]  /*a3a0*/  CALL.REL.NOINC `($__internal_0_$__cuda_sm20_div_rn_f64_full) ;  /* 0x000000c800f87944 */ /* 0x018fea0003c00000 */
[----:B------:R-:W-:-:S07]  /*a3b0*/  IMAD.MOV.U32 R10, RZ, RZ, R12 ;  /* 0x000000ffff0a7224 */ /* 0x000fce00078e000c */
.L_x_162:
[----:B------:R-:W-:Y:S05]  /*a3c0*/  BSYNC.RECONVERGENT B7 ;  /* 0x0000000000077941 */ /* 0x000fea0003800200 */
.L_x_161:
[----:B------:R-:W0:Y:S01]  /*a3d0*/  MUFU.RCP64H R35, 179 ;  /* 0x4066600000237908 */ /* 0x000e220000001800 */
[----:B------:R-:W-:Y:S01]  /*a3e0*/  MOV R12, 0x0 ;  /* 0x00000000000c7802 */ /* 0x000fe20000000f00 */
[----:B------:R-:W-:Y:S01]  /*a3f0*/  IMAD.MOV.U32 R13, RZ, RZ, 0x3ff00000 ;  /* 0x3ff00000ff0d7424 */ /* 0x000fe200078e00ff */
[----:B------:R-:W-:Y:S01]  /*a400*/  BSSY.RECONVERGENT B7, `(.L_x_163) ;  /* 0x000001a000077945 */ /* 0x000fe20003800200 */
[----:B------:R-:W-:-:S04]  /*a410*/  IMAD.MOV.U32 R34, RZ, RZ, 0x1 ;  /* 0x00000001ff227424 */ /* 0x000fc800078e00ff */
[----:B------:R-:W1:Y:S02]  /*a420*/  F2I.F64.TRUNC R36, R10 ;  /* 0x0000000a00247311 */ /* 0x000e64000030d100 */
[----:B0-----:R-:W-:-:S06]  /*a430*/  DFMA R32, R34, -179, R12 ;  /* 0xc06660002220782b */ /* 0x001fcc000000000c */
[----:B-1----:R-:W0:Y:S02]  /*a440*/  I2F.F64 R36, R36 ;  /* 0x0000002400247312 */ /* 0x002e240000201c00 */
[----:B------:R-:W-:-:S06]  /*a450*/  DFMA R62, R32, R32, R32 ;  /* 0x00000020203e722b */ /* 0x000fcc0000000020 */
[----:B------:R-:W1:Y:S02]  /*a460*/  I2F.F64.S64 R32, R48 ;  /* 0x0000003000207312 */ /* 0x000e640000301c00 */
        /* <DEDUP_REMOVED lines=19> */
.L_x_164:
[----:B------:R-:W-:Y:S05]  /*a5a0*/  BSYNC.RECONVERGENT B7 ;  /* 0x0000000000077941 */ /* 0x000fea0003800200 */
.L_x_163:
        /* <DEDUP_REMOVED lines=27> */
[----:B------:R-:W-:Y:S01]  /*a760*/  IMAD.MOV.U32 R32, RZ, RZ, R52 ;  /* 0x000000ffff207224 */ /* 0x000fe200078e0034 */
[----:B------:R-:W-:Y:S01]  /*a770*/  MOV R11, R53 ;  /* 0x00000035000b7202 */ /* 0x000fe20000000f00 */
[----:B------:R-:W-:Y:S01]  /*a780*/  IMAD.MOV.U32 R12, RZ, RZ, RZ ;  /* 0x000000ffff0c7224 */ /* 0x000fe200078e00ff */
[----:B------:R-:W-:Y:S01]  /*a790*/  MOV R10, 0xa7c0 ;  /* 0x0000a7c0000a7802 */ /* 0x000fe20000000f00 */
[----:B------:R-:W-:-:S07]  /*a7a0*/  IMAD.MOV.U32 R13, RZ, RZ, 0x40652000 ;  /* 0x40652000ff0d7424 */ /* 0x000fce00078e00ff */
[----:B---34-:R-:W-:Y:S05]  /*a7b0*/  CALL.REL.NOINC `($__internal_0_$__cuda_sm20_div_rn_f64_full) ;  /* 0x000000c400f47944 */ /* 0x018fea0003c00000 */
[----:B------:R-:W-:-:S07]  /*a7c0*/  MOV R13, R11 ;  /* 0x0000000b000d7202 */ /* 0x000fce0000000f00 */
.L_x_166:
[----:B------:R-:W-:Y:S05]  /*a7d0*/  BSYNC.RECONVERGENT B7 ;  /* 0x0000000000077941 */ /* 0x000fea0003800200 */
.L_x_165:
[----:B------:R0:W1:Y:S01]  /*a7e0*/  F2I.F64.TRUNC R12, R12 ;  /* 0x0000000c000c7311 */ /* 0x000062000030d100 */
[----:B------:R-:W-:Y:S01]  /*a7f0*/  MOV R10, 0x1 ;  /* 0x00000001000a7802 */ /* 0x000fe20000000f00 */
[----:B------:R-:W-:Y:S06]  /*a800*/  BSSY.RECONVERGENT B7, `(.L_x_167) ;  /* 0x000002d000077945 */ /* 0x000fec0003800200 */
[----:B------:R-:W2:Y:S01]  /*a810*/  MUFU.RCP64H R11, 179 ;  /* 0x40666000000b7908 */ /* 0x000ea20000001800 */
[----:B0-----:R-:W-:-:S07]  /*a820*/  IMAD R13, R57, R48, RZ ;  /* 0x00000030390d7224 */ /* 0x001fce00078e02ff */
[----:B-1----:R-:W0:Y:S02]  /*a830*/  I2F.F64 R32, R12 ;  /* 0x0000000c00207312 */ /* 0x002e240000201c00 */
[----:B0-----:R-:W-:Y:S01]  /*a840*/  DFMA R52, R32, -169, R52 ;  /* 0xc06520002034782b */ /* 0x001fe20000000034 */
[----:B------:R-:W-:Y:S02]  /*a850*/  IMAD.MOV.U32 R32, RZ, RZ, 0x0 ;  /* 0x00000000ff207424 */ /* 0x000fe400078e00ff */
[----:B------:R-:W-:-:S07]  /*a860*/  IMAD.MOV.U32 R33, RZ, RZ, 0x3ff00000 ;  /* 0x3ff00000ff217424 */ /* 0x000fce00078e00ff */
[----:B------:R-:W0:Y:S01]  /*a870*/  F2I.S64.F64.TRUNC R52, R52 ;  /* 0x0000003400347311 */ /* 0x000e22000030d900 */
[----:B--2---:R-:W-:-:S08]  /*a880*/  DFMA R34, R10, -179, R32 ;  /* 0xc06660000a22782b */ /* 0x004fd00000000020 */
        /* <DEDUP_REMOVED lines=34> */
[----:B---34-:R-:W-:Y:S05]  /*aab0*/  CALL.REL.NOINC `($__internal_0_$__cuda_sm20_div_rn_f64_full) ;  /* 0x000000c400347944 */ /* 0x018fea0003c00000 */
[----:B------:R-:W-:-:S07]  /*aac0*/  IMAD.MOV.U32 R10, RZ, RZ, R12 ;  /* 0x000000ffff0a7224 */ /* 0x000fce00078e000c */
.L_x_168:
[----:B------:R-:W-:Y:S05]  /*aad0*/  BSYNC.RECONVERGENT B7 ;  /* 0x0000000000077941 */ /* 0x000fea0003800200 */
.L_x_167:
[----:B------:R-:W0:Y:S01]  /*aae0*/  MUFU.RCP64H R35, 179 ;  /* 0x4066600000237908 */ /* 0x000e220000001800 */
[----:B------:R-:W-:Y:S01]  /*aaf0*/  IMAD.MOV.U32 R12, RZ, RZ, 0x0 ;  /* 0x00000000ff0c7424 */ /* 0x000fe200078e00ff */
[----:B------:R-:W-:Y:S01]  /*ab00*/  MOV R13, 0x3ff00000 ;  /* 0x3ff00000000d7802 */ /* 0x000fe20000000f00 */
[----:B------:R-:W-:Y:S01]  /*ab10*/  IMAD.MOV.U32 R34, RZ, RZ, 0x1 ;  /* 0x00000001ff227424 */ /* 0x000fe200078e00ff */
[----:B------:R-:W-:Y:S04]  /*ab20*/  BSSY.RECONVERGENT B7, `(.L_x_169) ;  /* 0x0000019000077945 */ /* 0x000fe80003800200 */
[----:B------:R-:W1:Y:S01]  /*ab30*/  F2I.F64.TRUNC R36, R10 ;  /* 0x0000000a00247311 */ /* 0x000e62000030d100 */
[----:B0-----:R-:W-:-:S07]  /*ab40*/  DFMA R32, R34, -179, R12 ;  /* 0xc06660002220782b */ /* 0x001fce000000000c */
[----:B-1----:R-:W0:Y:S01]  /*ab50*/  I2F.F64 R36, R36 ;  /* 0x0000002400247312 */ /* 0x002e220000201c00 */
[----:B------:R-:W-:-:S07]  /*ab60*/  DFMA R60, R32, R32, R32 ;  /* 0x00000020203c722b */ /* 0x000fce0000000020 */
[----:B------:R-:W1:Y:S01]  /*ab70*/  I2F.F64.S64 R32, R70 ;  /* 0x0000004600207312 */ /* 0x000e620000301c00 */
        /* <DEDUP_REMOVED lines=17> */
[----:B---34-:R-:W-:Y:S05]  /*ac90*/  CALL.REL.NOINC `($__internal_0_$__cuda_sm20_div_rn_f64_full) ;  /* 0x000000c000bc7944 */ /* 0x018fea0003c00000 */
[----:B------:R-:W-:-:S07]  /*aca0*/  MOV R10, R12 ;  /* 0x0000000c000a7202 */ /* 0x000fce0000000f00 */
.L_x_170:
[----:B------:R-:W-:Y:S05]  /*acb0*/  BSYNC.RECONVERGENT B7 ;  /* 0x0000000000077941 */ /* 0x000fea0003800200 */
.L_x_169:
        /* <DEDUP_REMOVED lines=28> */
[----:B------:R-:W-:Y:S01]  /*ae80*/  MOV R12, RZ ;  /* 0x000000ff000c7202 */ /* 0x000fe20000000f00 */
[----:B------:R-:W-:Y:S01]  /*ae90*/  IMAD.MOV.U32 R11, RZ, RZ, R53 ;  /* 0x000000ffff0b7224 */ /* 0x000fe200078e0035 */
[----:B------:R-:W-:Y:S01]  /*aea0*/  MOV R10, 0xaed0 ;  /* 0x0000aed0000a7802 */ /* 0x000fe20000000f00 */
[----:B------:R-:W-:-:S07]  /*aeb0*/  IMAD.MOV.U32 R13, RZ, RZ, 0x40652000 ;  /* 0x40652000ff0d7424 */ /* 0x000fce00078e00ff */
[----:B---34-:R-:W-:Y:S05]  /*aec0*/  CALL.REL.NOINC `($__internal_0_$__cuda_sm20_div_rn_f64_full) ;  /* 0x000000c000307944 */ /* 0x018fea0003c00000 */
[----:B------:R-:W-:-:S07]  /*aed0*/  IMAD.MOV.U32 R13, RZ, RZ, R11 ;  /* 0x000000ffff0d7224 */ /* 0x000fce00078e000b */
.L_x_172:
[----:B------:R-:W-:Y:S05]  /*aee0*/  BSYNC.RECONVERGENT B7 ;  /* 0x0000000000077941 */ /* 0x000fea0003800200 */
.L_x_171:
[----:B------:R-:W0:Y:S01]  /*aef0*/  F2I.F64.TRUNC R12, R12 ;  /* 0x0000000c000c7311 */ /* 0x000e22000030d100 */
[----:B------:R-:W-:-:S05]  /*af00*/  VIADD R38, R38, 0x4 ;  /* 0x0000000426267836 */ /* 0x000fca0000000000 */
[----:B------:R-:W-:Y:S02]  /*af10*/  ISETP.NE.AND P1, PT, R38, 0x31, PT ;  /* 0x000000312600780c */ /* 0x000fe40003f25270 */
[----:B0-----:R-:W0:Y:S02]  /*af20*/  I2F.F64 R10, R12 ;  /* 0x0000000c000a7312 */ /* 0x001e240000201c00 */
[----:B0-----:R-:W-:-:S06]  /*af30*/  DFMA R10, R10, -169, R52 ;  /* 0xc06520000a0a782b */ /* 0x001fcc0000000034 */
[----:B------:R0:W1:Y:S02]  /*af40*/  F2I.S64.F64.TRUNC R52, R10 ;  /* 0x0000000a00347311 */ /* 0x000064000030d900 */
[C---:B0-----:R-:W-:Y:S02]  /*af50*/  DADD R10, R50.reuse, R58 ;  /* 0x00000000320a7229 */ /* 0x041fe4000000003a */
[----:B------:R-:W-:Y:S01]  /*af60*/  DMUL R50, R50, 0.5 ;  /* 0x3fe0000032327828 */ /* 0x000fe20000000000 */
[-C--:B-1----:R-:W-:Y:S02]  /*af70*/  IMAD R35, R61, R52.reuse, RZ ;  /* 0x000000343d237224 */ /* 0x082fe400078e02ff */
[----:B------:R-:W-:-:S04]  /*af80*/  IMAD.WIDE.U32 R32, R60, R52, RZ ;  /* 0x000000343c207225 */ /* 0x000fc800078e00ff */
[----:B------:R-:W-:-:S05]  /*af90*/  IMAD R35, R60, R53, R35 ;  /* 0x000000353c237224 */ /* 0x000fca00078e0223 */
[----:B------:R-:W-:-:S06]  /*afa0*/  IADD3 R33, PT, PT, R33, R35, RZ ;  /* 0x0000002321217210 */ /* 0x000fcc0007ffe0ff */
        /* <DEDUP_REMOVED lines=10> */
.L_x_148:
[----:B------:R-:W-:-:S04]  /*b050*/  IMAD.WIDE.U32 R10, R31, 0x8, R8 ;  /* 0x000000081f0a7825 */ /* 0x000fc800078e0008 */
[----:B------:R-:W-:Y:S01]  /*b060*/  VIADD R31, R31, 0x1 ;  /* 0x000000011f1f7836 */ /* 0x000fe20000000000 */
[----:B------:R2:W-:Y:S04]  /*b070*/  STG.E.64 desc[UR8][R10.64+0x1f48], R58 ;  /* 0x001f483a0a007986 */ /* 0x0005e8000c101b08 */
[----:B------:R-:W-:-:S13]  /*b080*/  ISETP.NE.AND P0, PT, R31, 0x62, PT ;  /* 0x000000621f00780c */ /* 0x000fda0003f05270 */
[----:B--2---:R-:W-:Y:S05]  /*b090*/  @P0 BRA `(.L_x_174) ;  /* 0xffffffe000ac0947 */ /* 0x004fea000383ffff */
[----:B------:R-:W-:Y:S05]  /*b0a0*/  BSYNC.RECONVERGENT B4 ;  /* 0x0000000000047941 */ /* 0x000fea0003800200 */
.L_x_147:
[----:B------:R-:W0:Y:S08]  /*b0b0*/  LDC.64 R12, c[0x4][0x18] ;  /* 0x01000600ff0c7b82 */ /* 0x000e300000000a00 */
[----:B------:R-:W1:Y:S01]  /*b0c0*/  LDC.64 R32, c[0x4][0x20] ;  /* 0x01000800ff207b82 */ /* 0x000e620000000a00 */
[----:B0-----:R0:W-:Y:S04]  /*b0d0*/  STG.E.64 desc[UR8][R12.64], R50 ;  /* 0x000000320c007986 */ /* 0x0011e8000c101b08 */
[----:B-1----:R-:W2:Y:S03]  /*b0e0*/  LDG.E.64 R10, desc[UR8][R32.64] ;  /* 0x00000008200a7981 */ /* 0x002ea6000c1e1b00 */
[----:B------:R-:W1:Y:S01]  /*b0f0*/  LDC.64 R48, c[0x4][0x10] ;  /* 0x01000400ff307b82 */ /* 0x000e620000000a00 */
        /* <DEDUP_REMOVED lines=35> */
[----:B0-----:R1:W-:Y:S04]  /*b330*/  STG.E.64 desc[UR8][R50.64], R32 ;  /* 0x0000002032007986 */ /* 0x0013e8000c101b08 */
[----:B-----5:R1:W-:Y:S04]  /*b340*/  STG.E.64 desc[UR8][R52.64], R34 ;  /* 0x0000002234007986 */ /* 0x0203e8000c101b08 */
        /* <DEDUP_REMOVED lines=14> */
.L_x_181:
[----:B-1---5:R-:W1:Y:S01]  /*b430*/  F2I.S64.F64.TRUNC R38, R12 ;  /* 0x0000000c00267311 */ /* 0x022e62000030d900 */
[----:B------:R-:W-:Y:S01]  /*b440*/  BSSY.RECONVERGENT B3, `(.L_x_177) ;  /* 0x0000030000037945 */ /* 0x000fe20003800200 */
[----:B-1----:R-:W-:-:S04]  /*b450*/  ISETP.GE.U32.AND P0, PT, R38, 0x1, PT ;  /* 0x000000012600780c */ /* 0x002fc80003f06070 */
[----:B------:R-:W-:Y:S01]  /*b460*/  ISETP.GE.AND.EX P0, PT, R39, RZ, PT, P0 ;  /* 0x000000ff2700720c */ /* 0x000fe20003f06300 */
[----:B------:R-:W-:-:S12]  /*b470*/  DADD R38, R36, 1 ;  /* 0x3ff0000024267429 */ /* 0x000fd80000000000 */
[----:B------:R-:W-:-:S06]  /*b480*/  DSETP.EQ.AND P0, PT, R38, R32, !P0 ;  /* 0x000000202600722a */ /* 0x000fcc0004702000 */
[----:B------:R-:W-:-:S14]  /*b490*/  DSETP.LTU.OR P0, PT, R12, 1, P0 ;  /* 0x3ff000000c00742a */ /* 0x000fdc0000709400 */
[----:B------:R-:W-:Y:S05]  /*b4a0*/  @P0 BRA `(.L_x_178) ;  /* 0x0000000000a40947 */ /* 0x000fea0003800000 */
[----:B------:R-:W1:Y:S01]  /*b4b0*/  LDC.64 R12, c[0x4][0x20] ;  /* 0x01000800ff0c7b82 */ /* 0x000e620000000a00 */
[----:B------:R-:W-:Y:S01]  /*b4c0*/  BSSY.RECONVERGENT B4, `(.L_x_179) ;  /* 0x0000024000047945 */ /* 0x000fe20003800200 */
[----:B------:R-:W-:-:S06]  /*b4d0*/  IMAD.MOV.U32 R11, RZ, RZ, 0x1 ;  /* 0x00000001ff0b7424 */ /* 0x000fcc00078e00ff */
[----:B------:R-:W2:Y:S02]  /*b4e0*/  LDC.64 R32, c[0x4][RZ] ;  /* 0x01000000ff207b82 */ /* 0x000ea40000000a00 */
.L_x_180:
[--C-:B------:R-:W-:Y:S01]  /*b4f0*/  IMAD.WIDE R38, R35, 0x8, R8.reuse ;  /* 0x0000000823267825 */ /* 0x100fe200078e0208 */
[----:B-1----:R-:W5:Y:S03]  /*b500*/  LDG.E.64 R48, desc[UR8][R12.64] ;  /* 0x000000080c307981 */ /* 0x002f66000c1e1b00 */
[----:B------:R-:W-:Y:S02]  /*b510*/  IMAD.WIDE R36, R34, 0x8, R8 ;  /* 0x0000000822247825 */ /* 0x000fe400078e0208 */
[----:B------:R-:W3:Y:S04]  /*b520*/  LDG.E.64 R38, desc[UR8][R38.64+0x1f48] ;  /* 0x001f480826267981 */ /* 0x000ee8000c1e1b00 */
[----:B------:R-:W3:Y:S02]  /*b530*/  LDG.E.64 R34, desc[UR8][R36.64+0x1f48] ;  /* 0x001f480824227981 */ /* 0x000ee4000c1e1b00 */
[----:B---3--:R-:W-:-:S08]  /*b540*/  DADD R34, R34, -R38 ;  /* 0x0000000022227229 */ /* 0x008fd00000000826 */
[C---:B-----5:R-:W-:Y:S02]  /*b550*/  DADD R48, R34.reuse, R48 ;  /* 0x0000000022307229 */ /* 0x060fe40000000030 */
[----:B------:R-:W-:-:S08]  /*b560*/  DSETP.GEU.AND P0, PT, R34, RZ, PT ;  /* 0x000000ff2200722a */ /* 0x000fd00003f0e000 */
[----:B------:R-:W-:Y:S02]  /*b570*/  FSEL R50, R48, R34, !P0 ;  /* 0x0000002230327208 */ /* 0x000fe40004000000 */
[----:B------:R-:W-:-:S05]  /*b580*/  FSEL R51, R49, R35, !P0 ;  /* 0x0000002331337208 */ /* 0x000fca0004000000 */
[----:B------:R1:W-:Y:S04]  /*b590*/  STG.E.64 desc[UR8][R36.64+0x1f48], R50 ;  /* 0x001f483224007986 */ /* 0x0003e8000c101b08 */
[----:B------:R-:W3:Y:S04]  /*b5a0*/  LDG.E.64 R34, desc[UR8][R8.64+0x2260] ;  /* 0x0022600808227981 */ /* 0x000ee8000c1e1b00 */
[----:B------:R-:W5:Y:S04]  /*b5b0*/  LDG.E.64 R38, desc[UR8][R8.64+0x2268] ;  /* 0x0022680808267981 */ /* 0x000f68000c1e1b00 */
[----:B-1----:R-:W4:Y:S01]  /*b5c0*/  LDG.E.64 R50, desc[UR8][R8.64+0x2288] ;  /* 0x0022880808327981 */ /* 0x002f22000c1e1b00 */
[----:B---3--:R-:W-:Y:S01]  /*b5d0*/  VIADD R34, R34, 0xffffffff ;  /* 0xffffffff22227836 */ /* 0x008fe20000000000 */
[----:B------:R-:W-:-:S04]  /*b5e0*/  IADD3 R35, PT, PT, R35, -0x1, RZ ;  /* 0xffffffff23237810 */ /* 0x000fc80007ffe0ff */
[C---:B------:R-:W-:Y:S02]  /*b5f0*/  ISETP.NE.AND P0, PT, R34.reuse, RZ, PT ;  /* 0x000000ff2200720c */ /* 0x040fe40003f05270 */
[C---:B------:R-:W-:Y:S02]  /*b600*/  ISETP.NE.AND P1, PT, R35.reuse, RZ, PT ;  /* 0x000000ff2300720c */ /* 0x040fe40003f25270 */
[----:B------:R-:W-:Y:S02]  /*b610*/  SEL R34, R34, 0x61, P0 ;  /* 0x0000006122227807 */ /* 0x000fe40000000000 */
[----:B------:R-:W-:-:S05]  /*b620*/  SEL R35, R35, 0x61, P1 ;  /* 0x0000006123237807 */ /* 0x000fca0000800000 */
[----:B------:R1:W-:Y:S04]  /*b630*/  STG.E.64 desc[UR8][R8.64+0x2260], R34 ;  /* 0x0022602208007986 */ /* 0x0003e8000c101b08 */
[----:B--2---:R-:W5:Y:S02]  /*b640*/  LDG.E.64 R48, desc[UR8][R32.64] ;  /* 0x0000000820307981 */ /* 0x004f64000c1e1b00 */
[----:B-----5:R-:W-:-:S08]  /*b650*/  DADD R38, R38, -R48 ;  /* 0x0000000026267229 */ /* 0x020fd00000000830 */
[----:B------:R-:W-:-:S14]  /*b660*/  DSETP.GEU.AND P0, PT, R38, RZ, PT ;  /* 0x000000ff2600722a */ /* 0x000fdc0003f0e000 */
[----:B------:R-:W2:Y:S01]  /*b670*/  @!P0 LDC.64 R52, c[0x4][0x8] ;  /* 0x01000200ff348b82 */ /* 0x000ea20000000a00 */
[----:B------:R1:W-:Y:S04]  /*b680*/  STG.E.64 desc[UR8][R8.64+0x2268], R38 ;  /* 0x0022682608007986 */ /* 0x0003e8000c101b08 */
[----:B--2---:R-:W2:Y:S01]  /*b690*/  @!P0 LDG.E.64 R36, desc[UR8][R52.64] ;  /* 0x0000000834248981 */ /* 0x004ea2000c1e1b00 */
[----:B------:R-:W-:-:S04]  /*b6a0*/  VIADD R11, R11, 0x1 ;  /* 0x000000010b0b7836 */ /* 0x000fc80000000000 */
[----:B------:R-:W4:Y:S01]  /*b6b0*/  I2F.F64.U32 R48, R11 ;  /* 0x0000000b00307312 */ /* 0x000f220000201800 */
[----:B--2---:R-:W-:-:S07]  /*b6c0*/  @!P0 DADD R36, R38, R36 ;  /* 0x0000000026248229 */ /* 0x004fce0000000024 */
[----:B------:R1:W-:Y:S01]  /*b6d0*/  @!P0 STG.E.64 desc[UR8][R8.64+0x2268], R36 ;  /* 0x0022682408008986 */ /* 0x0003e2000c101b08 */
[----:B----4-:R-:W-:-:S14]  /*b6e0*/  DSETP.GE.AND P0, PT, R50, R48, PT ;  /* 0x000000303200722a */ /* 0x010fdc0003f06000 */
[----:B-1----:R-:W-:Y:S05]  /*b6f0*/  @P0 BRA `(.L_x_180) ;  /* 0xfffffffc007c0947 */ /* 0x002fea000383ffff */
[----:B------:R-:W-:Y:S05]  /*b700*/  BSYNC.RECONVERGENT B4 ;  /* 0x0000000000047941 */ /* 0x000fea0003800200 */
.L_x_179:
[----:B------:R1:W5:Y:S01]  /*b710*/  LDG.E.64 R36, desc[UR8][R8.64+0x2290] ;  /* 0x0022900808247981 */ /* 0x000362000c1e1b00 */
[----:B------:R-:W-:Y:S01]  /*b720*/  IMAD.MOV.U32 R12, RZ, RZ, R50 ;  /* 0x000000ffff0c7224 */ /* 0x000fe200078e0032 */
[----:B------:R-:W-:-:S07]  /*b730*/  MOV R13, R51 ;  /* 0x00000033000d7202 */ /* 0x000fce0000000f00 */
.L_x_178:
[----:B------:R-:W-:Y:S05]  /*b740*/  BSYNC.RECONVERGENT B3 ;  /* 0x0000000000037941 */ /* 0x000fea0003800200 */
.L_x_177:
[----:B------:R-:W-:Y:S01]  /*b750*/  VIADD R10, R10, 0x1 ;  /* 0x000000010a0a7836 */ /* 0x000fe20000000000 */
[----:B-----5:R-:W-:-:S03]  /*b760*/  DADD R38, R36, 1 ;  /* 0x3ff0000024267429 */ /* 0x020fc60000000000 */
[----:B------:R-:W2:Y:S05]  /*b770*/  I2F.F64.U32 R32, R10 ;  /* 0x0000000a00207312 */ /* 0x000eaa0000201800 */
[----:B--2---:R-:W-:-:S14]  /*b780*/  DSETP.GE.AND P0, PT, R38, R32, PT ;  /* 0x000000202600722a */ /* 0x004fdc0003f06000 */
[----:B------:R-:W-:Y:S05]  /*b790*/  @P0 BRA `(.L_x_181) ;  /* 0xfffffffc00240947 */ /* 0x000fea000383ffff */
.L_x_176:
[----:B------:R-:W-:Y:S05]  /*b7a0*/  BSYNC.RECONVERGENT B1 ;  /* 0x0000000000017941 */ /* 0x000fea0003800200 */
.L_x_175:
[----:B------:R-:W2:Y:S02]  /*b7b0*/  LDG.E R10, desc[UR8][R8.64+0x2274] ;  /* 0x00227408080a7981 */ /* 0x000ea4000c1e1900 */
[----:B--2---:R-:W-:-:S13]  /*b7c0*/  ISETP.NE.AND P0, PT, R10, 0x1, PT ;  /* 0x000000010a00780c */ /* 0x004fda0003f05270 */
[----:B------:R2:W-:Y:S01]  /*b7d0*/  @!P0 STG.E desc[UR8][R8.64+0x2274], RZ ;  /* 0x002274ff08008986 */ /* 0x0005e2000c101908 */
[----:B------:R-:W-:Y:S05]  /*b7e0*/  @!P0 BREAK.RELIABLE B5 ;  /* 0x0000000000058942 */ /* 0x000fea0003800100 */
[----:B------:R-:W-:Y:S01]  /*b7f0*/  @!P0 IMAD.MOV.U32 R48, RZ, RZ, 0x1 ;  /* 0x00000001ff308424 */ /* 0x000fe200078e00ff */
[----:B------:R-:W-:Y:S06]  /*b800*/  @!P0 BRA `(.L_x_182) ;  /* 0x0000000400208947 */ /* 0x000fec0003800000 */
.L_x_142:
[----:B------:R-:W-:Y:S05]  /*b810*/  BSYNC.RELIABLE B5 ;  /* 0x0000000000057941 */ /* 0x000fea0003800100 */
.L_x_141:
[----:B------:R-:W-:Y:S01]  /*b820*/  MOV R11, 0x1 ;  /* 0x00000001000b7802 */ /* 0x000fe20000000f00 */
[----:B------:R-:W-:Y:S01]  /*b830*/  BSSY.RECONVERGENT B1, `(.L_x_183) ;  /* 0x0000038000017945 */ /* 0x000fe20003800200 */
[----:B------:R-:W-:-:S03]  /*b840*/  ISETP.GE.AND P0, PT, R30, 0x1, PT ;  /* 0x000000011e00780c */ /* 0x000fc60003f06270 */
[----:B------:R0:W-:Y:S10]  /*b850*/  STG.E desc[UR8][R8.64+0x2258], R11 ;  /* 0x0022580b08007986 */ /* 0x0001f4000c101908 */
[----:B------:R-:W-:Y:S05]  /*b860*/  @!P0 BRA `(.L_x_184) ;  /* 0x0000000000d08947 */ /* 0x000fea0003800000 */
[----:B0-----:R-:W0:Y:S08]  /*b870*/  LDC.64 R10, c[0x4][0x20] ;  /* 0x01000800ff0a7b82 */ /* 0x001e300000000a00 */
[----:B------:R-:W0:Y:S02]  /*b880*/  LDC.64 R12, c[0x4][RZ] ;  /* 0x01000000ff0c7b82 */ /* 0x000e240000000a00 */
.L_x_185:
        /* <DEDUP_REMOVED lines=15> */
[----:B--2---:R-:W-:-:S02]  /*b980*/  VIADD R36, R36, 0xffffffff ;  /* 0xffffffff24247836 */ /* 0x004fc40000000000 */
[----:B------:R-:W-:-:S03]  /*b990*/  VIADD R37, R37, 0xffffffff ;  /* 0xffffffff25257836 */ /* 0x000fc60000000000 */
        /* <DEDUP_REMOVED lines=28> */
[----:B---3--:R-:W-:-:S04]  /*bb60*/  IADD3 R51, PT, PT, R38, 0x1, RZ ;  /* 0x0000000126337810 */ /* 0x008fc80007ffe0ff */
[----:B------:R-:W0:Y:S01]  /*bb70*/  I2F.F64 R38, R51 ;  /* 0x0000003300267312 */ /* 0x000e220000201c00 */
[----:B------:R2:W-:Y:S01]  /*bb80*/  STG.E desc[UR8][R8.64+0x2258], R51 ;  /* 0x0022583308007986 */ /* 0x0005e2000c101908 */
[----:B0-----:R-:W-:-:S14]  /*bb90*/  DSETP.GE.AND P0, PT, R46, R38, PT ;  /* 0x000000262e00722a */ /* 0x001fdc0003f06000 */
[----:B--2---:R-:W-:Y:S05]  /*bba0*/  @P0 BRA `(.L_x_185) ;  /* 0xfffffffc00380947 */ /* 0x004fea000383ffff */
.L_x_184:
[----:B------:R-:W-:Y:S05]  /*bbb0*/  BSYNC.RECONVERGENT B1 ;  /* 0x0000000000017941 */ /* 0x000fea0003800200 */
.L_x_183:
[----:B0-----:R-:W5:Y:S01]  /*bbc0*/  LDG.E.64 R10, desc[UR8][R8.64+0x2288] ;  /* 0x00228808080a7981 */ /* 0x001f62000c1e1b00 */
[----:B------:R-:W-:Y:S01]  /*bbd0*/  IMAD.MOV.U32 R48, RZ, RZ, 0x1 ;  /* 0x00000001ff307424 */ /* 0x000fe200078e00ff */
[----:B-----5:R-:W-:-:S07]  /*bbe0*/  DADD R12, R46, R10 ;  /* 0x000000002e0c7229 */ /* 0x020fce000000000a */
        /* <DEDUP_REMOVED lines=9> */
.L_x_140:
[----:B------:R-:W-:-:S07]  /*bc80*/  VIADD R48, R11, 0x1 ;  /* 0x000000010b307836 */ /* 0x000fce0000000000 */
.L_x_182:
[----:B------:R-:W-:Y:S05]  /*bc90*/  BSYNC.RECONVERGENT B6 ;  /* 0x0000000000067941 */ /* 0x000fea0003800200 */
.L_x_137:
[----:B------:R-:W-:Y:S05]  /*bca0*/  WARPSYNC.ALL ;  /* 0x0000000000007948 */ /* 0x000fea0003800000 */
[----:B0-----:R-:W0:Y:S01]  /*bcb0*/  LDC.64 R10, c[0x0][0x410] ;  /* 0x00010400ff0a7b82 */ /* 0x001e220000000a00 */
[----:B------:R0:W-:Y:S01]  /*bcc0*/  STG.E desc[UR8][R8.64+0x2258], R48 ;  /* 0x0022583008007986 */ /* 0x0001e2000c101908 */
[----:B------:R-:W-:-:S06]  /*bcd0*/  IMAD.WIDE R30, R48, 0x8, R8 ;  /* 0x00000008301e7825 */ /* 0x000fcc00078e0208 */
[----:B------:R-:W5:Y:S01]  /*bce0*/  LDG.E.64 R30, desc[UR8][R30.64] ;  /* 0x000000081e1e7981 */ /* 0x000f62000c1e1b00 */
[----:B0-----:R-:W-:-:S06]  /*bcf0*/  IMAD.WIDE R10, R54, 0x8, R10 ;  /* 0x00000008360a7825 */ /* 0x001fcc00078e020a */
[----:B------:R-:W2:Y:S01]  /*bd00*/  LDG.E.64 R10, desc[UR8][R10.64] ;  /* 0x000000080a0a7981 */ /* 0x000ea2000c1e1b00 */
[----:B------:R-:W-:Y:S01]  /*bd10*/  BSSY.RECONVERGENT B4, `(.L_x_186) ;  /* 0x0000397000047945 */ /* 0x000fe20003800200 */
[----:B--2---:R-:W-:-:S14]  /*bd20*/  DSETP.NEU.AND P0, PT, R10, 1, PT ;  /* 0x3ff000000a00742a */ /* 0x004fdc0003f0d000 */
[----:B------:R-:W-:Y:S05]  /*bd30*/  @P0 BRA `(.L_x_187) ;  /* 0x0000003400b40947 */ /* 0x000fea0003800000 */
[----:B------:R-:W-:Y:S01]  /*bd40*/  ISETP.NE.AND P0, PT, R48, RZ, PT ;  /* 0x000000ff3000720c */ /* 0x000fe20003f05270 */
[----:B------:R-:W-:Y:S04]  /*bd50*/  BSSY.RECONVERGENT B3, `(.L_x_188) ;  /* 0x0000359000037945 */ /* 0x000fe80003800200 */
[----:B------:R-:W-:Y:S08]  /*bd60*/  BSSY.RELIABLE B1, `(.L_x_189) ;  /* 0x0000008000017945 */ /* 0x000ff00003800100 */
[----:B------:R-:W-:Y:S05]  /*bd70*/  @P0 BRA `(.L_x_190) ;  /* 0x0000000000080947 */ /* 0x000fea0003800000 */
[----:B------:R0:W5:Y:S01]  /*bd80*/  LDG.E R55, desc[UR8][R8.64+0x225c] ;  /* 0x00225c0808377981 */ /* 0x000162000c1e1900 */
[----:B------:R-:W-:Y:S05]  /*bd90*/  BRA `(.L_x_191) ;  /* 0x0000000000107947 */ /* 0x000fea0003800000 */
.L_x_190:
[----:B------:R-:W2:Y:S02]  /*bda0*/  LDG.E R55, desc[UR8][R8.64+0x225c] ;  /* 0x00225c0808377981 */ /* 0x000ea4000c1e1900 */
[----:B--2---:R-:W-:-:S13]  /*bdb0*/  ISETP.GE.AND P0, PT, R48, R55, PT ;  /* 0x000000373000720c */ /* 0x004fda0003f06270 */
[----:B------:R-:W-:Y:S05]  /*bdc0*/  @!P0 BREAK.RELIABLE B1 ;  /* 0x0000000000018942 */ /* 0x000fea0003800100 */
[----:B------:R-:W-:Y:S05]  /*bdd0*/  @!P0 BRA `(.L_x_192) ;  /* 0x00000034003c8947 */ /* 0x000fea0003800000 */
.L_x_191:
[----:B------:R-:W-:Y:S05]  /*bde0*/  BSYNC.RELIABLE B1 ;  /* 0x0000000000017941 */ /* 0x000fea0003800100 */
.L_x_189:
[----:B------:R-:W2:Y:S01]  /*bdf0*/  LDG.E.64 R10, desc[UR8][R8.64+0x2288] ;  /* 0x00228808080a7981 */ /* 0x000ea2000c1e1b00 */
[----:B-----5:R0:W0:Y:S01]  /*be00*/  I2F.F64 R38, R55 ;  /* 0x0000003700267312 */ /* 0x0200220000201c00 */
[----:B------:R-:W-:Y:S01]  /*be10*/  BSSY.RELIABLE B7, `(.L_x_193) ;  /* 0x0000305000077945 */ /* 0x000fe20003800100 */
[----:B--2---:R-:W-:-:S14]  /*be20*/  DSETP.GE.AND P0, PT, R10, RZ, PT ;  /* 0x000000ff0a00722a */ /* 0x004fdc0003f06000 */
[----:B0-----:R-:W-:Y:S05]  /*be30*/  @P0 BRA `(.L_x_194) ;  /* 0x0000003000080947 */ /* 0x001fea0003800000 */
[----:B------:R-:W2:Y:S01]  /*be40*/  LDG.E R10, desc[UR8][R8.64+0x2270] ;  /* 0x00227008080a7981 */ /* 0x000ea2000c1e1900 */
[----:B------:R-:W0:Y:S01]  /*be50*/  LDC.64 R50, c[0x4][0x28] ;  /* 0x01000a00ff327b82 */ /* 0x000e220000000a00 */
[----:B--2---:R-:W-:-:S05]  /*be60*/  SHF.R.S32.HI R11, RZ, 0x1f, R10 ;  /* 0x0000001fff0b7819 */ /* 0x004fca000001140a */
[----:B0-----:R0:W-:Y:S04]  /*be70*/  STG.E.64 desc[UR8][R50.64], R10 ;  /* 0x0000000a32007986 */ /* 0x0011e8000c101b08 */
[----:B------:R-:W2:Y:S04]  /*be80*/  LDG.E.64 R32, desc[UR8][R8.64+0x2280] ;  /* 0x0022800808207981 */ /* 0x000ea8000c1e1b00 */
[----:B------:R-:W5:Y:S04]  /*be90*/  LDG.E.64 R34, desc[UR8][R8.64+0x2278] ;  /* 0x0022780808227981 */ /* 0x000f68000c1e1b00 */
[----:B--2---:R-:W-:Y:S04]  /*bea0*/  STG.E.64 desc[UR8][R8.64+0x2288], R32 ;  /* 0x0022882008007986 */ /* 0x004fe8000c101b08 */
[----:B-----5:R2:W-:Y:S04]  /*beb0*/  STG.E.64 desc[UR8][R8.64+0x2290], R34 ;  /* 0x0022902208007986 */ /* 0x0205e8000c101b08 */
[----:B------:R-:W5:Y:S01]  /*bec0*/  LDG.E.64 R52, desc[UR8][R50.64] ;  /* 0x0000000832347981 */ /* 0x000f62000c1e1b00 */
[----:B------:R-:W2:Y:S01]  /*bed0*/  MUFU.RCP64H R13, 177 ;  /* 0x40662000000d7908 */ /* 0x000ea20000001800 */
[----:B0-----:R-:W-:-:S02]  /*bee0*/  IMAD.MOV.U32 R10, RZ, RZ, 0x0 ;  /* 0x00000000ff0a7424 */ /* 0x001fc400078e00ff */
[----:B------:R-:W-:Y:S02]  /*bef0*/  IMAD.MOV.U32 R11, RZ, RZ, 0x40662000 ;  /* 0x40662000ff0b7424 */ /* 0x000fe400078e00ff */
[----:B------:R-:W-:-:S06]  /*bf00*/  IMAD.MOV.U32 R12, RZ, RZ, 0x1 ;  /* 0x00000001ff0c7424 */ /* 0x000fcc00078e00ff */
[----:B--2---:R-:W-:-:S08]  /*bf10*/  DFMA R34, R12, -R10, 1 ;  /* 0x3ff000000c22742b */ /* 0x004fd0000000080a */
[----:B------:R-:W-:-:S08]  /*bf20*/  DFMA R34, R34, R34, R34 ;  /* 0x000000222222722b */ /* 0x000fd00000000022 */
[----:B------:R-:W-:-:S08]  /*bf30*/  DFMA R34, R12, R34, R12 ;  /* 0x000000220c22722b */ /* 0x000fd0000000000c */
[----:B------:R-:W-:Y:S01]  /*bf40*/  DFMA R12, R34, -R10, 1 ;  /* 0x3ff00000220c742b */ /* 0x000fe2000000080a */
[----:B-----5:R-:W-:-:S04]  /*bf50*/  IMAD.WIDE.U32 R36, R53, 0x61d823a3, RZ ;  /* 0x61d823a335247825 */ /* 0x020fc800078e00ff */
[----:B------:R-:W-:-:S04]  /*bf60*/  IMAD.WIDE.U32 R10, R53, -0x7c9663d7, RZ ;  /* 0x83699c29350a7825 */ /* 0x000fc800078e00ff */
[----:B------:R-:W-:-:S04]  /*bf70*/  IMAD.WIDE.U32 R46, P0, R52, 0x64d47cea, R36 ;  /* 0x64d47cea342e7825 */ /* 0x000fc80007800024 */
[----:B------:R-:W-:Y:S01]  /*bf80*/  IMAD.WIDE.U32 R36, R52, 0x61d823a3, RZ ;  /* 0x61d823a334247825 */ /* 0x000fe200078e00ff */
[----:B------:R-:W-:Y:S02]  /*bf90*/  IADD3.X R49, PT, PT, RZ, RZ, RZ, P0, !PT ;  /* 0x000000ffff317210 */ /* 0x000fe400007fe4ff */
[----:B------:R-:W-:Y:S02]  /*bfa0*/  MOV R48, R47 ;  /* 0x0000002f00307202 */ /* 0x000fe40000000f00 */
[----:B------:R-:W-:-:S05]  /*bfb0*/  IADD3 RZ, P0, PT, R37, R46, RZ ;  /* 0x0000002e25ff7210 */ /* 0x000fca0007f1e0ff */
[C---:B------:R-:W-:Y:S01]  /*bfc0*/  IMAD.WIDE.U32.X R32, R53.reuse, 0x64d47cea, R48, P0 ;  /* 0x64d47cea35207825 */ /* 0x040fe200000e0430 */
[----:B------:R-:W-:Y:S02]  /*bfd0*/  ISETP.LT.AND P0, PT, R53, RZ, PT ;  /* 0x000000ff3500720c */ /* 0x000fe40003f01270 */
[----:B------:R-:W-:-:S04]  /*bfe0*/  IADD3 R37, P1, PT, R32, -0x61d823a3, RZ ;  /* 0x9e27dc5d20257810 */ /* 0x000fc80007f3e0ff */
[----:B------:R-:W-:Y:S02]  /*bff0*/  IADD3.X R47, PT, PT, R33, -0x64d47ceb, RZ, P1, !PT ;  /* 0x9b2b8315212f7810 */ /* 0x000fe40000ffe4ff */
[----:B------:R-:W-:Y:S01]  /*c000*/  SEL R48, R37, R32, P0 ;  /* 0x0000002025307207 */ /* 0x000fe20000000000 */
[----:B------:R-:W-:Y:S01]  /*c010*/  DFMA R36, R34, R12, R34 ;  /* 0x0000000c2224722b */ /* 0x000fe20000000022 */
[----:B------:R-:W-:-:S04]  /*c020*/  SEL R33, R47, R33, P0 ;  /* 0x000000212f217207 */ /* 0x000fc80000000000 */
[----:B------:R-:W-:-:S04]  /*c030*/  SHF.R.S64 R48, R48, 0x15, R33 ;  /* 0x0000001530307819 */ /* 0x000fc80000001021 */
[----:B------:R-:W-:-:S04]  /*c040*/  LEA.HI R48, P1, R33, R48, RZ, 0x1 ;  /* 0x0000003021307211 */ /* 0x000fc800078308ff */
[----:B------:R-:W-:Y:S01]  /*c050*/  LEA.HI.X.SX32 R49, R33, RZ, 0xb, P1 ;  /* 0x000000ff21317211 */ /* 0x000fe200008f5eff */
[----:B------:R-:W-:-:S04]  /*c060*/  IMAD.WIDE.U32 R32, P1, R52, 0x116dba97, R10 ;  /* 0x116dba9734207825 */ /* 0x000fc8000782000a */
[----:B------:R-:W-:Y:S01]  /*c070*/  IMAD.WIDE.U32 R10, R52, -0x7c9663d7, RZ ;  /* 0x83699c29340a7825 */ /* 0x000fe200078e00ff */
[----:B------:R-:W0:Y:S01]  /*c080*/  I2F.F64.S64 R48, R48 ;  /* 0x0000003000307312 */ /* 0x000e220000301c00 */
[----:B------:R-:W-:Y:S02]  /*c090*/  MOV R34, R33 ;  /* 0x0000002100227202 */ /* 0x000fe40000000f00 */
[----:B------:R-:W-:Y:S01]  /*c0a0*/  IMAD.X R35, RZ, RZ, RZ, P1 ;  /* 0x000000ffff237224 */ /* 0x000fe200008e06ff */
[----:B------:R-:W-:-:S05]  /*c0b0*/  IADD3 RZ, P1, PT, R11, R32, RZ ;  /* 0x000000200bff7210 */ /* 0x000fca0007f3e0ff */
[----:B------:R-:W-:-:S03]  /*c0c0*/  IMAD.WIDE.U32.X R32, R53, 0x116dba97, R34, P1 ;  /* 0x116dba9735207825 */ /* 0x000fc600008e0422 */
[----:B------:R-:W-:Y:S01]  /*c0d0*/  IADD3 R35, P1, PT, R32, 0x7c9663d7, RZ ;  /* 0x7c9663d720237810 */ /* 0x000fe20007f3e0ff */
[----:B0-----:R-:W-:-:S03]  /*c0e0*/  DMUL R12, R36, R48 ;  /* 0x00000030240c7228 */ /* 0x001fc60000000000 */
[----:B------:R-:W-:Y:S02]  /*c0f0*/  IADD3.X R47, PT, PT, R33, -0x116dba98, RZ, P1, !PT ;  /* 0xee924568212f7810 */ /* 0x000fe40000ffe4ff */
[----:B------:R-:W-:Y:S02]  /*c100*/  SEL R50, R35, R32, P0 ;  /* 0x0000002023327207 */ /* 0x000fe40000000000 */
[----:B------:R-:W-:Y:S01]  /*c110*/  SEL R33, R47, R33, P0 ;  /* 0x000000212f217207 */ /* 0x000fe20000000000 */
[----:B------:R-:W-:Y:S01]  /*c120*/  DFMA R10, R12, -177, R48 ;  /* 0xc06620000c0a782b */ /* 0x000fe20000000030 */
[----:B------:R-:W-:Y:S02]  /*c130*/  FSETP.GEU.AND P1, PT, |R49|, 6.5827683646048100446e-37, PT ;  /* 0x036000003100780b */ /* 0x000fe40003f2e200 */
[----:B------:R-:W-:-:S04]  /*c140*/  SHF.R.S64 R50, R50, 0xb, R33 ;  /* 0x0000000b32327819 */ /* 0x000fc80000001021 */
[----:B------:R-:W-:Y:S01]  /*c150*/  LEA.HI R50, P0, R33, R50, RZ, 0x1 ;  /* 0x0000003221327211 */ /* 0x000fe200078108ff */
[----:B------:R-:W-:-:S03]  /*c160*/  DFMA R12, R36, R10, R12 ;  /* 0x0000000a240c722b */ /* 0x000fc6000000000c */
[----:B------:R-:W-:Y:S01]  /*c170*/  LEA.HI.X.SX32 R51, R33, RZ, 0x15, P0 ;  /* 0x000000ff21337211 */ /* 0x000fe200000faeff */
[----:B------:R-:W-:-:S04]  /*c180*/  IMAD.WIDE.U32 R52, R50, -0x7582, R52 ;  /* 0xffff8a7e32347825 */ /* 0x000fc800078e0034 */
[----:B------:R-:W-:Y:S02]  /*c190*/  IMAD R47, R51, -0x7582, RZ ;  /* 0xffff8a7e332f7824 */ /* 0x000fe400078e02ff */
[----:B------:R-:W-:-:S03]  /*c1a0*/  FFMA R10, RZ, 3.595703125, R13 ;  /* 0x40662000ff0a7823 */ /* 0x000fc6000000000d */
[----:B------:R-:W-:Y:S02]  /*c1b0*/  IADD3 R47, PT, PT, R53, -R50, R47 ;  /* 0x80000032352f7210 */ /* 0x000fe40007ffe02f */
[----:B------:R-:W-:-:S13]  /*c1c0*/  FSETP.GT.AND P0, PT, |R10|, 1.469367938527859385e-39, PT ;  /* 0x001000000a00780b */ /* 0x000fda0003f04200 */
[----:B------:R-:W-:Y:S05]  /*c1d0*/  @P0 BRA P1, `(.L_x_195) ;  /* 0x00000000001c0947 */ /* 0x000fea0000800000 */
[----:B------:R-:W-:Y:S01]  /*c1e0*/  IMAD.MOV.U32 R32, RZ, RZ, R48 ;  /* 0x000000ffff207224 */ /* 0x000fe200078e0030 */
[----:B------:R-:W-:Y:S01]  /*c1f0*/  MOV R12, RZ ;  /* 0x000000ff000c7202 */ /* 0x000fe20000000f00 */
[----:B------:R-:W-:Y:S01]  /*c200*/  IMAD.MOV.U32 R11, RZ, RZ, R49 ;  /* 0x000000ffff0b7224 */ /* 0x000fe200078e0031 */
[----:B------:R-:W-:Y:S01]  /*c210*/  MOV R10, 0xc240 ;  /* 0x0000c240000a7802 */ /* 0x000fe20000000f00 */
[----:B------:R-:W-:-:S07]  /*c220*/  IMAD.MOV.U32 R13, RZ, RZ, 0x40662000 ;  /* 0x40662000ff0d7424 */ /* 0x000fce00078e00ff */
[----:B-1-34-:R-:W-:Y:S05]  /*c230*/  CALL.REL.NOINC `($__internal_0_$__cuda_sm20_div_rn_f64_full) ;  /* 0x000000ac00547944 */ /* 0x01afea0003c00000 */
[----:B------:R-:W-:-:S07]  /*c240*/  IMAD.MOV.U32 R13, RZ, RZ, R11 ;  /* 0x000000ffff0d7224 */ /* 0x000fce00078e000b */
.L_x_195:
[----:B------:R-:W0:Y:S01]  /*c250*/  MUFU.RCP64H R11, 177 ;  /* 0x40662000000b7908 */ /* 0x000e220000001800 */
[----:B------:R-:W-:Y:S01]  /*c260*/  MOV R32, 0x0 ;  /* 0x0000000000207802 */ /* 0x000fe20000000f00 */
[----:B------:R-:W-:Y:S02]  /*c270*/  IMAD.MOV.U32 R33, RZ, RZ, 0x40662000 ;  /* 0x40662000ff217424 */ /* 0x000fe400078e00ff */
[----:B------:R-:W-:-:S04]  /*c280*/  IMAD.MOV.U32 R10, RZ, RZ, 0x1 ;  /* 0x00000001ff0a7424 */ /* 0x000fc800078e00ff */
        /* <DEDUP_REMOVED lines=18> */
[----:B------:R-:W-:Y:S01]  /*c3b0*/  MOV R32, R50 ;  /* 0x0000003200207202 */ /* 0x000fe20000000f00 */
[----:B------:R-:W-:Y:S01]  /*c3c0*/  IMAD.MOV.U32 R11, RZ, RZ, R51 ;  /* 0x000000ffff0b7224 */ /* 0x000fe200078e0033 */
[----:B------:R-:W-:Y:S01]  /*c3d0*/  MOV R13, 0x40662000 ;  /* 0x40662000000d7802 */ /* 0x000fe20000000f00 */
[----:B------:R-:W-:Y:S01]  /*c3e0*/  IMAD.MOV.U32 R12, RZ, RZ, RZ ;  /* 0x000000ffff0c7224 */ /* 0x000fe200078e00ff */
[----:B------:R-:W-:-:S07]  /*c3f0*/  MOV R10, 0xc410 ;  /* 0x0000c410000a7802 */ /* 0x000fce0000000f00 */
[----:B-1-34-:R-:W-:Y:S05]  /*c400*/  CALL.REL.NOINC `($__internal_0_$__cuda_sm20_div_rn_f64_full) ;  /* 0x000000a800e07944 */ /* 0x01afea0003c00000 */
[----:B------:R-:W-:-:S07]  /*c410*/  IMAD.MOV.U32 R10, RZ, RZ, R12 ;  /* 0x000000ffff0a7224 */ /* 0x000fce00078e000c */
.L_x_196:
[C---:B------:R-:W-:Y:S01]  /*c420*/  IMAD.WIDE.U32 R12, R47.reuse, -0x4d4122d7, RZ ;  /* 0xb2bedd292f0c7825 */ /* 0x040fe200078e00ff */
[----:B------:R-:W0:Y:S01]  /*c430*/  MUFU.RCP64H R33, 178 ;  /* 0x4066400000217908 */ /* 0x000e220000001800 */
[----:B------:R-:W-:Y:S02]  /*c440*/  MOV R32, 0x1 ;  /* 0x0000000100207802 */ /* 0x000fe40000000f00 */
[----:B------:R-:W-:Y:S01]  /*c450*/  ISETP.LT.AND P1, PT, R47, RZ, PT ;  /* 0x000000ff2f00720c */ /* 0x000fe20003f21270 */
[----:B------:R-:W-:-:S04]  /*c460*/  IMAD.WIDE.U32 R34, P0, R52, 0x183c977a, R12 ;  /* 0x183c977a34227825 */ /* 0x000fc8000780000c */
        /* <DEDUP_REMOVED lines=21> */
[----:B--2---:R-:W2:Y:S05]  /*c5c0*/  I2F.F64 R12, R10 ;  /* 0x0000000a000c7312 */ /* 0x004eaa0000201c00 */
[----:B0-----:R-:W-:Y:S01]  /*c5d0*/  DMUL R32, R36, R56 ;  /* 0x0000003824207228 */ /* 0x001fe20000000000 */
[----:B------:R-:W-:-:S07]  /*c5e0*/  FSETP.GEU.AND P1, PT, |R57|, 6.5827683646048100446e-37, PT ;  /* 0x036000003900780b */ /* 0x000fce0003f2e200 */
[----:B------:R-:W-:Y:S02]  /*c5f0*/  DFMA R34, R32, -178, R56 ;  /* 0xc06640002022782b */ /* 0x000fe40000000038 */
[----:B--2---:R-:W-:-:S06]  /*c600*/  DFMA R50, R12, -177, R50 ;  /* 0xc06620000c32782b */ /* 0x004fcc0000000032 */
[----:B------:R-:W-:Y:S02]  /*c610*/  DFMA R12, R36, R34, R32 ;  /* 0x00000022240c722b */ /* 0x000fe40000000020 */
[----:B------:R-:W-:-:S08]  /*c620*/  DADD R50, R50, 2 ;  /* 0x4000000032327429 */ /* 0x000fd00000000000 */
[----:B------:R-:W-:Y:S02]  /*c630*/  FFMA R11, RZ, 3.59765625, R13 ;  /* 0x40664000ff0b7823 */ /* 0x000fe4000000000d */
[----:B------:R-:W0:Y:S03]  /*c640*/  F2I.S64.F64.TRUNC R50, R50 ;  /* 0x0000003200327311 */ /* 0x000e26000030d900 */
[----:B------:R-:W-:-:S13]  /*c650*/  FSETP.GT.AND P0, PT, |R11|, 1.469367938527859385e-39, PT ;  /* 0x001000000b00780b */ /* 0x000fda0003f04200 */
[----:B0-----:R-:W-:Y:S05]  /*c660*/  @P0 BRA P1, `(.L_x_197) ;  /* 0x00000000001c0947 */ /* 0x001fea0000800000 */
[----:B------:R-:W-:Y:S01]  /*c670*/  IMAD.MOV.U32 R32, RZ, RZ, R56 ;  /* 0x000000ffff207224 */ /* 0x000fe200078e0038 */
[----:B------:R-:W-:Y:S01]  /*c680*/  MOV R12, RZ ;  /* 0x000000ff000c7202 */ /* 0x000fe20000000f00 */
[----:B------:R-:W-:Y:S01]  /*c690*/  IMAD.MOV.U32 R11, RZ, RZ, R57 ;  /* 0x000000ffff0b7224 */ /* 0x000fe200078e0039 */
[----:B------:R-:W-:Y:S01]  /*c6a0*/  MOV R10, 0xc6d0 ;  /* 0x0000c6d0000a7802 */ /* 0x000fe20000000f00 */
[----:B------:R-:W-:-:S07]  /*c6b0*/  IMAD.MOV.U32 R13, RZ, RZ, 0x40664000 ;  /* 0x40664000ff0d7424 */ /* 0x000fce00078e00ff */
[----:B-1-34-:R-:W-:Y:S05]  /*c6c0*/  CALL.REL.NOINC `($__internal_0_$__cuda_sm20_div_rn_f64_full) ;  /* 0x000000a800307944 */ /* 0x01afea0003c00000 */
[----:B------:R-:W-:-:S07]  /*c6d0*/  IMAD.MOV.U32 R13, RZ, RZ, R11 ;  /* 0x000000ffff0d7224 */ /* 0x000fce00078e000b */
.L_x_197:
[----:B------:R-:W0:Y:S01]  /*c6e0*/  MUFU.RCP64H R11, 169 ;  /* 0x40652000000b7908 */ /* 0x000e220000001800 */
[----:B------:R-:W-:Y:S01]  /*c6f0*/  MOV R32, 0x0 ;  /* 0x0000000000207802 */ /* 0x000fe20000000f00 */
[----:B------:R-:W-:Y:S01]  /*c700*/  IMAD.MOV.U32 R33, RZ, RZ, 0x40652000 ;  /* 0x40652000ff217424 */ /* 0x000fe200078e00ff */
[----:B------:R-:W-:Y:S01]  /*c710*/  MOV R46, R52 ;  /* 0x00000034002e7202 */ /* 0x000fe20000000f00 */
        /* <DEDUP_REMOVED lines=24> */
[----:B-1-34-:R-:W-:Y:S05]  /*c8a0*/  CALL.REL.NOINC `($__internal_0_$__cuda_sm20_div_rn_f64_full) ;  /* 0x000000a400b87944 */ /* 0x01afea0003c00000 */
[----:B------:R-:W-:-:S07]  /*c8b0*/  IMAD.MOV.U32 R10, RZ, RZ, R12 ;  /* 0x000000ffff0a7224 */ /* 0x000fce00078e000c */
.L_x_198:
[----:B------:R-:W0:Y:S01]  /*c8c0*/  F2I.F64.TRUNC R10, R10 ;  /* 0x0000000a000a7311 */ /* 0x000e22000030d100 */
[----:B------:R-:W2:Y:S01]  /*c8d0*/  LDC.64 R32, c[0x4][0x20] ;  /* 0x01000800ff207b82 */ /* 0x000ea20000000a00 */
[----:B------:R-:W-:Y:S01]  /*c8e0*/  MOV R34, 0x0 ;  /* 0x0000000000227802 */ /* 0x000fe20000000f00 */
[----:B------:R-:W-:Y:S01]  /*c8f0*/  IMAD.MOV.U32 R35, RZ, RZ, 0x3ff00000 ;  /* 0x3ff00000ff237424 */ /* 0x000fe200078e00ff */
[----:B------:R-:W-:Y:S01]  /*c900*/  BSSY.RECONVERGENT B6, `(.L_x_199) ;  /* 0x00001df000067945 */ /* 0x000fe20003800200 */
[----:B------:R-:W-:-:S03]  /*c910*/  IMAD.MOV.U32 R56, RZ, RZ, 0x1 ;  /* 0x00000001ff387424 */ /* 0x000fc600078e00ff */
[----:B0-----:R-:W0:Y:S01]  /*c920*/  I2F.F64 R12, R10 ;  /* 0x0000000a000c7312 */ /* 0x001e220000201c00 */
[----:B--2---:R2:W-:Y:S01]  /*c930*/  STG.E.64 desc[UR8][R32.64], R34 ;  /* 0x0000002220007986 */ /* 0x0045e2000c101b08 */
[----:B0-----:R-:W-:-:S06]  /*c940*/  DFMA R12, R12, -169, R46 ;  /* 0xc06520000c0c782b */ /* 0x001fcc000000002e */
[----:B------:R2:W0:Y:S05]  /*c950*/  F2I.S64.F64.TRUNC R46, R12 ;  /* 0x0000000c002e7311 */ /* 0x00042a000030d900 */
.L_x_226:
[----:B------:R-:W-:Y:S01]  /*c960*/  BSSY.RECONVERGENT B5, `(.L_x_200) ;  /* 0x00001d3000057945 */ /* 0x000fe20003800200 */
[----:B------:R-:W-:Y:S02]  /*c970*/  MOV R57, 0x1 ;  /* 0x0000000100397802 */ /* 0x000fe40000000f00 */
[----:B------:R-:W-:Y:S01]  /*c980*/  CS2R R58, SRZ ;  /* 0x00000000003a7805 */ /* 0x000fe2000001ff00 */
[----:B------:R-:W-:Y:S02]  /*c990*/  IMAD.MOV.U32 R52, RZ, RZ, 0x0 ;  /* 0x00000000ff347424 */ /* 0x000fe400078e00ff */
[----:B------:R-:W-:-:S07]  /*c9a0*/  IMAD.MOV.U32 R53, RZ, RZ, 0x3fe00000 ;  /* 0x3fe00000ff357424 */ /* 0x000fce00078e00ff */
.L_x_225:
[----:B--2---:R-:W2:Y:S01]  /*c9b0*/  MUFU.RCP64H R33, 179 ;  /* 0x4066600000217908 */ /* 0x004ea20000001800 */
[----:B------:R-:W-:Y:S01]  /*c9c0*/  MOV R10, 0x0 ;  /* 0x00000000000a7802 */ /* 0x000fe20000000f00 */
[----:B------:R-:W-:Y:S01]  /*c9d0*/  IMAD.MOV.U32 R11, RZ, RZ, 0x3ff00000 ;  /* 0x3ff00000ff0b7424 */ /* 0x000fe200078e00ff */
[----:B------:R-:W-:Y:S01]  /*c9e0*/  BSSY.RECONVERGENT B8, `(.L_x_201) ;  /* 0x000001b000087945 */ /* 0x000fe20003800200 */
[----:B------:R-:W-:Y:S02]  /*c9f0*/  IMAD.MOV.U32 R32, RZ, RZ, 0x1 ;  /* 0x00000001ff207424 */ /* 0x000fe400078e00ff */
[----:B------:R-:W-:-:S04]  /*ca00*/  IMAD R37, R49, R50, RZ ;  /* 0x0000003231257224 */ /* 0x000fc800078e02ff */
[----:B------:R-:W-:Y:S01]  /*ca10*/  IMAD R37, R48, R51, R37 ;  /* 0x0000003330257224 */ /* 0x000fe200078e0225 */
[----:B--2---:R-:W-:-:S08]  /*ca20*/  DFMA R12, R32, -179, R10 ;  /* 0xc0666000200c782b */ /* 0x004fd0000000000a */
[----:B------:R-:W-:Y:S01]  /*ca30*/  DFMA R34, R12, R12, R12 ;  /* 0x0000000c0c22722b */ /* 0x000fe2000000000c */
[----:B------:R-:W-:-:S04]  /*ca40*/  IMAD.WIDE.U32 R12, R48, R50, RZ ;  /* 0x00000032300c7225 */ /* 0x000fc800078e00ff */
[----:B------:R-:W-:Y:S01]  /*ca50*/  IMAD.MOV.U32 R48, RZ, RZ, R12 ;  /* 0x000000ffff307224 */ /* 0x000fe200078e000c */
[----:B------:R-:W-:Y:S02]  /*ca60*/  IADD3 R49, PT, PT, R13, R37, RZ ;  /* 0x000000250d317210 */ /* 0x000fe40007ffe0ff */
[----:B------:R-:W-:-:S04]  /*ca70*/  DFMA R34, R32, R34, R32 ;  /* 0x000000222022722b */ /* 0x000fc80000000020 */
[----:B------:R-:W2:Y:S04]  /*ca80*/  I2F.F64.S64 R48, R48 ;  /* 0x0000003000307312 */ /* 0x000ea80000301c00 */
        /* <DEDUP_REMOVED lines=14> */
[----:B01-34-:R-:W-:Y:S05]  /*cb70*/  CALL.REL.NOINC `($__internal_0_$__cuda_sm20_div_rn_f64_full) ;  /* 0x000000a400047944 */ /* 0x01bfea0003c00000 */
[----:B------:R-:W-:-:S07]  /*cb80*/  MOV R10, R12 ;  /* 0x0000000c000a7202 */ /* 0x000fce0000000f00 */
.L_x_202:
[----:B------:R-:W-:Y:S05]  /*cb90*/  BSYNC.RECONVERGENT B8 ;  /* 0x0000000000087941 */ /* 0x000fea0003800200 */
.L_x_201:
[----:B------:R-:W2:Y:S01]  /*cba0*/  MUFU.RCP64H R33, 179 ;  /* 0x4066600000217908 */ /* 0x000ea20000001800 */
[----:B------:R-:W-:Y:S02]  /*cbb0*/  HFMA2 R32, -RZ, RZ, 0, 5.9604644775390625e-08 ;  /* 0x00000001ff207431 */ /* 0x000fe400000001ff */
[----:B------:R-:W-:Y:S01]  /*cbc0*/  IMAD.MOV.U32 R12, RZ, RZ, 0x0 ;  /* 0x00000000ff0c7424 */ /* 0x000fe200078e00ff */
[----:B------:R-:W-:Y:S01]  /*cbd0*/  BSSY.RECONVERGENT B8, `(.L_x_203) ;  /* 0x000001c000087945 */ /* 0x000fe20003800200 */
[----:B------:R-:W-:-:S03]  /*cbe0*/  IMAD.MOV.U32 R13, RZ, RZ, 0x3ff00000 ;  /* 0x3ff00000ff0d7424 */ /* 0x000fc600078e00ff */
[----:B------:R-:W5:Y:S03]  /*cbf0*/  F2I.F64.TRUNC R62, R10 ;  /* 0x0000000a003e7311 */ /* 0x000f66000030d100 */
[----:B--2---:R-:W-:-:S08]  /*cc00*/  DFMA R34, R32, -179, R12 ;  /* 0xc06660002022782b */ /* 0x004fd0000000000c */
[----:B------:R-:W-:Y:S02]  /*cc10*/  DFMA R36, R34, R34, R34 ;  /* 0x000000222224722b */ /* 0x000fe40000000022 */
[----:B-----5:R-:W2:Y:S06]  /*cc20*/  I2F.F64 R34, R62 ;  /* 0x0000003e00227312 */ /* 0x020eac0000201c00 */
[----:B------:R-:W-:Y:S01]  /*cc30*/  DFMA R32, R32, R36, R32 ;  /* 0x000000242020722b */ /* 0x000fe20000000020 */
[----:B------:R-:W-:Y:S02]  /*cc40*/  IMAD.MOV.U32 R36, RZ, RZ, R60 ;  /* 0x000000ffff247224 */ /* 0x000fe400078e003c */
[----:B------:R-:W-:-:S04]  /*cc50*/  IMAD.MOV.U32 R37, RZ, RZ, R61 ;  /* 0x000000ffff257224 */ /* 0x000fc800078e003d */
[----:B------:R-:W5:Y:S01]  /*cc60*/  I2F.F64.S64 R70, R36 ;  /* 0x0000002400467312 */ /* 0x000f620000301c00 */
[----:B--2---:R-:W-:Y:S02]  /*cc70*/  DFMA R34, R34, -179, R48 ;  /* 0xc06660002222782b */ /* 0x004fe40000000030 */
[----:B------:R-:W-:-:S08]  /*cc80*/  DFMA R12, R32, -179, R12 ;  /* 0xc0666000200c782b */ /* 0x000fd0000000000c */
[----:B------:R-:W-:Y:S02]  /*cc90*/  DFMA R32, R32, R12, R32 ;  /* 0x0000000c2020722b */ /* 0x000fe40000000020 */
[----:B-----5:R-:W-:-:S08]  /*cca0*/  DMUL R70, R34, R70 ;  /* 0x0000004622467228 */ /* 0x020fd00000000000 */
[----:B------:R-:W-:Y:S02]  /*ccb0*/  DMUL R10, R32, R70 ;  /* 0x00000046200a7228 */ /* 0x000fe40000000000 */
[----:B------:R-:W-:-:S06]  /*ccc0*/  FSETP.GEU.AND P1, PT, |R71|, 6.5827683646048100446e-37, PT ;  /* 0x036000004700780b */ /* 0x000fcc0003f2e200 */
        /* <DEDUP_REMOVED lines=10> */
[----:B01-34-:R-:W-:Y:S05]  /*cd70*/  CALL.REL.NOINC `($__internal_0_$__cuda_sm20_div_rn_f64_full) ;  /* 0x000000a000847944 */ /* 0x01bfea0003c00000 */
[----:B------:R-:W-:-:S07]  /*cd80*/  IMAD.MOV.U32 R10, RZ, RZ, R12 ;  /* 0x000000ffff0a7224 */ /* 0x000fce00078e000c */
.L_x_204:
[----:B------:R-:W-:Y:S05]  /*cd90*/  BSYNC.RECONVERGENT B8 ;  /* 0x0000000000087941 */ /* 0x000fea0003800200 */
.L_x_203:
[----:B------:R-:W2:Y:S01]  /*cda0*/  MUFU.RCP64H R33, 169 ;  /* 0x4065200000217908 */ /* 0x000ea20000001800 */
[----:B------:R-:W-:Y:S01]  /*cdb0*/  IMAD.MOV.U32 R12, RZ, RZ, 0x0 ;  /* 0x00000000ff0c7424 */ /* 0x000fe200078e00ff */
[----:B------:R-:W-:Y:S01]  /*cdc0*/  MOV R13, 0x3ff00000 ;  /* 0x3ff00000000d7802 */ /* 0x000fe20000000f00 */
[----:B------:R-:W-:Y:S01]  /*cdd0*/  IMAD.MOV.U32 R32, RZ, RZ, 0x1 ;  /* 0x00000001ff207424 */ /* 0x000fe200078e00ff */
[----:B------:R-:W-:Y:S01]  /*cde0*/  MOV R35, 0x0 ;  /* 0x0000000000237802 */ /* 0x000fe20000000f00 */
[----:B------:R-:W-:Y:S01]  /*cdf0*/  IMAD.MOV.U32 R34, RZ, RZ, 0x1 ;  /* 0x00000001ff227424 */ /* 0x000fe200078e00ff */
[----:B------:R-:W-:Y:S01]  /*ce00*/  BSSY.RECONVERGENT B8, `(.L_x_205) ;  /* 0x000001d000087945 */ /* 0x000fe20003800200 */
[----:B0-----:R-:W-:Y:S01]  /*ce10*/  IMAD R47, R47, 0x35, RZ ;  /* 0x000000352f2f7824 */ /* 0x001fe200078e02ff */
[----:B------:R-:W-:Y:S01]  /*ce20*/  F2I.F64.TRUNC R10, R10 ;  /* 0x0000000a000a7311 */ /* 0x000fe2000030d100 */
[----:B------:R-:W-:-:S04]  /*ce30*/  IMAD.WIDE.U32 R34, R46, 0x35, R34 ;  /* 0x000000352e227825 */ /* 0x000fc800078e0022 */
[----:B------:R-:W-:Y:S02]  /*ce40*/  IMAD.IADD R49, R35, 0x1, R47 ;  /* 0x0000000123317824 */ /* 0x000fe400078e022f */
[----:B------:R-:W-:Y:S01]  /*ce50*/  IMAD.MOV.U32 R48, RZ, RZ, R34 ;  /* 0x000000ffff307224 */ /* 0x000fe200078e0022 */
[----:B--2---:R-:W-:-:S05]  /*ce60*/  DFMA R36, R32, -169, R12 ;  /* 0xc06520002024782b */ /* 0x004fca000000000c */
        /* <DEDUP_REMOVED lines=20> */
[----:B-1-34-:R-:W-:Y:S05]  /*cfb0*/  CALL.REL.NOINC `($__internal_0_$__cuda_sm20_div_rn_f64_full) ;  /* 0x0000009c00f47944 */ /* 0x01afea0003c00000 */
[----:B------:R-:W-:-:S07]  /*cfc0*/  IMAD.MOV.U32 R13, RZ, RZ, R11 ;  /* 0x000000ffff0d7224 */ /* 0x000fce00078e000b */
.L_x_206:
[----:B------:R-:W-:Y:S05]  /*cfd0*/  BSYNC.RECONVERGENT B8 ;  /* 0x0000000000087941 */ /* 0x000fea0003800200 */
.L_x_205:
[----:B------:R0:W2:Y:S01]  /*cfe0*/  F2I.F64.TRUNC R12, R12 ;  /* 0x0000000c000c7311 */ /* 0x0000a2000030d100 */
[----:B------:R-:W-:Y:S01]  /*cff0*/  IMAD.MOV.U32 R32, RZ, RZ, 0x1 ;  /* 0x00000001ff207424 */ /* 0x000fe200078e00ff */
[----:B------:R-:W-:Y:S06]  /*d000*/  BSSY.RECONVERGENT B8, `(.L_x_207) ;  /* 0x000002d000087945 */ /* 0x000fec0003800200 */
[----:B------:R-:W5:Y:S01]  /*d010*/  MUFU.RCP64H R33, 179 ;  /* 0x4066600000217908 */ /* 0x000f620000001800 */
[----:B0-----:R-:W-:-:S07]  /*d020*/  IMAD R13, R51, R60, RZ ;  /* 0x0000003c330d7224 */ /* 0x001fce00078e02ff */
[----:B--2---:R-:W0:Y:S02]  /*d030*/  I2F.F64 R10, R12 ;  /* 0x0000000c000a7312 */ /* 0x004e240000201c00 */
[----:B0-----:R-:W-:Y:S01]  /*d040*/  DFMA R48, R10, -169, R48 ;  /* 0xc06520000a30782b */ /* 0x001fe20000000030 */
[----:B------:R-:W-:Y:S01]  /*d050*/  IMAD.MOV.U32 R10, RZ, RZ, 0x0 ;  /* 0x00000000ff0a7424 */ /* 0x000fe200078e00ff */
[----:B------:R-:W-:-:S06]  /*d060*/  MOV R11, 0x3ff00000 ;  /* 0x3ff00000000b7802 */ /* 0x000fcc0000000f00 */
[----:B-----5:R-:W-:Y:S02]  /*d070*/  DFMA R34, R32, -179, R10 ;  /* 0xc06660002022782b */ /* 0x020fe4000000000a */
        /* <DEDUP_REMOVED lines=12> */
[----:B------:R-:W-:-:S06]  /*d140*/  IADD3 R51, PT, PT, R51, R63, RZ ;  /* 0x0000003f33337210 */ /* 0x000fcc0007ffe0ff */
        /* <DEDUP_REMOVED lines=22> */
[----:B-1-34-:R-:W-:Y:S05]  /*d2b0*/  CALL.REL.NOINC `($__internal_0_$__cuda_sm20_div_rn_f64_full) ;  /* 0x0000009c00347944 */ /* 0x01afea0003c00000 */
[----:B------:R-:W-:-:S07]  /*d2c0*/  IMAD.MOV.U32 R10, RZ, RZ, R12 ;  /* 0x000000ffff0a7224 */ /* 0x000fce00078e000c */
.L_x_208:
[----:B------:R-:W-:Y:S05]  /*d2d0*/  BSYNC.RECONVERGENT B8 ;  /* 0x0000000000087941 */ /* 0x000fea0003800200 */
.L_x_207:
[----:B------:R-:W0:Y:S01]  /*d2e0*/  MUFU.RCP64H R33, 179 ;  /* 0x4066600000217908 */ /* 0x000e220000001800 */
[----:B------:R-:W-:Y:S01]  /*d2f0*/  MOV R12, 0x0 ;  /* 0x00000000000c7802 */ /* 0x000fe20000000f00 */
[----:B------:R-:W-:Y:S01]  /*d300*/  IMAD.MOV.U32 R13, RZ, RZ, 0x3ff00000 ;  /* 0x3ff00000ff0d7424 */ /* 0x000fe200078e00ff */
[----:B------:R-:W-:Y:S01]  /*d310*/  BSSY.RECONVERGENT B8, `(.L_x_209) ;  /* 0x000001a000087945 */ /* 0x000fe20003800200 */
[----:B------:R-:W-:-:S04]  /*d320*/  IMAD.MOV.U32 R32, RZ, RZ, 0x1 ;  /* 0x00000001ff207424 */ /* 0x000fc800078e00ff */
[----:B------:R-:W2:Y:S08]  /*d330*/  F2I.F64.TRUNC R62, R10 ;  /* 0x0000000a003e7311 */ /* 0x000eb0000030d100 */
[----:B------:R-:W-:Y:S01]  /*d340*/  I2F.F64.S64 R70, R46 ;  /* 0x0000002e00467312 */ /* 0x000fe20000301c00 */
[----:B0-----:R-:W-:-:S08]  /*d350*/  DFMA R34, R32, -179, R12 ;  /* 0xc06660002022782b */ /* 0x001fd0000000000c */
[----:B------:R-:W-:Y:S02]  /*d360*/  DFMA R36, R34, R34, R34 ;  /* 0x000000222224722b */ /* 0x000fe40000000022 */
[----:B--2---:R-:W0:Y:S06]  /*d370*/  I2F.F64 R34, R62 ;  /* 0x0000003e00227312 */ /* 0x004e2c0000201c00 */
[----:B------:R-:W-:-:S08]  /*d380*/  DFMA R32, R32, R36, R32 ;  /* 0x000000242020722b */ /* 0x000fd00000000020 */
[----:B------:R-:W-:Y:S02]  /*d390*/  DFMA R12, R32, -179, R12 ;  /* 0xc0666000200c782b */ /* 0x000fe4000000000c */
[----:B0-----:R-:W-:-:S06]  /*d3a0*/  DFMA R34, R34, -179, R50 ;  /* 0xc06660002222782b */ /* 0x001fcc0000000032 */
[----:B------:R-:W-:Y:S02]  /*d3b0*/  DFMA R32, R32, R12, R32 ;  /* 0x0000000c2020722b */ /* 0x000fe40000000020 */
[----:B------:R-:W-:-:S08]  /*d3c0*/  DMUL R70, R34, R70 ;  /* 0x0000004622467228 */ /* 0x000fd00000000000 */
        /* <DEDUP_REMOVED lines=12> */
[----:B-1-34-:R-:W-:Y:S05]  /*d490*/  CALL.REL.NOINC `($__internal_0_$__cuda_sm20_div_rn_f64_full) ;  /* 0x0000009800bc7944 */ /* 0x01afea0003c00000 */
[----:B------:R-:W-:-:S07]  /*d4a0*/  IMAD.MOV.U32 R10, RZ, RZ, R12 ;  /* 0x000000ffff0a7224 */ /* 0x000fce00078e000c */
.L_x_210:
[----:B------:R-:W-:Y:S05]  /*d4b0*/  BSYNC.RECONVERGENT B8 ;  /* 0x0000000000087941 */ /* 0x000fea0003800200 */
.L_x_209:
        /* <DEDUP_REMOVED lines=10> */
[----:B------:R-:W-:Y:S02]  /*d560*/  IMAD.IADD R51, R35, 0x1, R49 ;  /* 0x0000000123337824 */ /* 0x000fe400078e0231 */
[----:B------:R-:W-:Y:S01]  /*d570*/  IMAD.MOV.U32 R50, RZ, RZ, R34 ;  /* 0x000000ffff327224 */ /* 0x000fe200078e0022 */
        /* <DEDUP_REMOVED lines=23> */
.L_x_212:
[----:B------:R-:W-:Y:S05]  /*d6f0*/  BSYNC.RECONVERGENT B8 ;  /* 0x0000000000087941 */ /* 0x000fea0003800200 */
.L_x_211:
        /* <DEDUP_REMOVED lines=47> */
.L_x_214:
[----:B------:R-:W-:Y:S05]  /*d9f0*/  BSYNC.RECONVERGENT B8 ;  /* 0x0000000000087941 */ /* 0x000fea0003800200 */
.L_x_213:
        /* <DEDUP_REMOVED lines=29> */
.L_x_216:
[----:B------:R-:W-:Y:S05]  /*dbd0*/  BSYNC.RECONVERGENT B8 ;  /* 0x0000000000087941 */ /* 0x000fea0003800200 */
.L_x_215:
        /* <DEDUP_REMOVED lines=35> */
.L_x_218:
[----:B------:R-:W-:Y:S05]  /*de10*/  BSYNC.RECONVERGENT B8 ;  /* 0x0000000000087941 */ /* 0x000fea0003800200 */
.L_x_217:
        /* <DEDUP_REMOVED lines=47> */
.L_x_220:
[----:B------:R-:W-:Y:S05]  /*e110*/  BSYNC.RECONVERGENT B8 ;  /* 0x0000000000087941 */ /* 0x000fea0003800200 */
.L_x_219:
        /* <DEDUP_REMOVED lines=29> */
.L_x_222:
[----:B------:R-:W-:Y:S05]  /*e2f0*/  BSYNC.RECONVERGENT B8 ;  /* 0x0000000000087941 */ /* 0x000fea0003800200 */
.L_x_221:
        /* <DEDUP_REMOVED lines=35> */
.L_x_224:
[----:B------:R-:W-:Y:S05]  /*e530*/  BSYNC.RECONVERGENT B8 ;  /* 0x0000000000087941 */ /* 0x000fea0003800200 */
.L_x_223:
        /* <DEDUP_REMOVED lines=22> */
.L_x_200:
[----:B------:R-:W-:-:S04]  /*e6a0*/  IMAD.WIDE.U32 R10, R56, 0x8, R8 ;  /* 0x00000008380a7825 */ /* 0x000fc800078e0008 */
[----:B------:R-:W-:Y:S01]  /*e6b0*/  VIADD R56, R56, 0x1 ;  /* 0x0000000138387836 */ /* 0x000fe20000000000 */
[----:B------:R0:W-:Y:S04]  /*e6c0*/  STG.E.64 desc[UR8][R10.64+0x1f48], R58 ;  /* 0x001f483a0a007986 */ /* 0x0001e8000c101b08 */
[----:B------:R-:W-:-:S13]  /*e6d0*/  ISETP.NE.AND P0, PT, R56, 0x62, PT ;  /* 0x000000623800780c */ /* 0x000fda0003f05270 */
[----:B0-----:R-:W-:Y:S05]  /*e6e0*/  @P0 BRA `(.L_x_226) ;  /* 0xffffffe0009c0947 */ /* 0x001fea000383ffff */
[----:B------:R-:W-:Y:S05]  /*e6f0*/  BSYNC.RECONVERGENT B6 ;  /* 0x0000000000067941 */ /* 0x000fea0003800200 */
.L_x_199:
[----:B------:R-:W0:Y:S08]  /*e700*/  LDC.64 R12, c[0x4][0x18] ;  /* 0x01000600ff0c7b82 */ /* 0x000e300000000a00 */
[----:B------:R-:W2:Y:S01]  /*e710*/  LDC.64 R32, c[0x4][0x20] ;  /* 0x01000800ff207b82 */ /* 0x000ea20000000a00 */
[----:B0-----:R0:W-:Y:S04]  /*e720*/  STG.E.64 desc[UR8][R12.64], R52 ;  /* 0x000000340c007986 */ /* 0x0011e8000c101b08 */
[----:B--2---:R-:W2:Y:S03]  /*e730*/  LDG.E.64 R10, desc[UR8][R32.64] ;  /* 0x00000008200a7981 */ /* 0x004ea6000c1e1b00 */
[----:B------:R-:W5:Y:S01]  /*e740*/  LDC.64 R48, c[0x4][0x10] ;  /* 0x01000400ff307b82 */ /* 0x000f620000000a00 */
[----:B------:R-:W-:Y:S01]  /*e750*/  UMOV UR4, 0x40000000 ;  /* 0x4000000000047882 */ /* 0x000fe20000000000 */
[----:B------:R-:W-:Y:S01]  /*e760*/  UMOV UR5, 0x415d32ec ;  /* 0x415d32ec00057882 */ /* 0x000fe20000000000 */
[----:B------:R-:W-:Y:S01]  /*e770*/  UMOV UR6, 0xa0000000 ;  /* 0xa000000000067882 */ /* 0x000fe20000000000 */
[----:B------:R-:W-:-:S04]  /*e780*/  UMOV UR7, 0x416fffff ;  /* 0x416fffff00077882 */ /* 0x000fc80000000000 */
[----:B------:R-:W1:Y:S08]  /*e790*/  LDC.64 R50, c[0x4][RZ] ;  /* 0x01000000ff327b82 */ /* 0x000e700000000a00 */
[----:B0-----:R-:W0:Y:S01]  /*e7a0*/  LDC.64 R52, c[0x4][0x8] ;  /* 0x01000200ff347b82 */ /* 0x001e220000000a00 */
        /* <DEDUP_REMOVED lines=24> */
[----:B-----5:R2:W-:Y:S01]  /*e930*/  STG.E.64 desc[UR8][R48.64], R10 ;  /* 0x0000000a30007986 */ /* 0x0205e2000c101b08 */
[C---:B------:R-:W-:Y:S02]  /*e940*/  DMUL R12, R10.reuse, 362436 ;  /* 0x41161f100a0c7828 */ /* 0x040fe40000000000 */
[C---:B------:R-:W-:Y:S02]  /*e950*/  DMUL R32, R10.reuse, UR4 ;  /* 0x000000040a207c28 */ /* 0x040fe40008000000 */
[----:B------:R-:W-:-:S03]  /*e960*/  DMUL R34, R10, UR6 ;  /* 0x000000060a227c28 */ /* 0x000fc60008000000 */
[----:B------:R2:W-:Y:S04]  /*e970*/  STG.E.64 desc[UR8][R8.64+0x2268], R12 ;  /* 0x0022680c08007986 */ /* 0x0005e8000c101b08 */
[----:B-1----:R2:W-:Y:S04]  /*e980*/  STG.E.64 desc[UR8][R50.64], R32 ;  /* 0x0000002032007986 */ /* 0x0025e8000c101b08 */
[----:B0-----:R2:W-:Y:S04]  /*e990*/  STG.E.64 desc[UR8][R52.64], R34 ;  /* 0x0000002234007986 */ /* 0x0015e8000c101b08 */
[----:B------:R-:W5:Y:S01]  /*e9a0*/  LDG.E.64 R36, desc[UR8][R8.64+0x2290] ;  /* 0x0022900808247981 */ /* 0x000f62000c1e1b00 */
[----:B------:R-:W-:Y:S01]  /*e9b0*/  IMAD.MOV.U32 R56, RZ, RZ, 0x61 ;  /* 0x00000061ff387424 */ /* 0x000fe200078e00ff */
[----:B------:R-:W-:Y:S01]  /*e9c0*/  MOV R57, 0x21 ;  /* 0x0000002100397802 */ /* 0x000fe20000000f00 */
[----:B------:R-:W-:Y:S04]  /*e9d0*/  BSSY.RECONVERGENT B1, `(.L_x_227) ;  /* 0x0000042000017945 */ /* 0x000fe80003800200 */
[----:B------:R2:W-:Y:S01]  /*e9e0*/  STG.E.64 desc[UR8][R8.64+0x2260], R56 ;  /* 0x0022603808007986 */ /* 0x0005e2000c101b08 */
[----:B-----5:R-:W-:-:S08]  /*e9f0*/  DADD R46, R36, 1 ;  /* 0x3ff00000242e7429 */ /* 0x020fd00000000000 */
        /* <DEDUP_REMOVED lines=8> */
.L_x_233:
        /* <DEDUP_REMOVED lines=10> */
[----:B------:R-:W-:-:S06]  /*eb20*/  MOV R11, 0x1 ;  /* 0x00000001000b7802 */ /* 0x000fcc0000000f00 */
[----:B------:R-:W2:Y:S02]  /*eb30*/  LDC.64 R32, c[0x4][RZ] ;  /* 0x01000000ff207b82 */ /* 0x000ea40000000a00 */
.L_x_232:
        /* <DEDUP_REMOVED lines=14> */
[----:B---3--:R-:W-:-:S02]  /*ec20*/  VIADD R34, R34, 0xffffffff ;  /* 0xffffffff22227836 */ /* 0x008fc40000000000 */
[----:B------:R-:W-:-:S03]  /*ec30*/  VIADD R35, R35, 0xffffffff ;  /* 0xffffffff23237836 */ /* 0x000fc60000000000 */
        /* <DEDUP_REMOVED lines=11> */
[----:B------:R-:W-:-:S04]  /*ecf0*/  IADD3 R11, PT, PT, R11, 0x1, RZ ;  /* 0x000000010b0b7810 */ /* 0x000fc80007ffe0ff */
[----:B------:R-:W4:Y:S01]  /*ed00*/  I2F.F64.U32 R48, R11 ;  /* 0x0000000b00307312 */ /* 0x000f220000201800 */
[----:B--2---:R-:W-:-:S07]  /*ed10*/  @!P0 DADD R36, R46, R36 ;  /* 0x000000002e248229 */ /* 0x004fce0000000024 */
[----:B------:R1:W-:Y:S01]  /*ed20*/  @!P0 STG.E.64 desc[UR8][R8.64+0x2268], R36 ;  /* 0x0022682408008986 */ /* 0x0003e2000c101b08 */
[----:B----4-:R-:W-:-:S14]  /*ed30*/  DSETP.GE.AND P0, PT, R50, R48, PT ;  /* 0x000000303200722a */ /* 0x010fdc0003f06000 */
[----:B-1----:R-:W-:Y:S05]  /*ed40*/  @P0 BRA `(.L_x_232) ;  /* 0xfffffffc007c0947 */ /* 0x002fea000383ffff */
[----:B------:R-:W-:Y:S05]  /*ed50*/  BSYNC.RECONVERGENT B6 ;  /* 0x0000000000067941 */ /* 0x000fea0003800200 */
.L_x_231:
[----:B------:R1:W5:Y:S01]  /*ed60*/  LDG.E.64 R36, desc[UR8][R8.64+0x2290] ;  /* 0x0022900808247981 */ /* 0x000362000c1e1b00 */
[----:B------:R-:W-:Y:S02]  /*ed70*/  IMAD.MOV.U32 R12, RZ, RZ, R50 ;  /* 0x000000ffff0c7224 */ /* 0x000fe400078e0032 */
[----:B------:R-:W-:-:S07]  /*ed80*/  IMAD.MOV.U32 R13, RZ, RZ, R51 ;  /* 0x000000ffff0d7224 */ /* 0x000fce00078e0033 */
.L_x_230:
[----:B------:R-:W-:Y:S05]  /*ed90*/  BSYNC.RECONVERGENT B5 ;  /* 0x0000000000057941 */ /* 0x000fea0003800200 */
.L_x_229:
[----:B------:R-:W-:Y:S01]  /*eda0*/  IADD3 R10, PT, PT, R10, 0x1, RZ ;  /* 0x000000010a0a7810 */ /* 0x000fe20007ffe0ff */
[----:B-----5:R-:W-:-:S03]  /*edb0*/  DADD R46, R36, 1 ;  /* 0x3ff00000242e7429 */ /* 0x020fc60000000000 */
[----:B------:R-:W2:Y:S05]  /*edc0*/  I2F.F64.U32 R32, R10 ;  /* 0x0000000a00207312 */ /* 0x000eaa0000201800 */
[----:B--2---:R-:W-:-:S14]  /*edd0*/  DSETP.GE.AND P0, PT, R46, R32, PT ;  /* 0x000000202e00722a */ /* 0x004fdc0003f06000 */
[----:B------:R-:W-:Y:S05]  /*ede0*/  @P0 BRA `(.L_x_233) ;  /* 0xfffffffc00240947 */ /* 0x000fea000383ffff */
.L_x_228:
[----:B------:R-:W-:Y:S05]  /*edf0*/  BSYNC.RECONVERGENT B1 ;  /* 0x0000000000017941 */ /* 0x000fea0003800200 */
.L_x_227:
[----:B------:R-:W2:Y:S02]  /*ee00*/  LDG.E R10, desc[UR8][R8.64+0x2274] ;  /* 0x00227408080a7981 */ /* 0x000ea4000c1e1900 */
[----:B--2---:R-:W-:-:S13]  /*ee10*/  ISETP.NE.AND P0, PT, R10, 0x1, PT ;  /* 0x000000010a00780c */ /* 0x004fda0003f05270 */
[----:B------:R2:W-:Y:S01]  /*ee20*/  @!P0 STG.E desc[UR8][R8.64+0x2274], RZ ;  /* 0x002274ff08008986 */ /* 0x0005e2000c101908 */
[----:B------:R-:W-:Y:S05]  /*ee30*/  @!P0 BREAK.RELIABLE B7 ;  /* 0x0000000000078942 */ /* 0x000fea0003800100 */
[----:B------:R-:W-:Y:S01]  /*ee40*/  @!P0 IMAD.MOV.U32 R48, RZ, RZ, 0x1 ;  /* 0x00000001ff308424 */ /* 0x000fe200078e00ff */
[----:B------:R-:W-:Y:S06]  /*ee50*/  @!P0 BRA `(.L_x_234) ;  /* 0x0000000400208947 */ /* 0x000fec0003800000 */
.L_x_194:
[----:B------:R-:W-:Y:S05]  /*ee60*/  BSYNC.RELIABLE B7 ;  /* 0x0000000000077941 */ /* 0x000fea0003800100 */
.L_x_193:
[----:B------:R-:W-:Y:S01]  /*ee70*/  IMAD.MOV.U32 R11, RZ, RZ, 0x1 ;  /* 0x00000001ff0b7424 */ /* 0x000fe200078e00ff */
[----:B------:R-:W-:Y:S01]  /*ee80*/  ISETP.GE.AND P0, PT, R55, 0x1, PT ;  /* 0x000000013700780c */ /* 0x000fe20003f06270 */
[----:B------:R-:W-:Y:S03]  /*ee90*/  BSSY.RECONVERGENT B1, `(.L_x_235) ;  /* 0x0000037000017945 */ /* 0x000fe60003800200 */
[----:B------:R0:W-:Y:S09]  /*eea0*/  STG.E desc[UR8][R8.64+0x2258], R11 ;  /* 0x0022580b08007986 */ /* 0x0001f2000c101908 */
[----:B------:R-:W-:Y:S05]  /*eeb0*/  @!P0 BRA `(.L_x_236) ;  /* 0x0000000000d08947 */ /* 0x000fea0003800000 */
[----:B0-----:R-:W0:Y:S08]  /*eec0*/  LDC.64 R10, c[0x4][0x20] ;  /* 0x01000800ff0a7b82 */ /* 0x001e300000000a00 */
[----:B------:R-:W0:Y:S02]  /*eed0*/  LDC.64 R12, c[0x4][RZ] ;  /* 0x01000000ff0c7b82 */ /* 0x000e240000000a00 */
.L_x_237:
        /* <DEDUP_REMOVED lines=50> */
.L_x_236:
[----:B------:R-:W-:Y:S05]  /*f200*/  BSYNC.RECONVERGENT B1 ;  /* 0x0000000000017941 */ /* 0x000fea0003800200 */
.L_x_235:
[----:B0-----:R-:W5:Y:S01]  /*f210*/  LDG.E.64 R10, desc[UR8][R8.64+0x2288] ;  /* 0x00228808080a7981 */ /* 0x001f62000c1e1b00 */
[----:B------:R-:W-:Y:S01]  /*f220*/  MOV R48, 0x1 ;  /* 0x0000000100307802 */ /* 0x000fe20000000f00 */
        /* <DEDUP_REMOVED lines=10> */
.L_x_192:
[----:B------:R-:W-:-:S07]  /*f2d0*/  VIADD R48, R48, 0x1 ;  /* 0x0000000130307836 */ /* 0x000fce0000000000 */
.L_x_234:
[----:B------:R-:W-:Y:S05]  /*f2e0*/  BSYNC.RECONVERGENT B3 ;  /* 0x0000000000037941 */ /* 0x000fea0003800200 */
.L_x_188:
[----:B------:R1:W-:Y:S01]  /*f2f0*/  STG.E desc[UR8][R8.64+0x2258], R48 ;  /* 0x0022583008007986 */ /* 0x0003e2000c101908 */
[----:B0-----:R-:W0:Y:S03]  /*f300*/  LDC.64 R12, c[0x0][0x418] ;  /* 0x00010600ff0c7b82 */ /* 0x001e260000000a00 */
[----:B------:R-:W2:Y:S05]  /*f310*/  LDG.E.64 R28, desc[UR8][R28.64] ;  /* 0x000000081c1c7981 */ /* 0x000eaa000c1e1b00 */
[----:B------:R-:W3:Y:S01]  /*f320*/  LDC.64 R32, c[0x0][0x420] ;  /* 0x00010800ff207b82 */ /* 0x000ee20000000a00 */
[----:B--2---:R-:W2:Y:S02]  /*f330*/  F2I.F64.TRUNC R11, R28 ;  /* 0x0000001c000b7311 */ /* 0x004ea4000030d100 */
[----:B--2---:R-:W-:-:S04]  /*f340*/  IMAD R35, R11, 0x122, R54 ;  /* 0x000001220b237824 */ /* 0x004fc800078e0236 */
[----:B0-----:R-:W-:-:S06]  /*f350*/  IMAD.WIDE R12, R35, 0x8, R12 ;  /* 0x00000008230c7825 */ /* 0x001fcc00078e020c */
[----:B------:R-:W2:Y:S01]  /*f360*/  LDG.E.64 R12, desc[UR8][R12.64] ;  /* 0x000000080c0c7981 */ /* 0x000ea2000c1e1b00 */
[----:B------:R-:W-:-:S04]  /*f370*/  IMAD.WIDE R10, R48, 0x8, R8 ;  /* 0x00000008300a7825 */ /* 0x000fc800078e0208 */
[----:B---3--:R-:W-:Y:S02]  /*f380*/  IMAD.WIDE R32, R35, 0x8, R32 ;  /* 0x0000000823207825 */ /* 0x008fe400078e0220 */
[----:B------:R-:W3:Y:S04]  /*f390*/  LDG.E.64 R10, desc[UR8][R10.64] ;  /* 0x000000080a0a7981 */ /* 0x000ee8000c1e1b00 */
[----:B------:R-:W3:Y:S01]  /*f3a0*/  LDG.E.64 R32, desc[UR8][R32.64] ;  /* 0x0000000820207981 */ /* 0x000ee2000c1e1b00 */
[----:B--2--5:R-:W-:-:S08]  /*f3b0*/  DMUL R30, R30, R12 ;  /* 0x0000000c1e1e7228 */ /* 0x024fd00000000000 */
[----:B------:R-:W-:Y:S02]  /*f3c0*/  DADD R34, -RZ, -R30 ;  /* 0x00000000ff227229 */ /* 0x000fe4000000091e */
[----:B---3--:R-:W-:-:S08]  /*f3d0*/  DSETP.GT.AND P0, PT, R10, R32, PT ;  /* 0x000000200a00722a */ /* 0x008fd00003f04000 */
[----:B------:R-:W-:Y:S02]  /*f3e0*/  FSEL R28, R34, R30, P0 ;  /* 0x0000001e221c7208 */ /* 0x000fe40000000000 */
[----:B------:R-:W-:Y:S01]  /*f3f0*/  FSEL R29, R35, R31, P0 ;  /* 0x0000001f231d7208 */ /* 0x000fe20000000000 */
[----:B-1----:R-:W-:Y:S06]  /*f400*/  BRA `(.L_x_238) ;  /* 0x00000000009c7947 */ /* 0x002fec0003800000 */
.L_x_187:
[----:B------:R-:W-:-:S14]  /*f410*/  DSETP.NEU.AND P0, PT, R10, 2, PT ;  /* 0x400000000a00742a */ /* 0x000fdc0003f0d000 */
[----:B------:R-:W-:Y:S05]  /*f420*/  @P0 BRA `(.L_x_239) ;  /* 0x00000000008c0947 */ /* 0x000fea0003800000 */
[----:B------:R-:W2:Y:S01]  /*f430*/  LDG.E.64 R28, desc[UR8][R28.64] ;  /* 0x000000081c1c7981 */ /* 0x000ea2000c1e1b00 */
[----:B------:R-:W0:Y:S01]  /*f440*/  LDC.64 R10, c[0x0][0x420] ;  /* 0x00010800ff0a7b82 */ /* 0x000e220000000a00 */
[----:B--2---:R-:W2:Y:S02]  /*f450*/  F2I.F64.TRUNC R13, R28 ;  /* 0x0000001c000d7311 */ /* 0x004ea4000030d100 */
[----:B--2---:R-:W-:-:S04]  /*f460*/  IMAD R13, R13, 0x122, R54 ;  /* 0x000001220d0d7824 */ /* 0x004fc800078e0236 */
[----:B0-----:R-:W-:-:S06]  /*f470*/  IMAD.WIDE R32, R13, 0x8, R10 ;  /* 0x000000080d207825 */ /* 0x001fcc00078e020a */
[----:B------:R-:W2:Y:S01]  /*f480*/  LDG.E.64 R32, desc[UR8][R32.64] ;  /* 0x0000000820207981 */ /* 0x000ea2000c1e1b00 */
[----:B-----5:R-:W-:Y:S01]  /*f490*/  DADD R30, R30, R30 ;  /* 0x000000001e1e7229 */ /* 0x020fe2000000001e */
[----:B------:R-:W-:Y:S07]  /*f4a0*/  BSSY.RECONVERGENT B3, `(.L_x_240) ;  /* 0x0000019000037945 */ /* 0x000fee0003800200 */
[----:B------:R-:W-:-:S08]  /*f4b0*/  DADD R10, -R30, 1 ;  /* 0x3ff000001e0a7429 */ /* 0x000fd00000000100 */
[----:B--2---:R-:W-:Y:S01]  /*f4c0*/  DFMA R34, R32, R10, 1 ;  /* 0x3ff000002022742b */ /* 0x004fe2000000000a */
[----:B------:R-:W-:-:S05]  /*f4d0*/  IMAD.MOV.U32 R10, RZ, RZ, 0x1 ;  /* 0x00000001ff0a7424 */ /* 0x000fca00078e00ff */
[----:B------:R-:W0:Y:S02]  /*f4e0*/  MUFU.RCP64H R11, R35 ;  /* 0x00000023000b7308 */ /* 0x000e240000001800 */
[----:B0-----:R-:W-:-:S08]  /*f4f0*/  DFMA R12, -R34, R10, 1 ;  /* 0x3ff00000220c742b */ /* 0x001fd0000000010a */
[----:B------:R-:W-:-:S08]  /*f500*/  DFMA R12, R12, R12, R12 ;  /* 0x0000000c0c0c722b */ /* 0x000fd0000000000c */
[----:B------:R-:W-:Y:S02]  /*f510*/  DFMA R12, R10, R12, R10 ;  /* 0x0000000c0a0c722b */ /* 0x000fe4000000000a */
[----:B------:R-:W-:-:S06]  /*f520*/  DADD R10, -R32, 1 ;  /* 0x3ff00000200a7429 */ /* 0x000fcc0000000100 */
[----:B------:R-:W-:Y:S02]  /*f530*/  DFMA R28, -R34, R12, 1 ;  /* 0x3ff00000221c742b */ /* 0x000fe4000000010c */
[----:B------:R-:W-:-:S06]  /*f540*/  DMUL R32, R30, R10 ;  /* 0x0000000a1e207228 */ /* 0x000fcc0000000000 */
[----:B------:R-:W-:-:S04]  /*f550*/  DFMA R28, R12, R28, R12 ;  /* 0x0000001c0c1c722b */ /* 0x000fc8000000000c */
[----:B------:R-:W-:-:S04]  /*f560*/  FSETP.GEU.AND P1, PT, |R33|, 6.5827683646048100446e-37, PT ;  /* 0x036000002100780b */ /* 0x000fc80003f2e200 */
[----:B------:R-:W-:-:S08]  /*f570*/  DMUL R10, R32, R28 ;  /* 0x0000001c200a7228 */ /* 0x000fd00000000000 */
[----:B------:R-:W-:-:S08]  /*f580*/  DFMA R12, -R34, R10, R32 ;  /* 0x0000000a220c722b */ /* 0x000fd00000000120 */
[----:B------:R-:W-:-:S10]  /*f590*/  DFMA R10, R28, R12, R10 ;  /* 0x0000000c1c0a722b */ /* 0x000fd4000000000a */
[----:B------:R-:W-:-:S05]  /*f5a0*/  FFMA R12, RZ, R35, R11 ;  /* 0x00000023ff0c7223 */ /* 0x000fca000000000b */
[----:B------:R-:W-:-:S13]  /*f5b0*/  FSETP.GT.AND P0, PT, |R12|, 1.469367938527859385e-39, PT ;  /* 0x001000000c00780b */ /* 0x000fda0003f04200 */
[----:B------:R-:W-:Y:S05]  /*f5c0*/  @P0 BRA P1, `(.L_x_241) ;  /* 0x0000000000180947 */ /* 0x000fea0000800000 */
[----:B------:R-:W-:Y:S01]  /*f5d0*/  MOV R11, R33 ;  /* 0x00000021000b7202 */ /* 0x000fe20000000f00 */
[----:B------:R-:W-:Y:S01]  /*f5e0*/  IMAD.MOV.U32 R12, RZ, RZ, R34 ;  /* 0x000000ffff0c7224 */ /* 0x000fe200078e0022 */
[----:B------:R-:W-:Y:S01]  /*f5f0*/  MOV R10, 0xf620 ;  /* 0x0000f620000a7802 */ /* 0x000fe20000000f00 */
[----:B------:R-:W-:-:S07]  /*f600*/  IMAD.MOV.U32 R13, RZ, RZ, R35 ;  /* 0x000000ffff0d7224 */ /* 0x000fce00078e0023 */
[----:B-1-34-:R-:W-:Y:S05]  /*f610*/  CALL.REL.NOINC `($__internal_0_$__cuda_sm20_div_rn_f64_full) ;  /* 0x00000078005c7944 */ /* 0x01afea0003c00000 */
[----:B------:R-:W-:-:S07]  /*f620*/  MOV R10, R12 ;  /* 0x0000000c000a7202 */ /* 0x000fce0000000f00 */
.L_x_241:
[----:B------:R-:W-:Y:S05]  /*f630*/  BSYNC.RECONVERGENT B3 ;  /* 0x0000000000037941 */ /* 0x000fea0003800200 */
.L_x_240:
[----:B------:R-:W-:Y:S01]  /*f640*/  DADD R28, -R10, 1 ;  /* 0x3ff000000a1c7429 */ /* 0x000fe20000000100 */
[----:B------:R-:W-:Y:S10]  /*f650*/  BRA `(.L_x_238) ;  /* 0x0000000000087947 */ /* 0x000ff40003800000 */
.L_x_239:
[----:B-----5:R-:W-:-:S08]  /*f660*/  DADD R28, R30, R30 ;  /* 0x000000001e1c7229 */ /* 0x020fd0000000001e */
[----:B------:R-:W-:-:S11]  /*f670*/  DADD R28, -R28, 1 ;  /* 0x3ff000001c1c7429 */ /* 0x000fd60000000100 */
.L_x_238:
[----:B------:R-:W-:Y:S05]  /*f680*/  BSYNC.RECONVERGENT B4 ;  /* 0x0000000000047941 */ /* 0x000fea0003800200 */
.L_x_186:
[----:B------:R-:W-:Y:S05]  /*f690*/  WARPSYNC.ALL ;  /* 0x0000000000007948 */ /* 0x000fea0003800000 */
[----:B------:R-:W-:Y:S01]  /*f6a0*/  DADD R10, -RZ, |R28| ;  /* 0x00000000ff0a7229 */ /* 0x000fe2000000051c */
[----:B------:R-:W-:Y:S09]  /*f6b0*/  BSSY.RECONVERGENT B1, `(.L_x_242) ;  /* 0x0000080000017945 */ /* 0x000ff20003800200 */
[----:B------:R-:W-:-:S13]  /*f6c0*/  ISETP.GT.AND P0, PT, R11, 0x3fe26665, PT ;  /* 0x3fe266650b00780c */ /* 0x000fda0003f04270 */
[----:B------:R-:W-:Y:S05]  /*f6d0*/  @P0 BRA `(.L_x_243) ;  /* 0x0000000000d40947 */ /* 0x000fea0003800000 */
[----:B------:R-:W-:Y:S01]  /*f6e0*/  DMUL R10, R28, R28 ;  /* 0x0000001c1c0a7228 */ /* 0x000fe20000000000 */
[----:B------:R-:W-:Y:S01]  /*f6f0*/  IMAD.MOV.U32 R12, RZ, RZ, 0x180754af ;  /* 0x180754afff0c7424 */ /* 0x000fe200078e00ff */
[----:B------:R-:W-:Y:S01]  /*f700*/  UMOV UR4, 0xdc1895e9 ;  /* 0xdc1895e900047882 */ /* 0x000fe20000000000 */
[----:B------:R-:W-:Y:S01]  /*f710*/  IMAD.MOV.U32 R13, RZ, RZ, 0x3fb3823b ;  /* 0x3fb3823bff0d7424 */ /* 0x000fe200078e00ff */
[----:B------:R-:W-:Y:S01]  /*f720*/  UMOV UR5, 0x3fb0066b ;  /* 0x3fb0066b00057882 */ /* 0x000fe20000000000 */
[----:B------:R-:W-:-:S04]  /*f730*/  ISETP.GT.AND P0, PT, R29, -0x1, PT ;  /* 0xffffffff1d00780c */ /* 0x000fc80003f04270 */
[----:B------:R-:W-:Y:S01]  /*f740*/  DFMA R12, R10, UR4, -R12 ;  /* 0x000000040a0c7c2b */ /* 0x000fe2000800080c */
[----:B------:R-:W-:Y:S01]  /*f750*/  UMOV UR4, 0xcc2f79ae ;  /* 0xcc2f79ae00047882 */ /* 0x000fe20000000000 */
[----:B------:R-:W-:-:S06]  /*f760*/  UMOV UR5, 0x3fb11e52 ;  /* 0x3fb11e5200057882 */ /* 0x000fcc0000000000 */
[----:B------:R-:W-:Y:S01]  /*f770*/  DFMA R12, R10, R12, UR4 ;  /* 0x000000040a0c7e2b */ /* 0x000fe2000800000c */
[----:B------:R-:W-:Y:S01]  /*f780*/  UMOV UR4, 0x3526861b ;  /* 0x3526861b00047882 */ /* 0x000fe20000000000 */
[----:B------:R-:W-:Y:S01]  /*f790*/  UMOV UR5, 0x3f924eaf ;  /* 0x3f924eaf00057882 */ /* 0x000fe20000000000 */
[----:B------:R-:W-:Y:S01]  /*f7a0*/  @!P0 MOV R46, 0x33145c07 ;  /* 0x33145c07002e8802 */ /* 0x000fe20000000f00 */
[----:B------:R-:W-:-:S04]  /*f7b0*/  @!P0 IMAD.MOV.U32 R47, RZ, RZ, 0x3c91a626 ;  /* 0x3c91a626ff2f8424 */ /* 0x000fc800078e00ff */
[----:B------:R-:W-:Y:S01]  /*f7c0*/  DFMA R12, R10, R12, -UR4 ;  /* 0x800000040a0c7e2b */ /* 0x000fe2000800000c */
[----:B------:R-:W-:Y:S01]  /*f7d0*/  UMOV UR4, 0xa31e6cb7 ;  /* 0xa31e6cb700047882 */ /* 0x000fe20000000000 */
[----:B------:R-:W-:-:S06]  /*f7e0*/  UMOV UR5, 0x3f91df02 ;  /* 0x3f91df0200057882 */ /* 0x000fcc0000000000 */
[----:B------:R-:W-:Y:S01]  /*f7f0*/  DFMA R12, R10, R12, UR4 ;  /* 0x000000040a0c7e2b */ /* 0x000fe2000800000c */
        /* <DEDUP_REMOVED lines=26> */
[----:B------:R-:W-:Y:S01]  /*f9a0*/  DMUL R12, R10, R12 ;  /* 0x0000000c0a0c7228 */ /* 0x000fe20000000000 */
[----:B------:R-:W-:Y:S01]  /*f9b0*/  @P0 IMAD.MOV.U32 R10, RZ, RZ, 0x33145c07 ;  /* 0x33145c07ff0a0424 */ /* 0x000fe200078e00ff */
[----:B------:R-:W-:-:S06]  /*f9c0*/  @P0 MOV R11, 0x3c91a626 ;  /* 0x3c91a626000b0802 */ /* 0x000fcc0000000f00 */
[----:B------:R-:W-:-:S08]  /*f9d0*/  DFMA R12, R12, |R28|, |R28| ;  /* 0x4000001c0c0c722b */ /* 0x000fd0000000041c */
[C---:B------:R-:W-:Y:S02]  /*f9e0*/  @!P0 DADD R46, R12.reuse, R46 ;  /* 0x000000000c2e8229 */ /* 0x040fe4000000002e */
[----:B------:R-:W-:-:S06]  /*f9f0*/  @P0 DADD R10, R12, -R10 ;  /* 0x000000000c0a0229 */ /* 0x000fcc000000080a */
[----:B------:R-:W-:Y:S02]  /*fa00*/  @!P0 DADD R46, R46, UR4 ;  /* 0x000000042e2e8e29 */ /* 0x000fe40008000000 */
[----:B------:R-:W-:Y:S01]  /*fa10*/  @P0 DADD R46, -R10, UR4 ;  /* 0x000000040a2e0e29 */ /* 0x000fe20008000100 */
[----:B------:R-:W-:Y:S10]  /*fa20*/  BRA `(.L_x_244) ;  /* 0x0000000400207947 */ /* 0x000ff40003800000 */
.L_x_243:
[----:B------:R-:W-:Y:S01]  /*fa30*/  DADD R10, -|R28|, 1 ;  /* 0x3ff000001c0a7429 */ /* 0x000fe20000000300 */
[----:B------:R-:W-:Y:S01]  /*fa40*/  IMAD.MOV.U32 R12, RZ, RZ, 0x66faac4b ;  /* 0x66faac4bff0c7424 */ /* 0x000fe200078e00ff */
[----:B------:R-:W-:Y:S01]  /*fa50*/  UMOV UR4, 0x71155f70 ;  /* 0x71155f7000047882 */ /* 0x000fe20000000000 */
[----:B------:R-:W-:Y:S01]  /*fa60*/  IMAD.MOV.U32 R13, RZ, RZ, 0x3ebac2fe ;  /* 0x3ebac2feff0d7424 */ /* 0x000fe200078e00ff */
[----:B------:R-:W-:-:S05]  /*fa70*/  UMOV UR5, 0x3ec715b3 ;  /* 0x3ec715b300057882 */ /* 0x000fca0000000000 */
[----:B------:R-:W-:Y:S01]  /*fa80*/  DFMA R12, R10, UR4, -R12 ;  /* 0x000000040a0c7c2b */ /* 0x000fe2000800080c */
[----:B------:R-:W-:Y:S01]  /*fa90*/  UMOV UR4, 0x8efcd9b8 ;  /* 0x8efcd9b800047882 */ /* 0x000fe20000000000 */
[----:B------:R-:W-:Y:S01]  /*faa0*/  UMOV UR5, 0x3ed9a9b8 ;  /* 0x3ed9a9b800057882 */ /* 0x000fe20000000000 */
[----:B------:R-:W-:-:S05]  /*fab0*/  ISETP.GE.AND P0, PT, R11, 0x1, PT ;  /* 0x000000010b00780c */ /* 0x000fca0003f06270 */
[----:B------:R-:W-:Y:S01]  /*fac0*/  DFMA R12, R10, R12, UR4 ;  /* 0x000000040a0c7e2b */ /* 0x000fe2000800000c */
[----:B------:R-:W-:Y:S01]  /*fad0*/  UMOV UR4, 0xa8a0c4c3 ;  /* 0xa8a0c4c300047882 */ /* 0x000fe20000000000 */
[----:B------:R-:W-:-:S06]  /*fae0*/  UMOV UR5, 0x3edd0f40 ;  /* 0x3edd0f4000057882 */ /* 0x000fcc0000000000 */
[----:B------:R-:W-:Y:S01]  /*faf0*/  DFMA R30, R10, R12, UR4 ;  /* 0x000000040a1e7e2b */ /* 0x000fe2000800000c */
[----:B------:R-:W-:Y:S01]  /*fb00*/  UMOV UR4, 0xfa9e0e1f ;  /* 0xfa9e0e1f00047882 */ /* 0x000fe20000000000 */
[----:B------:R-:W-:Y:S01]  /*fb10*/  UMOV UR5, 0x3ef46d4c ;  /* 0x3ef46d4c00057882 */ /* 0x000fe20000000000 */
[----:B------:R-:W-:Y:S01]  /*fb20*/  IADD3 R13, PT, PT, R11, -0x100000, RZ ;  /* 0xfff000000b0d7810 */ /* 0x000fe20007ffe0ff */
[----:B------:R-:W-:-:S04]  /*fb30*/  IMAD.MOV.U32 R12, RZ, RZ, R10 ;  /* 0x000000ffff0c7224 */ /* 0x000fc800078e000a */
[----:B------:R-:W-:Y:S01]  /*fb40*/  DFMA R32, R10, R30, UR4 ;  /* 0x000000040a207e2b */ /* 0x000fe2000800001e */
[----:B------:R-:W-:Y:S01]  /*fb50*/  UMOV UR4, 0x8d1e2422 ;  /* 0x8d1e242200047882 */ /* 0x000fe20000000000 */
[----:B------:R-:W-:Y:S01]  /*fb60*/  UMOV UR5, 0x3f079c16 ;  /* 0x3f079c1600057882 */ /* 0x000fe20000000000 */
[----:B------:R-:W0:Y:S01]  /*fb70*/  MUFU.RSQ64H R31, R13 ;  /* 0x0000000d001f7308 */ /* 0x000e220000001c00 */
[----:B------:R-:W-:-:S04]  /*fb80*/  IMAD.MOV.U32 R30, RZ, RZ, RZ ;  /* 0x000000ffff1e7224 */ /* 0x000fc800078e00ff */
[----:B------:R-:W-:Y:S01]  /*fb90*/  DFMA R32, R10, R32, UR4 ;  /* 0x000000040a207e2b */ /* 0x000fe20008000020 */
[----:B------:R-:W-:Y:S01]  /*fba0*/  UMOV UR4, 0xc3bca540 ;  /* 0xc3bca54000047882 */ /* 0x000fe20000000000 */
[----:B------:R-:W-:-:S06]  /*fbb0*/  UMOV UR5, 0x3f1c9a88 ;  /* 0x3f1c9a8800057882 */ /* 0x000fcc0000000000 */
[----:B------:R-:W-:Y:S01]  /*fbc0*/  DFMA R32, R10, R32, UR4 ;  /* 0x000000040a207e2b */ /* 0x000fe20008000020 */
[----:B------:R-:W-:Y:S01]  /*fbd0*/  UMOV UR4, 0x4bd476df ;  /* 0x4bd476df00047882 */ /* 0x000fe20000000000 */
[----:B------:R-:W-:Y:S01]  /*fbe0*/  UMOV UR5, 0x3f31c4e6 ;  /* 0x3f31c4e600057882 */ /* 0x000fe20000000000 */
[----:B0-----:R-:W-:-:S05]  /*fbf0*/  DMUL R34, R12, R30 ;  /* 0x0000001e0c227228 */ /* 0x001fca0000000000 */
[----:B------:R-:W-:Y:S01]  /*fc00*/  DFMA R38, R10, R32, UR4 ;  /* 0x000000040a267e2b */ /* 0x000fe20008000020 */
[----:B------:R-:W-:Y:S01]  /*fc10*/  UMOV UR4, 0x60009c8f ;  /* 0x60009c8f00047882 */ /* 0x000fe20000000000 */
[----:B------:R-:W-:Y:S01]  /*fc20*/  UMOV UR5, 0x3f46e8ba ;  /* 0x3f46e8ba00057882 */ /* 0x000fe20000000000 */
[----:B------:R-:W-:Y:S01]  /*fc30*/  IADD3 R33, PT, PT, R31, -0x100000, RZ ;  /* 0xfff000001f217810 */ /* 0x000fe20007ffe0ff */
[----:B------:R-:W-:Y:S01]  /*fc40*/  DFMA R36, R34, -R34, R12 ;  /* 0x800000222224722b */ /* 0x000fe2000000000c */
[----:B------:R-:W-:-:S03]  /*fc50*/  IMAD.MOV.U32 R32, RZ, RZ, RZ ;  /* 0x000000ffff207224 */ /* 0x000fc600078e00ff */
[----:B------:R-:W-:Y:S01]  /*fc60*/  DFMA R38, R10, R38, UR4 ;  /* 0x000000040a267e2b */ /* 0x000fe20008000026 */
[----:B------:R-:W-:Y:S01]  /*fc70*/  UMOV UR4, 0xc62b05a2 ;  /* 0xc62b05a200047882 */ /* 0x000fe20000000000 */
[----:B------:R-:W-:Y:S02]  /*fc80*/  UMOV UR5, 0x3f5f1c71 ;  /* 0x3f5f1c7100057882 */ /* 0x000fe40000000000 */
[----:B------:R-:W-:-:S04]  /*fc90*/  DFMA R36, R32, R36, R34 ;  /* 0x000000242024722b */ /* 0x000fc80000000022 */
[----:B------:R-:W-:Y:S01]  /*fca0*/  DFMA R38, R10, R38, UR4 ;  /* 0x000000040a267e2b */ /* 0x000fe20008000026 */
[----:B------:R-:W-:Y:S01]  /*fcb0*/  UMOV UR4, 0xb6dc9f2c ;  /* 0xb6dc9f2c00047882 */ /* 0x000fe20000000000 */
[----:B------:R-:W-:Y:S02]  /*fcc0*/  UMOV UR5, 0x3f76db6d ;  /* 0x3f76db6d00057882 */ /* 0x000fe40000000000 */
[-C--:B------:R-:W-:Y:S02]  /*fcd0*/  DFMA R30, R30, -R36.reuse, 1 ;  /* 0x3ff000001e1e742b */ /* 0x080fe40000000824 */
[----:B------:R-:W-:Y:S02]  /*fce0*/  DFMA R12, R36, -R36, R12 ;  /* 0x80000024240c722b */ /* 0x000fe4000000000c */
[----:B------:R-:W-:Y:S01]  /*fcf0*/  DFMA R38, R10, R38, UR4 ;  /* 0x000000040a267e2b */ /* 0x000fe20008000026 */
[----:B------:R-:W-:Y:S01]  /*fd00*/  UMOV UR4, 0x3333329c ;  /* 0x3333329c00047882 */ /* 0x000fe20000000000 */
[----:B------:R-:W-:-:S02]  /*fd10*/  UMOV UR5, 0x3f933333 ;  /* 0x3f93333300057882 */ /* 0x000fc40000000000 */
[----:B------:R-:W-:-:S04]  /*fd20*/  DFMA R30, R32, R30, R32 ;  /* 0x0000001e201e722b */ /* 0x000fc80000000020 */
[----:B------:R-:W-:Y:S01]  /*fd30*/  DFMA R38, R10, R38, UR4 ;  /* 0x000000040a267e2b */ /* 0x000fe20008000026 */
[----:B------:R-:W-:Y:S01]  /*fd40*/  UMOV UR4, 0x55555555 ;  /* 0x5555555500047882 */ /* 0x000fe20000000000 */
[----:B------:R-:W-:Y:S02]  /*fd50*/  UMOV UR5, 0x3fb55555 ;  /* 0x3fb5555500057882 */ /* 0x000fe40000000000 */
[----:B------:R-:W-:Y:S02]  /*fd60*/  DFMA R12, R30, R12, R36 ;  /* 0x0000000c1e0c722b */ /* 0x000fe40000000024 */
[----:B------:R-:W-:Y:S02]  /*fd70*/  DMUL R30, RZ, |R28| ;  /* 0x4000001cff1e7228 */ /* 0x000fe40000000000 */
[----:B------:R-:W-:Y:S01]  /*fd80*/  DFMA R38, R10, R38, UR4 ;  /* 0x000000040a267e2b */ /* 0x000fe20008000026 */
[----:B------:R-:W-:Y:S01]  /*fd90*/  UMOV UR4, 0x33145c07 ;  /* 0x33145c0700047882 */ /* 0x000fe20000000000 */
[----:B------:R-:W-:-:S04]  /*fda0*/  UMOV UR5, 0x3ca1a626 ;  /* 0x3ca1a62600057882 */ /* 0x000fc80000000000 */
[----:B------:R-:W-:Y:S02]  /*fdb0*/  VIADD R13, R13, 0x100000 ;  /* 0x001000000d0d7836 */ /* 0x000fe40000000000 */
[----:B------:R-:W-:-:S08]  /*fdc0*/  DMUL R38, R10, R38 ;  /* 0x000000260a267228 */ /* 0x000fd00000000000 */
[----:B------:R-:W-:-:S10]  /*fdd0*/  DFMA R38, R12, R38, R12 ;  /* 0x000000260c26722b */ /* 0x000fd4000000000c */
[----:B------:R-:W-:Y:S02]  /*fde0*/  FSEL R30, R30, R38, !P0 ;  /* 0x000000261e1e7208 */ /* 0x000fe40004000000 */
[----:B------:R-:W-:Y:S02]  /*fdf0*/  FSEL R31, R31, R39, !P0 ;  /* 0x000000271f1f7208 */ /* 0x000fe40004000000 */
[----:B------:R-:W-:-:S04]  /*fe00*/  ISETP.GE.AND P0, PT, R11, RZ, PT ;  /* 0x000000ff0b00720c */ /* 0x000fc80003f06270 */
[----:B------:R-:W-:-:S10]  /*fe10*/  DMUL R12, R30, +INF ;  /* 0x7ff000001e0c7828 */ /* 0x000fd40000000000 */
[----:B------:R-:W-:Y:S02]  /*fe20*/  FSEL R12, R12, R30, !P0 ;  /* 0x0000001e0c0c7208 */ /* 0x000fe40004000000 */
[----:B------:R-:W-:Y:S02]  /*fe30*/  FSEL R13, R13, R31, !P0 ;  /* 0x0000001f0d0d7208 */ /* 0x000fe40004000000 */
[----:B------:R-:W-:-:S04]  /*fe40*/  ISETP.GE.AND P0, PT, R29, RZ, PT ;  /* 0x000000ff1d00720c */ /* 0x000fc80003f06270 */
[----:B------:R-:W-:Y:S01]  /*fe50*/  DADD R10, R12, -UR4 ;  /* 0x800000040c0a7e29 */ /* 0x000fe20008000000 */
[----:B------:R-:W-:Y:S01]  /*fe60*/  UMOV UR4, 0x54442d18 ;  /* 0x54442d1800047882 */ /* 0x000fe20000000000 */
[----:B------:R-:W-:-:S06]  /*fe70*/  UMOV UR5, 0x400921fb ;  /* 0x400921fb00057882 */ /* 0x000fcc0000000000 */
[----:B------:R-:W-:-:S10]  /*fe80*/  DADD R10, -R10, UR4 ;  /* 0x000000040a0a7e29 */ /* 0x000fd40008000100 */
[----:B------:R-:W-:Y:S02]  /*fe90*/  FSEL R46, R10, R12, !P0 ;  /* 0x0000000c0a2e7208 */ /* 0x000fe40004000000 */
[----:B------:R-:W-:-:S07]  /*fea0*/  FSEL R47, R11, R13, !P0 ;  /* 0x0000000d0b2f7208 */ /* 0x000fce0004000000 */
.L_x_244:
[----:B------:R-:W-:Y:S05]  /*feb0*/  BSYNC.RECONVERGENT B1 ;  /* 0x0000000000017941 */ /* 0x000fea0003800200 */
.L_x_242:
[----:B------:R-:W-:Y:S01]  /*fec0*/  ISETP.NE.AND P0, PT, R48, RZ, PT ;  /* 0x000000ff3000720c */ /* 0x000fe20003f05270 */
[----:B------:R-:W-:Y:S04]  /*fed0*/  BSSY.RECONVERGENT B7, `(.L_x_245) ;  /* 0x0000359000077945 */ /* 0x000fe80003800200 */
[----:B------:R-:W-:Y:S08]  /*fee0*/  BSSY.RELIABLE B6, `(.L_x_246) ;  /* 0x0000008000067945 */ /* 0x000ff00003800100 */
[----:B------:R-:W-:Y:S05]  /*fef0*/  @P0 BRA `(.L_x_247) ;  /* 0x0000000000080947 */ /* 0x000fea0003800000 */
[----:B------:R0:W5:Y:S01]  /*ff00*/  LDG.E R30, desc[UR8][R8.64+0x225c] ;  /* 0x00225c08081e7981 */ /* 0x000162000c1e1900 */
[----:B------:R-:W-:Y:S05]  /*ff10*/  BRA `(.L_x_248) ;  /* 0x0000000000107947 */ /* 0x000fea0003800000 */
.L_x_247:
[----:B------:R-:W2:Y:S02]  /*ff20*/  LDG.E R30, desc[UR8][R8.64+0x225c] ;  /* 0x00225c08081e7981 */ /* 0x000ea4000c1e1900 */
[----:B--2---:R-:W-:-:S13]  /*ff30*/  ISETP.GE.AND P0, PT, R48, R30, PT ;  /* 0x0000001e3000720c */ /* 0x004fda0003f06270 */
[----:B------:R-:W-:Y:S05]  /*ff40*/  @!P0 BREAK.RELIABLE B6 ;  /* 0x0000000000068942 */ /* 0x000fea0003800100 */
[----:B------:R-:W-:Y:S05]  /*ff50*/  @!P0 BRA `(.L_x_249) ;  /* 0x00000034003c8947 */ /* 0x000fea0003800000 */
.L_x_248:
[----:B------:R-:W-:Y:S05]  /*ff60*/  BSYNC.RELIABLE B6 ;  /* 0x0000000000067941 */ /* 0x000fea0003800100 */
.L_x_246:
        /* <DEDUP_REMOVED lines=13> */
[----:B------:R-:W3:Y:S01]  /*10040*/  LDG.E.64 R50, desc[UR8][R48.64] ;  /* 0x0000000830327981 */ /* 0x000ee2000c1e1b00 */
[----:B------:R-:W2:Y:S01]  /*10050*/  MUFU.RCP64H R53, 177 ;  /* 0x4066200000357908 */ /* 0x000ea20000001800 */
[----:B------:R-:W-:-:S02]  /*10060*/  IMAD.MOV.U32 R52, RZ, RZ, 0x1 ;  /* 0x00000001ff347424 */ /* 0x000fc400078e00ff */
[----:B---3--:R-:W-:-:S04]  /*10070*/  IMAD.WIDE.U32 R34, R51, 0x61d823a3, RZ ;  /* 0x61d823a333227825 */ /* 0x008fc800078e00ff */
[----:B------:R-:W-:-:S04]  /*10080*/  IMAD.WIDE.U32 R36, P0, R50, 0x64d47cea, R34 ;  /* 0x64d47cea32247825 */ /* 0x000fc80007800022 */
[----:B------:R-:W-:Y:S01]  /*10090*/  IMAD.WIDE.U32 R34, R50, 0x61d823a3, RZ ;  /* 0x61d823a332227825 */ /* 0x000fe200078e00ff */
[----:B------:R-:W-:Y:S02]  /*100a0*/  IADD3.X R39, PT, PT, RZ, RZ, RZ, P0, !PT ;  /* 0x000000ffff277210 */ /* 0x000fe400007fe4ff */
[----:B------:R-:W-:Y:S01]  /*100b0*/  MOV R38, R37 ;  /* 0x0000002500267202 */ /* 0x000fe20000000f00 */
[----:B------:R-:W-:Y:S01]  /*100c0*/  IMAD.MOV.U32 R34, RZ, RZ, 0x0 ;  /* 0x00000000ff227424 */ /* 0x000fe200078e00ff */
[----:B------:R-:W-:Y:S01]  /*100d0*/  IADD3 RZ, P0, PT, R35, R36, RZ ;  /* 0x0000002423ff7210 */ /* 0x000fe20007f1e0ff */
[----:B------:R-:W-:-:S04]  /*100e0*/  IMAD.MOV.U32 R35, RZ, RZ, 0x40662000 ;  /* 0x40662000ff237424 */ /* 0x000fc800078e00ff */
[C---:B0-----:R-:W-:Y:S01]  /*100f0*/  IMAD.WIDE.U32.X R10, R51.reuse, 0x64d47cea, R38, P0 ;  /* 0x64d47cea330a7825 */ /* 0x041fe200000e0426 */
[----:B------:R-:W-:Y:S01]  /*10100*/  ISETP.LT.AND P0, PT, R51, RZ, PT ;  /* 0x000000ff3300720c */ /* 0x000fe20003f01270 */
[----:B--2---:R-:W-:Y:S01]  /*10110*/  DFMA R12, R52, -R34, 1 ;  /* 0x3ff00000340c742b */ /* 0x004fe20000000822 */
[----:B------:R-:W-:-:S04]  /*10120*/  IADD3 R31, P1, PT, R10, -0x61d823a3, RZ ;  /* 0x9e27dc5d0a1f7810 */ /* 0x000fc80007f3e0ff */
[----:B-----5:R-:W-:-:S03]  /*10130*/  IADD3.X R33, PT, PT, R11, -0x64d47ceb, RZ, P1, !PT ;  /* 0x9b2b83150b217810 */ /* 0x020fc60000ffe4ff */
[----:B------:R-:W-:Y:S01]  /*10140*/  DFMA R12, R12, R12, R12 ;  /* 0x0000000c0c0c722b */ /* 0x000fe2000000000c */
[----:B------:R-:W-:Y:S02]  /*10150*/  SEL R48, R31, R10, P0 ;  /* 0x0000000a1f307207 */ /* 0x000fe40000000000 */
[----:B------:R-:W-:-:S04]  /*10160*/  SEL R11, R33, R11, P0 ;  /* 0x0000000b210b7207 */ /* 0x000fc80000000000 */
[----:B------:R-:W-:Y:S01]  /*10170*/  SHF.R.S64 R48, R48, 0x15, R11 ;  /* 0x0000001530307819 */ /* 0x000fe2000000100b */
[----:B------:R-:W-:-:S03]  /*10180*/  DFMA R12, R52, R12, R52 ;  /* 0x0000000c340c722b */ /* 0x000fc60000000034 */
[----:B------:R-:W-:-:S04]  /*10190*/  LEA.HI R48, P1, R11, R48, RZ, 0x1 ;  /* 0x000000300b307211 */ /* 0x000fc800078308ff */
[----:B------:R-:W-:Y:S01]  /*101a0*/  LEA.HI.X.SX32 R49, R11, RZ, 0xb, P1 ;  /* 0x000000ff0b317211 */ /* 0x000fe200008f5eff */
[----:B------:R-:W-:Y:S01]  /*101b0*/  DFMA R34, R12, -R34, 1 ;  /* 0x3ff000000c22742b */ /* 0x000fe20000000822 */
[----:B------:R-:W-:-:S04]  /*101c0*/  IMAD.WIDE.U32 R10, R51, -0x7c9663d7, RZ ;  /* 0x83699c29330a7825 */ /* 0x000fc800078e00ff */
[----:B------:R-:W0:Y:S01]  /*101d0*/  I2F.F64.S64 R48, R48 ;  /* 0x0000003000307312 */ /* 0x000e220000301c00 */
[C---:B------:R-:W-:Y:S02]  /*101e0*/  IMAD.WIDE.U32 R32, P1, R50.reuse, 0x116dba97, R10 ;  /* 0x116dba9732207825 */ /* 0x040fe4000782000a */
[----:B------:R-:W-:Y:S02]  /*101f0*/  DFMA R36, R12, R34, R12 ;  /* 0x000000220c24722b */ /* 0x000fe4000000000c */
[----:B------:R-:W-:Y:S01]  /*10200*/  IMAD.WIDE.U32 R10, R50, -0x7c9663d7, RZ ;  /* 0x83699c29320a7825 */ /* 0x000fe200078e00ff */
[----:B------:R-:W-:-:S03]  /*10210*/  MOV R34, R33 ;  /* 0x0000002100227202 */ /* 0x000fc60000000f00 */
[----:B------:R-:W-:Y:S01]  /*10220*/  IMAD.X R35, RZ, RZ, RZ, P1 ;  /* 0x000000ffff237224 */ /* 0x000fe200008e06ff */
[----:B------:R-:W-:Y:S01]  /*10230*/  IADD3 RZ, P1, PT, R11, R32, RZ ;  /* 0x000000200bff7210 */ /* 0x000fe20007f3e0ff */
[----:B0-----:R-:W-:-:S04]  /*10240*/  DMUL R12, R36, R48 ;  /* 0x00000030240c7228 */ /* 0x001fc80000000000 */
        /* <DEDUP_REMOVED lines=22> */
[----:B-1--4-:R-:W-:Y:S05]  /*103b0*/  CALL.REL.NOINC `($__internal_0_$__cuda_sm20_div_rn_f64_full) ;  /* 0x0000006800f47944 */ /* 0x012fea0003c00000 */
[----:B------:R-:W-:-:S07]  /*103c0*/  IMAD.MOV.U32 R13, RZ, RZ, R11 ;  /* 0x000000ffff0d7224 */ /* 0x000fce00078e000b */
.L_x_252:
        /* <DEDUP_REMOVED lines=27> */
[----:B-1--4-:R-:W-:Y:S05]  /*10580*/  CALL.REL.NOINC `($__internal_0_$__cuda_sm20_div_rn_f64_full) ;  /* 0x0000006800807944 */ /* 0x012fea0003c00000 */
[----:B------:R-:W-:-:S07]  /*10590*/  IMAD.MOV.U32 R10, RZ, RZ, R12 ;  /* 0x000000ffff0a7224 */ /* 0x000fce00078e000c */
.L_x_253:
        /* <DEDUP_REMOVED lines=38> */
[----:B------:R-:W-:Y:S01]  /*10800*/  MOV R12, RZ ;  /* 0x000000ff000c7202 */ /* 0x000fe20000000f00 */
[----:B------:R-:W-:Y:S01]  /*10810*/  IMAD.MOV.U32 R11, RZ, RZ, R53 ;  /* 0x000000ffff0b7224 */ /* 0x000fe200078e0035 */
[----:B------:R-:W-:Y:S01]  /*10820*/  MOV R10, 0x10850 ;  /* 0x00010850000a7802 */ /* 0x000fe20000000f00 */
[----:B------:R-:W-:-:S07]  /*10830*/  IMAD.MOV.U32 R13, RZ, RZ, 0x40664000 ;  /* 0x40664000ff0d7424 */ /* 0x000fce00078e00ff */
[----:B-1--4-:R-:W-:Y:S05]  /*10840*/  CALL.REL.NOINC `($__internal_0_$__cuda_sm20_div_rn_f64_full) ;  /* 0x0000006400d07944 */ /* 0x012fea0003c00000 */
[----:B------:R-:W-:-:S07]  /*10850*/  IMAD.MOV.U32 R13, RZ, RZ, R11 ;  /* 0x000000ffff0d7224 */ /* 0x000fce00078e000b */
.L_x_254:
        /* <DEDUP_REMOVED lines=30> */
.L_x_255:
        /* <DEDUP_REMOVED lines=10> */
.L_x_283:
[----:B------:R-:W-:Y:S01]  /*10ae0*/  BSSY.RECONVERGENT B3, `(.L_x_257) ;  /* 0x00001d3000037945 */ /* 0x000fe20003800200 */
[----:B------:R-:W-:Y:S02]  /*10af0*/  MOV R38, RZ ;  /* 0x000000ff00267202 */ /* 0x000fe40000000f00 */
[----:B------:R-:W-:Y:S01]  /*10b00*/  CS2R R58, SRZ ;  /* 0x00000000003a7805 */ /* 0x000fe2000001ff00 */
[----:B------:R-:W-:Y:S02]  /*10b10*/  IMAD.MOV.U32 R50, RZ, RZ, 0x0 ;  /* 0x00000000ff327424 */ /* 0x000fe400078e00ff */
[----:B------:R-:W-:-:S07]  /*10b20*/  IMAD.MOV.U32 R51, RZ, RZ, 0x3fe00000 ;  /* 0x3fe00000ff337424 */ /* 0x000fce00078e00ff */
.L_x_282:
        /* <DEDUP_REMOVED lines=30> */
.L_x_259:
[----:B------:R-:W-:Y:S05]  /*10d10*/  BSYNC.RECONVERGENT B8 ;  /* 0x0000000000087941 */ /* 0x000fea0003800200 */
.L_x_258:
[----:B------:R-:W2:Y:S01]  /*10d20*/  MUFU.RCP64H R33, 179 ;  /* 0x4066600000217908 */ /* 0x000ea20000001800 */
[----:B------:R-:W-:Y:S02]  /*10d30*/  HFMA2 R32, -RZ, RZ, 0, 5.9604644775390625e-08 ;  /* 0x00000001ff207431 */ /* 0x000fe400000001ff */
[----:B------:R-:W-:Y:S01]  /*10d40*/  IMAD.MOV.U32 R12, RZ, RZ, 0x0 ;  /* 0x00000000ff0c7424 */ /* 0x000fe200078e00ff */
[----:B------:R-:W-:Y:S01]  /*10d50*/  BSSY.RECONVERGENT B8, `(.L_x_260) ;  /* 0x000001c000087945 */ /* 0x000fe20003800200 */
[----:B------:R-:W-:-:S03]  /*10d60*/  IMAD.MOV.U32 R13, RZ, RZ, 0x3ff00000 ;  /* 0x3ff00000ff0d7424 */ /* 0x000fc600078e00ff */
[----:B------:R-:W3:Y:S03]  /*10d70*/  F2I.F64.TRUNC R39, R10 ;  /* 0x0000000a00277311 */ /* 0x000ee6000030d100 */
[----:B--2---:R-:W-:-:S05]  /*10d80*/  DFMA R36, R32, -179, R12 ;  /* 0xc06660002024782b */ /* 0x004fca000000000c */
[----:B---3--:R-:W2:Y:S03]  /*10d90*/  I2F.F64 R34, R39 ;  /* 0x0000002700227312 */ /* 0x008ea60000201c00 */
        /* <DEDUP_REMOVED lines=21> */
[----:B01--4-:R-:W-:Y:S05]  /*10ef0*/  CALL.REL.NOINC `($__internal_0_$__cuda_sm20_div_rn_f64_full) ;  /* 0x0000006000247944 */ /* 0x013fea0003c00000 */
[----:B------:R-:W-:-:S07]  /*10f00*/  IMAD.MOV.U32 R10, RZ, RZ, R12 ;  /* 0x000000ffff0a7224 */ /* 0x000fce00078e000c */
.L_x_261:
[----:B------:R-:W-:Y:S05]  /*10f10*/  BSYNC.RECONVERGENT B8 ;  /* 0x0000000000087941 */ /* 0x000fea0003800200 */
.L_x_260:
        /* <DEDUP_REMOVED lines=35> */
.L_x_263:
[----:B------:R-:W-:Y:S05]  /*11150*/  BSYNC.RECONVERGENT B8 ;  /* 0x0000000000087941 */ /* 0x000fea0003800200 */
.L_x_262:
[----:B------:R0:W2:Y:S01]  /*11160*/  F2I.F64.TRUNC R12, R12 ;  /* 0x0000000c000c7311 */ /* 0x0000a2000030d100 */
[----:B------:R-:W-:Y:S01]  /*11170*/  IMAD.MOV.U32 R10, RZ, RZ, 0x1 ;  /* 0x00000001ff0a7424 */ /* 0x000fe200078e00ff */
[----:B------:R-:W-:Y:S06]  /*11180*/  BSSY.RECONVERGENT B8, `(.L_x_264) ;  /* 0x000002d000087945 */ /* 0x000fec0003800200 */
[----:B------:R-:W3:Y:S01]  /*11190*/  MUFU.RCP64H R11, 179 ;  /* 0x40666000000b7908 */ /* 0x000ee20000001800 */
[----:B0-----:R-:W-:-:S07]  /*111a0*/  IMAD R13, R71, R60, RZ ;  /* 0x0000003c470d7224 */ /* 0x001fce00078e02ff */
[----:B--2---:R-:W0:Y:S02]  /*111b0*/  I2F.F64 R32, R12 ;  /* 0x0000000c00207312 */ /* 0x004e240000201c00 */
[----:B0-----:R-:W-:Y:S01]  /*111c0*/  DFMA R52, R32, -169, R48 ;  /* 0xc06520002034782b */ /* 0x001fe20000000030 */
[----:B------:R-:W-:Y:S01]  /*111d0*/  IMAD.MOV.U32 R32, RZ, RZ, 0x0 ;  /* 0x00000000ff207424 */ /* 0x000fe200078e00ff */
[----:B------:R-:W-:-:S06]  /*111e0*/  MOV R33, 0x3ff00000 ;  /* 0x3ff0000000217802 */ /* 0x000fcc0000000f00 */
[----:B---3--:R-:W-:Y:S02]  /*111f0*/  DFMA R34, R10, -179, R32 ;  /* 0xc06660000a22782b */ /* 0x008fe40000000020 */
        /* <DEDUP_REMOVED lines=35> */
[----:B-1--4-:R-:W-:Y:S05]  /*11430*/  CALL.REL.NOINC `($__internal_0_$__cuda_sm20_div_rn_f64_full) ;  /* 0x0000005800d47944 */ /* 0x012fea0003c00000 */
[----:B------:R-:W-:-:S07]  /*11440*/  IMAD.MOV.U32 R10, RZ, RZ, R12 ;  /* 0x000000ffff0a7224 */ /* 0x000fce00078e000c */
.L_x_265:
[----:B------:R-:W-:Y:S05]  /*11450*/  BSYNC.RECONVERGENT B8 ;  /* 0x0000000000087941 */ /* 0x000fea0003800200 */
.L_x_264:
        /* <DEDUP_REMOVED lines=27> */
[----:B-1--4-:R-:W-:Y:S05]  /*11610*/  CALL.REL.NOINC `($__internal_0_$__cuda_sm20_div_rn_f64_full) ;  /* 0x00000058005c7944 */ /* 0x012fea0003c00000 */
[----:B------:R-:W-:-:S07]  /*11620*/  IMAD.MOV.U32 R10, RZ, RZ, R12 ;  /* 0x000000ffff0a7224 */ /* 0x000fce00078e000c */
.L_x_267:
[----:B------:R-:W-:Y:S05]  /*11630*/  BSYNC.RECONVERGENT B8 ;  /* 0x0000000000087941 */ /* 0x000fea0003800200 */
.L_x_266:
        /* <DEDUP_REMOVED lines=33> */
[----:B-1--4-:R-:W-:Y:S05]  /*11850*/  CALL.REL.NOINC `($__internal_0_$__cuda_sm20_div_rn_f64_full) ;  /* 0x0000005400cc7944 */ /* 0x012fea0003c00000 */
[----:B------:R-:W-:-:S07]  /*11860*/  IMAD.MOV.U32 R13, RZ, RZ, R11 ;  /* 0x000000ffff0d7224 */ /* 0x000fce00078e000b */
.L_x_269:
[----:B------:R-:W-:Y:S05]  /*11870*/  BSYNC.RECONVERGENT B8 ;  /* 0x0000000000087941 */ /* 0x000fea0003800200 */
.L_x_268:
        /* <DEDUP_REMOVED lines=47> */
.L_x_271:
[----:B------:R-:W-:Y:S05]  /*11b70*/  BSYNC.RECONVERGENT B8 ;  /* 0x0000000000087941 */ /* 0x000fea0003800200 */
.L_x_270:
        /* <DEDUP_REMOVED lines=29> */
.L_x_273:
[----:B------:R-:W-:Y:S05]  /*11d50*/  BSYNC.RECONVERGENT B8 ;  /* 0x0000000000087941 */ /* 0x000fea0003800200 */
.L_x_272:
        /* <DEDUP_REMOVED lines=35> */
.L_x_275:
[----:B------:R-:W-:Y:S05]  /*11f90*/  BSYNC.RECONVERGENT B8 ;  /* 0x0000000000087941 */ /* 0x000fea0003800200 */
.L_x_274:
        /* <DEDUP_REMOVED lines=47> */
.L_x_277:
[----:B------:R-:W-:Y:S05]  /*12290*/  BSYNC.RECONVERGENT B8 ;  /* 0x0000000000087941 */ /* 0x000fea0003800200 */
.L_x_276:
        /* <DEDUP_REMOVED lines=29> */
.L_x_279:
[----:B------:R-:W-:Y:S05]  /*12470*/  BSYNC.RECONVERGENT B8 ;  /* 0x0000000000087941 */ /* 0x000fea0003800200 */
.L_x_278:
        /* <DEDUP_REMOVED lines=35> */
.L_x_281:
[----:B------:R-:W-:Y:S05]  /*126b0*/  BSYNC.RECONVERGENT B8 ;  /* 0x0000000000087941 */ /* 0x000fea0003800200 */
.L_x_280:
        /* <DEDUP_REMOVED lines=22> */
.L_x_257:
[----:B------:R-:W-:-:S04]  /*12820*/  IMAD.WIDE.U32 R10, R31, 0x8, R8 ;  /* 0x000000081f0a7825 */ /* 0x000fc800078e0008 */
[----:B------:R-:W-:Y:S01]  /*12830*/  VIADD R31, R31, 0x1 ;  /* 0x000000011f1f7836 */ /* 0x000fe20000000000 */
[----:B------:R3:W-:Y:S04]  /*12840*/  STG.E.64 desc[UR8][R10.64+0x1f48], R58 ;  /* 0x001f483a0a007986 */ /* 0x0007e8000c101b08 */
[----:B------:R-:W-:-:S13]  /*12850*/  ISETP.NE.AND P0, PT, R31, 0x62, PT ;  /* 0x000000621f00780c */ /* 0x000fda0003f05270 */
[----:B---3--:R-:W-:Y:S05]  /*12860*/  @P0 BRA `(.L_x_283) ;  /* 0xffffffe0009c0947 */ /* 0x008fea000383ffff */
[----:B------:R-:W-:Y:S05]  /*12870*/  BSYNC.RECONVERGENT B4 ;  /* 0x0000000000047941 */ /* 0x000fea0003800200 */
.L_x_256:
[----:B------:R-:W0:Y:S08]  /*12880*/  LDC.64 R12, c[0x4][0x18] ;  /* 0x01000600ff0c7b82 */ /* 0x000e300000000a00 */
[----:B------:R-:W2:Y:S01]  /*12890*/  LDC.64 R32, c[0x4][0x20] ;  /* 0x01000800ff207b82 */ /* 0x000ea20000000a00 */
[----:B0-----:R0:W-:Y:S04]  /*128a0*/  STG.E.64 desc[UR8][R12.64], R50 ;  /* 0x000000320c007986 */ /* 0x0011e8000c101b08 */
[----:B--2---:R-:W2:Y:S03]  /*128b0*/  LDG.E.64 R10, desc[UR8][R32.64] ;  /* 0x00000008200a7981 */ /* 0x004ea6000c1e1b00 */
[----:B------:R-:W3:Y:S01]  /*128c0*/  LDC.64 R48, c[0x4][0x10] ;  /* 0x01000400ff307b82 */ /* 0x000ee20000000a00 */
        /* <DEDUP_REMOVED lines=30> */
[----:B---3--:R2:W-:Y:S01]  /*12ab0*/  STG.E.64 desc[UR8][R48.64], R10 ;  /* 0x0000000a30007986 */ /* 0x0085e2000c101b08 */
[C---:B------:R-:W-:Y:S02]  /*12ac0*/  DMUL R12, R10.reuse, 362436 ;  /* 0x41161f100a0c7828 */ /* 0x040fe40000000000 */
[C---:B------:R-:W-:Y:S02]  /*12ad0*/  DMUL R32, R10.reuse, UR4 ;  /* 0x000000040a207c28 */ /* 0x040fe40008000000 */
[----:B------:R-:W-:-:S03]  /*12ae0*/  DMUL R34, R10, UR6 ;  /* 0x000000060a227c28 */ /* 0x000fc60008000000 */
[----:B------:R2:W-:Y:S04]  /*12af0*/  STG.E.64 desc[UR8][R8.64+0x2268], R12 ;  /* 0x0022680c08007986 */ /* 0x0005e8000c101b08 */
[----:B0-----:R2:W-:Y:S04]  /*12b00*/  STG.E.64 desc[UR8][R50.64], R32 ;  /* 0x0000002032007986 */ /* 0x0015e8000c101b08 */
[----:B-----5:R2:W-:Y:S04]  /*12b10*/  STG.E.64 desc[UR8][R52.64], R34 ;  /* 0x0000002234007986 */ /* 0x0205e8000c101b08 */
[----:B------:R-:W3:Y:S01]  /*12b20*/  LDG.E.64 R36, desc[UR8][R8.64+0x2290] ;  /* 0x0022900808247981 */ /* 0x000ee2000c1e1b00 */
[----:B------:R-:W-:Y:S01]  /*12b30*/  IMAD.MOV.U32 R54, RZ, RZ, 0x61 ;  /* 0x00000061ff367424 */ /* 0x000fe200078e00ff */
[----:B------:R-:W-:Y:S01]  /*12b40*/  MOV R55, 0x21 ;  /* 0x0000002100377802 */ /* 0x000fe20000000f00 */
[----:B------:R-:W-:Y:S04]  /*12b50*/  BSSY.RECONVERGENT B1, `(.L_x_284) ;  /* 0x0000042000017945 */ /* 0x000fe80003800200 */
[----:B------:R2:W-:Y:S01]  /*12b60*/  STG.E.64 desc[UR8][R8.64+0x2260], R54 ;  /* 0x0022603608007986 */ /* 0x0005e2000c101b08 */
[----:B---3--:R-:W-:-:S08]  /*12b70*/  DADD R38, R36, 1 ;  /* 0x3ff0000024267429 */ /* 0x008fd00000000000 */
        /* <DEDUP_REMOVED lines=8> */
.L_x_290:
        /* <DEDUP_REMOVED lines=11> */
[----:B------:R-:W3:Y:S02]  /*12cb0*/  LDC.64 R32, c[0x4][RZ] ;  /* 0x01000000ff207b82 */ /* 0x000ee40000000a00 */
.L_x_289:
        /* <DEDUP_REMOVED lines=12> */
[----:B------:R-:W4:Y:S04]  /*12d80*/  LDG.E.64 R38, desc[UR8][R8.64+0x2268] ;  /* 0x0022680808267981 */ /* 0x000f28000c1e1b00 */
        /* <DEDUP_REMOVED lines=8> */
[----:B---3--:R-:W4:Y:S02]  /*12e10*/  LDG.E.64 R48, desc[UR8][R32.64] ;  /* 0x0000000820307981 */ /* 0x008f24000c1e1b00 */
[----:B----4-:R-:W-:-:S08]  /*12e20*/  DADD R38, R38, -R48 ;  /* 0x0000000026267229 */ /* 0x010fd00000000830 */
        /* <DEDUP_REMOVED lines=11> */
.L_x_288:
[----:B------:R2:W5:Y:S01]  /*12ee0*/  LDG.E.64 R36, desc[UR8][R8.64+0x2290] ;  /* 0x0022900808247981 */ /* 0x000562000c1e1b00 */
[----:B------:R-:W-:Y:S02]  /*12ef0*/  IMAD.MOV.U32 R12, RZ, RZ, R50 ;  /* 0x000000ffff0c7224 */ /* 0x000fe400078e0032 */
[----:B------:R-:W-:-:S07]  /*12f00*/  IMAD.MOV.U32 R13, RZ, RZ, R51 ;  /* 0x000000ffff0d7224 */ /* 0x000fce00078e0033 */
.L_x_287:
[----:B------:R-:W-:Y:S05]  /*12f10*/  BSYNC.RECONVERGENT B3 ;  /* 0x0000000000037941 */ /* 0x000fea0003800200 */
.L_x_286:
[----:B------:R-:W-:Y:S01]  /*12f20*/  IADD3 R10, PT, PT, R10, 0x1, RZ ;  /* 0x000000010a0a7810 */ /* 0x000fe20007ffe0ff */
[----:B-----5:R-:W-:-:S03]  /*12f30*/  DADD R38, R36, 1 ;  /* 0x3ff0000024267429 */ /* 0x020fc60000000000 */
[----:B------:R-:W3:Y:S05]  /*12f40*/  I2F.F64.U32 R32, R10 ;  /* 0x0000000a00207312 */ /* 0x000eea0000201800 */
[----:B---3--:R-:W-:-:S14]  /*12f50*/  DSETP.GE.AND P0, PT, R38, R32, PT ;  /* 0x000000202600722a */ /* 0x008fdc0003f06000 */
[----:B------:R-:W-:Y:S05]  /*12f60*/  @P0 BRA `(.L_x_290) ;  /* 0xfffffffc00240947 */ /* 0x000fea000383ffff */
.L_x_285:
[----:B------:R-:W-:Y:S05]  /*12f70*/  BSYNC.RECONVERGENT B1 ;  /* 0x0000000000017941 */ /* 0x000fea0003800200 */
.L_x_284:
[----:B------:R-:W3:Y:S02]  /*12f80*/  LDG.E R10, desc[UR8][R8.64+0x2274] ;  /* 0x00227408080a7981 */ /* 0x000ee4000c1e1900 */
[----:B---3--:R-:W-:-:S13]  /*12f90*/  ISETP.NE.AND P0, PT, R10, 0x1, PT ;  /* 0x000000010a00780c */ /* 0x008fda0003f05270 */
[----:B------:R3:W-:Y:S01]  /*12fa0*/  @!P0 STG.E desc[UR8][R8.64+0x2274], RZ ;  /* 0x002274ff08008986 */ /* 0x0007e2000c101908 */
[----:B------:R-:W-:Y:S05]  /*12fb0*/  @!P0 BREAK.RELIABLE B5 ;  /* 0x0000000000058942 */ /* 0x000fea0003800100 */
[----:B------:R-:W-:Y:S01]  /*12fc0*/  @!P0 IMAD.MOV.U32 R31, RZ, RZ, 0x1 ;  /* 0x00000001ff1f8424 */ /* 0x000fe200078e00ff */
[----:B------:R-:W-:Y:S06]  /*12fd0*/  @!P0 BRA `(.L_x_291) ;  /* 0x0000000400208947 */ /* 0x000fec0003800000 */
.L_x_251:
[----:B------:R-:W-:Y:S05]  /*12fe0*/  BSYNC.RELIABLE B5 ;  /* 0x0000000000057941 */ /* 0x000fea0003800100 */
.L_x_250:
[----:B------:R-:W-:Y:S01]  /*12ff0*/  IMAD.MOV.U32 R11, RZ, RZ, 0x1 ;  /* 0x00000001ff0b7424 */ /* 0x000fe200078e00ff */
[----:B------:R-:W-:Y:S01]  /*13000*/  ISETP.GE.AND P0, PT, R30, 0x1, PT ;  /* 0x000000011e00780c */ /* 0x000fe20003f06270 */
[----:B------:R-:W-:Y:S03]  /*13010*/  BSSY.RECONVERGENT B1, `(.L_x_292) ;  /* 0x0000037000017945 */ /* 0x000fe60003800200 */
[----:B------:R0:W-:Y:S09]  /*13020*/  STG.E desc[UR8][R8.64+0x2258], R11 ;  /* 0x0022580b08007986 */ /* 0x0001f2000c101908 */
[----:B------:R-:W-:Y:S05]  /*13030*/  @!P0 BRA `(.L_x_293) ;  /* 0x0000000000d08947 */ /* 0x000fea0003800000 */
[----:B0-----:R-:W0:Y:S08]  /*13040*/  LDC.64 R10, c[0x4][0x20] ;  /* 0x01000800ff0a7b82 */ /* 0x001e300000000a00 */
[----:B------:R-:W0:Y:S02]  /*13050*/  LDC.64 R12, c[0x4][RZ] ;  /* 0x01000000ff0c7b82 */ /* 0x000e240000000a00 */
.L_x_294:
        /* <DEDUP_REMOVED lines=50> */
.L_x_293:
[----:B------:R-:W-:Y:S05]  /*13380*/  BSYNC.RECONVERGENT B1 ;  /* 0x0000000000017941 */ /* 0x000fea0003800200 */
.L_x_292:
        /* <DEDUP_REMOVED lines=12> */
.L_x_249:
[----:B------:R-:W-:-:S07]  /*13450*/  VIADD R31, R48, 0x1 ;  /* 0x00000001301f7836 */ /* 0x000fce0000000000 */
.L_x_291:
[----:B------:R-:W-:Y:S05]  /*13460*/  BSYNC.RECONVERGENT B7 ;  /* 0x0000000000077941 */ /* 0x000fea0003800200 */
.L_x_245:
[----:B------:R-:W-:Y:S05]  /*13470*/  WARPSYNC.ALL ;  /* 0x0000000000007948 */ /* 0x000fea0003800000 */
[----:B------:R-:W5:Y:S01]  /*13480*/  LDC.64 R32, c[0x0][0x438] ;  /* 0x00010e00ff207b82 */ /* 0x000f620000000a00 */
[----:B0-----:R-:W-:Y:S01]  /*13490*/  IMAD.WIDE R10, R31, 0x8, R8 ;  /* 0x000000081f0a7825 */ /* 0x001fe200078e0208 */
[----:B------:R0:W-:Y:S05]  /*134a0*/  STG.E desc[UR8][R8.64+0x2258], R31 ;  /* 0x0022581f08007986 */ /* 0x0001ea000c101908 */
[----:B------:R-:W2:Y:S04]  /*134b0*/  LDG.E.64 R10, desc[UR8][R10.64] ;  /* 0x000000080a0a7981 */ /* 0x000ea8000c1e1b00 */
[----:B-----5:R-:W2:Y:S01]  /*134c0*/  LDG.E.64 R12, desc[UR8][R32.64] ;  /* 0x00000008200c7981 */ /* 0x020ea2000c1e1b00 */
[----:B------:R-:W-:Y:S01]  /*134d0*/  BSSY.RECONVERGENT B1, `(.L_x_295) ;  /* 0x000001d000017945 */ /* 0x000fe20003800200 */
[----:B--2---:R-:W-:-:S08]  /*134e0*/  DMUL R12, R10, R12 ;  /* 0x0000000c0a0c7228 */ /* 0x004fd00000000000 */
[----:B------:R-:W-:-:S14]  /*134f0*/  DSETP.NEU.AND P2, PT, |R12|, +INF , PT ;  /* 0x7ff000000c00742a */ /* 0x000fdc0003f4d200 */
[----:B------:R-:W-:Y:S01]  /*13500*/  @!P2 DMUL R48, RZ, R12 ;  /* 0x0000000cff30a228 */ /* 0x000fe20000000000 */
[----:B------:R-:W-:Y:S01]  /*13510*/  @!P2 IMAD.MOV.U32 R30, RZ, RZ, RZ ;  /* 0x000000ffff1ea224 */ /* 0x000fe200078e00ff */
[----:B0-----:R-:W-:Y:S09]  /*13520*/  @!P2 BRA `(.L_x_296) ;  /* 0x00000000005ca947 */ /* 0x001ff20003800000 */
[----:B------:R-:W-:Y:S01]  /*13530*/  UMOV UR4, 0x6dc9c883 ;  /* 0x6dc9c88300047882 */ /* 0x000fe20000000000 */
[----:B------:R-:W-:Y:S01]  /*13540*/  UMOV UR5, 0x3fe45f30 ;  /* 0x3fe45f3000057882 */ /* 0x000fe20000000000 */
[C---:B------:R-:W-:Y:S02]  /*13550*/  DSETP.GE.AND P0, PT, |R12|.reuse, 2.14748364800000000000e+09, PT ;  /* 0x41e000000c00742a */ /* 0x040fe40003f06200 */
[----:B------:R-:W-:Y:S01]  /*13560*/  DMUL R30, R12, UR4 ;  /* 0x000000040c1e7c28 */ /* 0x000fe20008000000 */
[----:B------:R-:W-:Y:S01]  /*13570*/  UMOV UR4, 0x54442d18 ;  /* 0x54442d1800047882 */ /* 0x000fe20000000000 */
[----:B------:R-:W-:-:S08]  /*13580*/  UMOV UR5, 0x3ff921fb ;  /* 0x3ff921fb00057882 */ /* 0x000fd00000000000 */
[----:B------:R-:W0:Y:S08]  /*13590*/  F2I.F64 R30, R30 ;  /* 0x0000001e001e7311 */ /* 0x000e300000301100 */
[----:B0-----:R-:W1:Y:S02]  /*135a0*/  I2F.F64 R48, R30 ;  /* 0x0000001e00307312 */ /* 0x001e640000201c00 */
[----:B-1-34-:R-:W-:Y:S01]  /*135b0*/  DFMA R8, R48, -UR4, R12 ;  /* 0x8000000430087c2b */ /* 0x01afe2000800000c */
[----:B------:R-:W-:Y:S01]  /*135c0*/  UMOV UR4, 0x33145c00 ;  /* 0x33145c0000047882 */ /* 0x000fe20000000000 */
[----:B------:R-:W-:-:S06]  /*135d0*/  UMOV UR5, 0x3c91a626 ;  /* 0x3c91a62600057882 */ /* 0x000fcc0000000000 */
[----:B------:R-:W-:Y:S01]  /*135e0*/  DFMA R8, R48, -UR4, R8 ;  /* 0x8000000430087c2b */ /* 0x000fe20008000008 */
[----:B------:R-:W-:Y:S01]  /*135f0*/  UMOV UR4, 0x252049c0 ;  /* 0x252049c000047882 */ /* 0x000fe20000000000 */
[----:B------:R-:W-:-:S06]  /*13600*/  UMOV UR5, 0x397b839a ;  /* 0x397b839a00057882 */ /* 0x000fcc0000000000 */
[----:B------:R-:W-:Y:S01]  /*13610*/  DFMA R48, R48, -UR4, R8 ;  /* 0x8000000430307c2b */ /* 0x000fe20008000008 */
[----:B------:R-:W-:Y:S10]  /*13620*/  @!P0 BRA `(.L_x_296) ;  /* 0x00000000001c8947 */ /* 0x000ff40003800000 */
[----:B------:R-:W-:Y:S01]  /*13630*/  MOV R32, R12 ;  /* 0x0000000c00207202 */ /* 0x000fe20000000f00 */
[----:B------:R-:W-:Y:S01]  /*13640*/  IMAD.MOV.U32 R53, RZ, RZ, R13 ;  /* 0x000000ffff357224 */ /* 0x000fe200078e000d */
[----:B------:R-:W-:-:S07]  /*13650*/  MOV R54, 0x13670 ;  /* 0x0001367000367802 */ /* 0x000fce0000000f00 */
[----:B------:R-:W-:Y:S05]  /*13660*/  CALL.REL.NOINC `($_Z17ProcessCollisionsPdS_S_S_S_S_S_S_S_S_S_S_S_S_S_S_S_S_S_S_S_S_S_S_S_S_S_S_S_S_S_S_P7RM48Gen$__internal_trig_reduction_slowpathd) ;  /* 0x0000004000a47944 */ /* 0x000fea0003c00000 */
[----:B------:R-:W-:Y:S01]  /*13670*/  IMAD.MOV.U32 R30, RZ, RZ, R34 ;  /* 0x000000ffff1e7224 */ /* 0x000fe200078e0022 */
[----:B------:R-:W-:Y:S01]  /*13680*/  MOV R48, R32 ;  /* 0x0000002000307202 */ /* 0x000fe20000000f00 */
[----:B------:R-:W-:-:S07]  /*13690*/  IMAD.MOV.U32 R49, RZ, RZ, R33 ;  /* 0x000000ffff317224 */ /* 0x000fce00078e0021 */
.L_x_296:
[----:B------:R-:W-:Y:S05]  /*136a0*/  BSYNC.RECONVERGENT B1 ;  /* 0x0000000000017941 */ /* 0x000fea0003800200 */
.L_x_295:
[----:B------:R-:W0:Y:S01]  /*136b0*/  LDCU.64 UR4, c[0x4][0x38] ;  /* 0x01000700ff0477ac */ /* 0x000e220008000a00 */
[----:B-1-34-:R-:W-:-:S05]  /*136c0*/  IMAD.SHL.U32 R8, R30, 0x40, RZ ;  /* 0x000000401e087824 */ /* 0x01afca00078e00ff */
[----:B------:R-:W-:-:S04]  /*136d0*/  LOP3.LUT R8, R8, 0x40, RZ, 0xc0, !PT ;  /* 0x0000004008087812 */ /* 0x000fc800078ec0ff */
[----:B0-----:R-:W-:-:S04]  /*136e0*/  IADD3 R52, P0, PT, R8, UR4, RZ ;  /* 0x0000000408347c10 */ /* 0x001fc8000ff1e0ff */
[----:B------:R-:W-:-:S05]  /*136f0*/  IADD3.X R53, PT, PT, RZ, UR5, RZ, P0, !PT ;  /* 0x00000005ff357c10 */ /* 0x000fca00087fe4ff */
[----:B------:R-:W2:Y:S04]  /*13700*/  LDG.E.128.CONSTANT R8, desc[UR8][R52.64] ;  /* 0x0000000834087981 */ /* 0x000ea8000c1e9d00 */
[----:B------:R-:W3:Y:S04]  /*13710*/  LDG.E.128.CONSTANT R32, desc[UR8][R52.64+0x10] ;  /* 0x0000100834207981 */ /* 0x000ee8000c1e9d00 */
[----:B------:R0:W4:Y:S01]  /*13720*/  LDG.E.128.CONSTANT R36, desc[UR8][R52.64+0x20] ;  /* 0x0000200834247981 */ /* 0x000122000c1e9d00 */
[----:B------:R-:W-:Y:S01]  /*13730*/  LOP3.LUT R31, R30, 0x1, RZ, 0xc0, !PT ;  /* 0x000000011e1f7812 */ /* 0x000fe200078ec0ff */
[----:B------:R-:W-:Y:S01]  /*13740*/  IMAD.MOV.U32 R54, RZ, RZ, 0x20fd8164 ;  /* 0x20fd8164ff367424 */ /* 0x000fe200078e00ff */
[----:B------:R-:W-:Y:S01]  /*13750*/  DMUL R50, R48, R48 ;  /* 0x0000003030327228 */ /* 0x000fe20000000000 */
[----:B------:R-:W-:Y:S01]  /*13760*/  BSSY.RECONVERGENT B1, `(.L_x_297) ;  /* 0x0000030000017945 */ /* 0x000fe20003800200 */
[----:B------:R-:W-:Y:S01]  /*13770*/  ISETP.NE.U32.AND P0, PT, R31, 0x1, PT ;  /* 0x000000011f00780c */ /* 0x000fe20003f05070 */
[----:B------:R-:W-:-:S03]  /*13780*/  IMAD.MOV.U32 R31, RZ, RZ, 0x3da8ff83 ;  /* 0x3da8ff83ff1f7424 */ /* 0x000fc600078e00ff */
[----:B------:R-:W-:Y:S02]  /*13790*/  FSEL R54, R54, -8.06006814911005101289e+34, !P0 ;  /* 0xf9785eba36367808 */ /* 0x000fe40004000000 */
[----:B------:R-:W-:Y:S02]  /*137a0*/  FSEL R55, -R31, 0.11223486810922622681, !P0 ;  /* 0x3de5db651f377808 */ /* 0x000fe40004000100 */
[----:B0-----:R-:W-:-:S04]  /*137b0*/  @!P2 MOV R52, 0x1 ;  /* 0x000000010034a802 */ /* 0x001fc80000000f00 */
[----:B--2---:R-:W-:-:S08]  /*137c0*/  DFMA R8, R50, R54, R8 ;  /* 0x000000363208722b */ /* 0x004fd00000000008 */
[----:B------:R-:W-:-:S08]  /*137d0*/  DFMA R8, R50, R8, R10 ;  /* 0x000000083208722b */ /* 0x000fd0000000000a */
[----:B---3--:R-:W-:-:S08]  /*137e0*/  DFMA R8, R50, R8, R32 ;  /* 0x000000083208722b */ /* 0x008fd00000000020 */
[----:B------:R-:W-:-:S08]  /*137f0*/  DFMA R8, R50, R8, R34 ;  /* 0x000000083208722b */ /* 0x000fd00000000022 */
[----:B----4-:R-:W-:-:S08]  /*13800*/  DFMA R8, R50, R8, R36 ;  /* 0x000000083208722b */ /* 0x010fd00000000024 */
[----:B------:R-:W-:-:S08]  /*13810*/  DFMA R8, R50, R8, R38 ;  /* 0x000000083208722b */ /* 0x000fd00000000026 */
[----:B------:R-:W-:Y:S02]  /*13820*/  DFMA R48, R8, R48, R48 ;  /* 0x000000300830722b */ /* 0x000fe40000000030 */
[----:B------:R-:W-:-:S10]  /*13830*/  DFMA R8, R50, R8, 1 ;  /* 0x3ff000003208742b */ /* 0x000fd40000000008 */
[----:B------:R-:W-:Y:S02]  /*13840*/  FSEL R10, R8, R48, !P0 ;  /* 0x00000030080a7208 */ /* 0x000fe40004000000 */
[----:B------:R-:W-:Y:S01]  /*13850*/  FSEL R11, R9, R49, !P0 ;  /* 0x00000031090b7208 */ /* 0x000fe20004000000 */
[----:B------:R-:W-:Y:S01]  /*13860*/  @!P2 DMUL R48, RZ, R12 ;  /* 0x0000000cff30a228 */ /* 0x000fe20000000000 */
[----:B------:R-:W-:-:S04]  /*13870*/  LOP3.LUT P0, RZ, R30, 0x2, RZ, 0xc0, !PT ;  /* 0x000000021eff7812 */ /* 0x000fc8000780c0ff */
[----:B------:R-:W-:-:S10]  /*13880*/  DADD R8, RZ, -R10 ;  /* 0x00000000ff087229 */ /* 0x000fd4000000080a */
[----:B------:R-:W-:Y:S02]  /*13890*/  FSEL R30, R10, R8, !P0 ;  /* 0x000000080a1e7208 */ /* 0x000fe40004000000 */
[----:B------:R-:W-:Y:S01]  /*138a0*/  FSEL R31, R11, R9, !P0 ;  /* 0x000000090b1f7208 */ /* 0x000fe20004000000 */
[----:B------:R-:W-:Y:S06]  /*138b0*/  @!P2 BRA `(.L_x_298) ;  /* 0x000000000068a947 */ /* 0x000fec0003800000 */
[----:B------:R-:W-:Y:S01]  /*138c0*/  UMOV UR4, 0x6dc9c883 ;  /* 0x6dc9c88300047882 */ /* 0x000fe20000000000 */
[----:B------:R-:W-:Y:S01]  /*138d0*/  UMOV UR5, 0x3fe45f30 ;  /* 0x3fe45f3000057882 */ /* 0x000fe20000000000 */
[C---:B------:R-:W-:Y:S01]  /*138e0*/  DSETP.GE.AND P0, PT, |R12|.reuse, 2.14748364800000000000e+09, PT ;  /* 0x41e000000c00742a */ /* 0x040fe20003f06200 */
[----:B------:R-:W-:Y:S01]  /*138f0*/  BSSY.RECONVERGENT B3, `(.L_x_299) ;  /* 0x0000015000037945 */ /* 0x000fe20003800200 */
[----:B------:R-:W-:Y:S01]  /*13900*/  DMUL R8, R12, UR4 ;  /* 0x000000040c087c28 */ /* 0x000fe20008000000 */
[----:B------:R-:W-:Y:S01]  /*13910*/  UMOV UR4, 0x54442d18 ;  /* 0x54442d1800047882 */ /* 0x000fe20000000000 */
[----:B------:R-:W-:-:S08]  /*13920*/  UMOV UR5, 0x3ff921fb ;  /* 0x3ff921fb00057882 */ /* 0x000fd00000000000 */
[----:B------:R-:W0:Y:S08]  /*13930*/  F2I.F64 R8, R8 ;  /* 0x0000000800087311 */ /* 0x000e300000301100 */
[----:B0-----:R-:W0:Y:S02]  /*13940*/  I2F.F64 R48, R8 ;  /* 0x0000000800307312 */ /* 0x001e240000201c00 */
[----:B0-----:R-:W-:Y:S01]  /*13950*/  DFMA R10, R48, -UR4, R12 ;  /* 0x80000004300a7c2b */ /* 0x001fe2000800000c */
[----:B------:R-:W-:Y:S01]  /*13960*/  UMOV UR4, 0x33145c00 ;  /* 0x33145c0000047882 */ /* 0x000fe20000000000 */
[----:B------:R-:W-:-:S06]  /*13970*/  UMOV UR5, 0x3c91a626 ;  /* 0x3c91a62600057882 */ /* 0x000fcc0000000000 */
[----:B------:R-:W-:Y:S01]  /*13980*/  DFMA R10, R48, -UR4, R10 ;  /* 0x80000004300a7c2b */ /* 0x000fe2000800000a */
[----:B------:R-:W-:Y:S01]  /*13990*/  UMOV UR4, 0x252049c0 ;  /* 0x252049c000047882 */ /* 0x000fe20000000000 */
[----:B------:R-:W-:-:S06]  /*139a0*/  UMOV UR5, 0x397b839a ;  /* 0x397b839a00057882 */ /* 0x000fcc0000000000 */
[----:B------:R-:W-:Y:S01]  /*139b0*/  DFMA R48, R48, -UR4, R10 ;  /* 0x8000000430307c2b */ /* 0x000fe2000800000a */
[----:B------:R-:W-:Y:S10]  /*139c0*/  @!P0 BRA `(.L_x_300) ;  /* 0x00000000001c8947 */ /* 0x000ff40003800000 */
[----:B------:R-:W-:Y:S01]  /*139d0*/  IMAD.MOV.U32 R32, RZ, RZ, R12 ;  /* 0x000000ffff207224 */ /* 0x000fe200078e000c */
[----:B------:R-:W-:Y:S01]  /*139e0*/  MOV R54, 0x13a10 ;  /* 0x00013a1000367802 */ /* 0x000fe20000000f00 */
[----:B------:R-:W-:-:S07]  /*139f0*/  IMAD.MOV.U32 R53, RZ, RZ, R13 ;  /* 0x000000ffff357224 */ /* 0x000fce00078e000d */
[----:B------:R-:W-:Y:S05]  /*13a00*/  CALL.REL.NOINC `($_Z17ProcessCollisionsPdS_S_S_S_S_S_S_S_S_S_S_S_S_S_S_S_S_S_S_S_S_S_S_S_S_S_S_S_S_S_S_P7RM48Gen$__internal_trig_reduction_slowpathd) ;  /* 0x0000003c00bc7944 */ /* 0x000fea0003c00000 */
[----:B------:R-:W-:Y:S01]  /*13a10*/  MOV R8, R34 ;  /* 0x0000002200087202 */ /* 0x000fe20000000f00 */
[----:B------:R-:W-:Y:S02]  /*13a20*/  IMAD.MOV.U32 R48, RZ, RZ, R32 ;  /* 0x000000ffff307224 */ /* 0x000fe400078e0020 */
[----:B------:R-:W-:-:S07]  /*13a30*/  IMAD.MOV.U32 R49, RZ, RZ, R33 ;  /* 0x000000ffff317224 */ /* 0x000fce00078e0021 */
.L_x_300:
[----:B------:R-:W-:Y:S05]  /*13a40*/  BSYNC.RECONVERGENT B3 ;  /* 0x0000000000037941 */ /* 0x000fea0003800200 */
.L_x_299:
[----:B------:R-:W-:-:S07]  /*13a50*/  IADD3 R52, PT, PT, R8, 0x1, RZ ;  /* 0x0000000108347810 */ /* 0x000fce0007ffe0ff */
.L_x_298:
[----:B------:R-:W-:Y:S05]  /*13a60*/  BSYNC.RECONVERGENT B1 ;  /* 0x0000000000017941 */ /* 0x000fea0003800200 */
.L_x_297:
[----:B------:R-:W0:Y:S01]  /*13a70*/  LDCU.64 UR4, c[0x4][0x38] ;  /* 0x01000700ff0477ac */ /* 0x000e220008000a00 */
[----:B------:R-:W-:Y:S01]  /*13a80*/  IMAD.SHL.U32 R8, R52, 0x40, RZ ;  /* 0x0000004034087824 */ /* 0x000fe200078e00ff */
[----:B------:R-:W2:Y:S04]  /*13a90*/  LDG.E.64 R50, desc[UR8][R40.64] ;  /* 0x0000000828327981 */ /* 0x000ea8000c1e1b00 */
[----:B------:R-:W-:-:S04]  /*13aa0*/  LOP3.LUT R8, R8, 0x40, RZ, 0xc0, !PT ;  /* 0x0000004008087812 */ /* 0x000fc800078ec0ff */
[----:B0-----:R-:W-:-:S05]  /*13ab0*/  IADD3 R56, P0, PT, R8, UR4, RZ ;  /* 0x0000000408387c10 */ /* 0x001fca000ff1e0ff */
[----:B------:R-:W-:-:S05]  /*13ac0*/  IMAD.X R57, RZ, RZ, UR5, P0 ;  /* 0x00000005ff397e24 */ /* 0x000fca00080e06ff */
[----:B------:R-:W3:Y:S04]  /*13ad0*/  LDG.E.128.CONSTANT R8, desc[UR8][R56.64] ;  /* 0x0000000838087981 */ /* 0x000ee8000c1e9d00 */
[----:B------:R-:W4:Y:S04]  /*13ae0*/  LDG.E.128.CONSTANT R32, desc[UR8][R56.64+0x10] ;  /* 0x0000100838207981 */ /* 0x000f28000c1e9d00 */
[----:B------:R0:W5:Y:S01]  /*13af0*/  LDG.E.128.CONSTANT R36, desc[UR8][R56.64+0x20] ;  /* 0x0000200838247981 */ /* 0x000162000c1e9d00 */
[----:B------:R-:W-:Y:S01]  /*13b00*/  HFMA2 R58, -RZ, RZ, 0.00974273681640625, -2.12192535400390625e-05 ;  /* 0x20fd8164ff3a7431 */ /* 0x000fe200000001ff */
[----:B------:R-:W-:Y:S01]  /*13b10*/  LOP3.LUT R12, R52, 0x1, RZ, 0xc0, !PT ;  /* 0x00000001340c7812 */ /* 0x000fe200078ec0ff */
[----:B------:R-:W-:Y:S01]  /*13b20*/  IMAD.MOV.U32 R53, RZ, RZ, 0x3da8ff83 ;  /* 0x3da8ff83ff357424 */ /* 0x000fe200078e00ff */
[----:B------:R-:W-:Y:S01]  /*13b30*/  BSSY.RECONVERGENT B3, `(.L_x_301) ;  /* 0x0000028000037945 */ /* 0x000fe20003800200 */
[----:B------:R-:W-:Y:S01]  /*13b40*/  IMAD.MOV.U32 R54, RZ, RZ, 0x1 ;  /* 0x00000001ff367424 */ /* 0x000fe200078e00ff */
[----:B------:R-:W-:Y:S01]  /*13b50*/  ISETP.NE.U32.AND P0, PT, R12, 0x1, PT ;  /* 0x000000010c00780c */ /* 0x000fe20003f05070 */
[----:B------:R-:W-:-:S03]  /*13b60*/  DMUL R12, R48, R48 ;  /* 0x00000030300c7228 */ /* 0x000fc60000000000 */
[----:B------:R-:W-:Y:S02]  /*13b70*/  FSEL R59, -R53, 0.11223486810922622681, !P0 ;  /* 0x3de5db65353b7808 */ /* 0x000fe40004000100 */
[----:B------:R-:W-:Y:S01]  /*13b80*/  FSEL R58, R58, -8.06006814911005101289e+34, !P0 ;  /* 0xf9785eba3a3a7808 */ /* 0x000fe20004000000 */
[----:B--2---:R-:W0:Y:S02]  /*13b90*/  MUFU.RCP64H R55, R51 ;  /* 0x0000003300377308 */ /* 0x004e240000001800 */
[----:B0-----:R-:W-:-:S08]  /*13ba0*/  DFMA R56, -R50, R54, 1 ;  /* 0x3ff000003238742b */ /* 0x001fd00000000136 */
[----:B------:R-:W-:Y:S02]  /*13bb0*/  DFMA R56, R56, R56, R56 ;  /* 0x000000383838722b */ /* 0x000fe40000000038 */
[----:B---3--:R-:W-:-:S06]  /*13bc0*/  DFMA R8, R12, R58, R8 ;  /* 0x0000003a0c08722b */ /* 0x008fcc0000000008 */
[----:B------:R-:W-:Y:S02]  /*13bd0*/  DFMA R56, R54, R56, R54 ;  /* 0x000000383638722b */ /* 0x000fe40000000036 */
[----:B------:R-:W-:-:S06]  /*13be0*/  DFMA R8, R12, R8, R10 ;  /* 0x000000080c08722b */ /* 0x000fcc000000000a */
[----:B------:R-:W-:Y:S02]  /*13bf0*/  DFMA R10, -R50, R56, 1 ;  /* 0x3ff00000320a742b */ /* 0x000fe40000000138 */
[----:B----4-:R-:W-:Y:S02]  /*13c00*/  DFMA R8, R12, R8, R32 ;  /* 0x000000080c08722b */ /* 0x010fe40000000020 */
[----:B------:R-:W-:-:S04]  /*13c10*/  DMUL R32, R42, R44 ;  /* 0x0000002c2a207228 */ /* 0x000fc80000000000 */
[----:B------:R-:W-:Y:S02]  /*13c20*/  DFMA R10, R56, R10, R56 ;  /* 0x0000000a380a722b */ /* 0x000fe40000000038 */
[----:B------:R-:W-:-:S04]  /*13c30*/  DFMA R8, R12, R8, R34 ;  /* 0x000000080c08722b */ /* 0x000fc80000000022 */
[----:B------:R-:W-:Y:S02]  /*13c40*/  FSETP.GEU.AND P2, PT, |R33|, 6.5827683646048100446e-37, PT ;  /* 0x036000002100780b */ /* 0x000fe40003f4e200 */
[----:B------:R-:W-:Y:S02]  /*13c50*/  DMUL R34, R32, R10 ;  /* 0x0000000a20227228 */ /* 0x000fe40000000000 */
[----:B-----5:R-:W-:-:S08]  /*13c60*/  DFMA R8, R12, R8, R36 ;  /* 0x000000080c08722b */ /* 0x020fd00000000024 */
[----:B------:R-:W-:-:S08]  /*13c70*/  DFMA R8, R12, R8, R38 ;  /* 0x000000080c08722b */ /* 0x000fd00000000026 */
[----:B------:R-:W-:Y:S02]  /*13c80*/  DFMA R48, R8, R48, R48 ;  /* 0x000000300830722b */ /* 0x000fe40000000030 */
[----:B------:R-:W-:Y:S02]  /*13c90*/  DFMA R8, R12, R8, 1 ;  /* 0x3ff000000c08742b */ /* 0x000fe40000000008 */
[----:B------:R-:W-:-:S08]  /*13ca0*/  DFMA R12, -R50, R34, R32 ;  /* 0x00000022320c722b */ /* 0x000fd00000000120 */
[----:B------:R-:W-:Y:S01]  /*13cb0*/  DFMA R10, R10, R12, R34 ;  /* 0x0000000c0a0a722b */ /* 0x000fe20000000022 */
[----:B------:R-:W-:Y:S02]  /*13cc0*/  FSEL R12, R8, R48, !P0 ;  /* 0x00000030080c7208 */ /* 0x000fe40004000000 */
[----:B------:R-:W-:Y:S02]  /*13cd0*/  FSEL R13, R9, R49, !P0 ;  /* 0x00000031090d7208 */ /* 0x000fe40004000000 */
[----:B------:R-:W-:-:S05]  /*13ce0*/  LOP3.LUT P0, RZ, R52, 0x2, RZ, 0xc0, !PT ;  /* 0x0000000234ff7812 */ /* 0x000fca000780c0ff */
[----:B------:R-:W-:Y:S01]  /*13cf0*/  FFMA R34, RZ, R51, R11 ;  /* 0x00000033ff227223 */ /* 0x000fe2000000000b */
[----:B------:R-:W-:-:S04]  /*13d00*/  DADD R8, RZ, -R12 ;  /* 0x00000000ff087229 */ /* 0x000fc8000000080c */
[----:B------:R-:W-:-:S06]  /*13d10*/  FSETP.GT.AND P1, PT, |R34|, 1.469367938527859385e-39, PT ;  /* 0x001000002200780b */ /* 0x000fcc0003f24200 */
[----:B------:R-:W-:Y:S02]  /*13d20*/  FSEL R48, R12, R8, !P0 ;  /* 0x000000080c307208 */ /* 0x000fe40004000000 */
[----:B------:R-:W-:-:S05]  /*13d30*/  FSEL R49, R13, R9, !P0 ;  /* 0x000000090d317208 */ /* 0x000fca0004000000 */
[----:B------:R-:W-:Y:S05]  /*13d40*/  @P1 BRA P2, `(.L_x_302) ;  /* 0x0000000000181947 */ /* 0x000fea0001000000 */
[----:B------:R-:W-:Y:S01]  /*13d50*/  MOV R11, R33 ;  /* 0x00000021000b7202 */ /* 0x000fe20000000f00 */
[----:B------:R-:W-:Y:S01]  /*13d60*/  IMAD.MOV.U32 R12, RZ, RZ, R50 ;  /* 0x000000ffff0c7224 */ /* 0x000fe200078e0032 */
[----:B------:R-:W-:Y:S01]  /*13d70*/  MOV R10, 0x13da0 ;  /* 0x00013da0000a7802 */ /* 0x000fe20000000f00 */
[----:B------:R-:W-:-:S07]  /*13d80*/  IMAD.MOV.U32 R13, RZ, RZ, R51 ;  /* 0x000000ffff0d7224 */ /* 0x000fce00078e0033 */
[----:B------:R-:W-:Y:S05]  /*13d90*/  CALL.REL.NOINC `($__internal_0_$__cuda_sm20_div_rn_f64_full) ;  /* 0x00000030007c7944 */ /* 0x000fea0003c00000 */
[----:B------:R-:W-:-:S07]  /*13da0*/  MOV R10, R12 ;  /* 0x0000000c000a7202 */ /* 0x000fce0000000f00 */
.L_x_302:
[----:B------:R-:W-:Y:S05]  /*13db0*/  BSYNC.RECONVERGENT B3 ;  /* 0x0000000000037941 */ /* 0x000fea0003800200 */
.L_x_301:
[----:B------:R-:W-:Y:S01]  /*13dc0*/  DADD R10, -R10, 1 ;  /* 0x3ff000000a0a7429 */ /* 0x000fe20000000100 */
[----:B------:R-:W-:Y:S01]  /*13dd0*/  UMOV UR4, 0xc924223 ;  /* 0x0c92422300047882 */ /* 0x000fe20000000000 */
[----:B------:R-:W-:Y:S01]  /*13de0*/  UMOV UR5, 0x3bc79ca1 ;  /* 0x3bc79ca100057882 */ /* 0x000fe20000000000 */
[----:B------:R-:W-:Y:S01]  /*13df0*/  BSSY.RECONVERGENT B1, `(.L_x_303) ;  /* 0x0000023000017945 */ /* 0x000fe20003800200 */
[----:B------:R-:W-:Y:S01]  /*13e00*/  UMOV UR6, UR5 ;  /* 0x0000000500067c82 */ /* 0x000fe20008000000 */
[----:B------:R-:W-:-:S03]  /*13e10*/  DADD R52, R42, -1 ;  /* 0xbff000002a347429 */ /* 0x000fc60000000000 */
[----:B------:R-:W-:Y:S02]  /*13e20*/  DSETP.MAX.AND P0, P1, R10, UR4, PT ;  /* 0x000000040a007e2a */ /* 0x000fe4000b90f000 */
[----:B------:R-:W-:Y:S02]  /*13e30*/  IMAD.MOV.U32 R8, RZ, RZ, R11 ;  /* 0x000000ffff087224 */ /* 0x000fe400078e000b */
[----:B------:R-:W-:Y:S02]  /*13e40*/  IMAD.MOV.U32 R11, RZ, RZ, 0x3fd80000 ;  /* 0x3fd80000ff0b7424 */ /* 0x000fe400078e00ff */
[----:B------:R-:W-:Y:S01]  /*13e50*/  SEL R54, R10, UR4, P0 ;  /* 0x000000040a367c07 */ /* 0x000fe20008000000 */
[----:B------:R-:W-:Y:S01]  /*13e60*/  IMAD.MOV.U32 R10, RZ, RZ, 0x0 ;  /* 0x00000000ff0a7424 */ /* 0x000fe200078e00ff */
[----:B------:R-:W-:Y:S01]  /*13e70*/  FSEL R55, R8, UR6, P0 ;  /* 0x0000000608377c08 */ /* 0x000fe20008000000 */
[----:B------:R-:W-:-:S05]  /*13e80*/  IMAD.U32 R8, RZ, RZ, UR6 ;  /* 0x00000006ff087e24 */ /* 0x000fca000f8e00ff */
[----:B------:R-:W-:-:S04]  /*13e90*/  @P1 LOP3.LUT R55, R8, 0x80000, RZ, 0xfc, !PT ;  /* 0x0008000008371812 */ /* 0x000fc800078efcff */
[----:B------:R-:W0:Y:S01]  /*13ea0*/  MUFU.RSQ64H R33, R55 ;  /* 0x0000003700217308 */ /* 0x000e220000001c00 */
[----:B------:R-:W-:-:S04]  /*13eb0*/  IADD3 R32, PT, PT, R55, -0x3500000, RZ ;  /* 0xfcb0000037207810 */ /* 0x000fc80007ffe0ff */
[----:B------:R-:W-:Y:S02]  /*13ec0*/  ISETP.GE.U32.AND P0, PT, R32, 0x7ca00000, PT ;  /* 0x7ca000002000780c */ /* 0x000fe40003f06070 */
        /* <DEDUP_REMOVED lines=18> */
[----:B------:R-:W-:Y:S05]  /*13ff0*/  CALL.REL.NOINC `($__internal_1_$__cuda_sm20_dsqrt_rn_f64_mediumpath_v1) ;  /* 0x00000034007c7944 */ /* 0x000fea0003c00000 */
[----:B------:R-:W-:Y:S01]  /*14000*/  IMAD.MOV.U32 R38, RZ, RZ, R11 ;  /* 0x000000ffff267224 */ /* 0x000fe200078e000b */
[----:B------:R-:W-:-:S07]  /*14010*/  MOV R39, R10 ;  /* 0x0000000a00277202 */ /* 0x000fce0000000f00 */
.L_x_304:
[----:B------:R-:W-:Y:S05]  /*14020*/  BSYNC.RECONVERGENT B1 ;  /* 0x0000000000017941 */ /* 0x000fea0003800200 */
.L_x_303:
[----:B------:R-:W0:Y:S01]  /*14030*/  MUFU.RCP64H R9, R55 ;  /* 0x0000003700097308 */ /* 0x000e220000001800 */
[----:B------:R-:W-:Y:S01]  /*14040*/  IMAD.MOV.U32 R8, RZ, RZ, 0x1 ;  /* 0x00000001ff087424 */ /* 0x000fe200078e00ff */
[----:B------:R-:W-:Y:S01]  /*14050*/  DMUL R32, R52, R52 ;  /* 0x0000003434207228 */ /* 0x000fe20000000000 */
[----:B------:R-:W-:Y:S01]  /*14060*/  BSSY.RECONVERGENT B3, `(.L_x_305) ;  /* 0x0000015000037945 */ /* 0x000fe20003800200 */
[----:B------:R-:W-:-:S08]  /*14070*/  DFMA R38, R38, -R28, 1 ;  /* 0x3ff000002626742b */ /* 0x000fd0000000081c */
[----:B------:R-:W-:Y:S01]  /*14080*/  FSETP.GEU.AND P1, PT, |R33|, 6.5827683646048100446e-37, PT ;  /* 0x036000002100780b */ /* 0x000fe20003f2e200 */
[----:B0-----:R-:W-:-:S08]  /*14090*/  DFMA R10, -R54, R8, 1 ;  /* 0x3ff00000360a742b */ /* 0x001fd00000000108 */
[----:B------:R-:W-:-:S08]  /*140a0*/  DFMA R10, R10, R10, R10 ;  /* 0x0000000a0a0a722b */ /* 0x000fd0000000000a */
[----:B------:R-:W-:-:S08]  /*140b0*/  DFMA R10, R8, R10, R8 ;  /* 0x0000000a080a722b */ /* 0x000fd00000000008 */
[----:B------:R-:W-:-:S08]  /*140c0*/  DFMA R8, -R54, R10, 1 ;  /* 0x3ff000003608742b */ /* 0x000fd0000000010a */
[----:B------:R-:W-:-:S08]  /*140d0*/  DFMA R8, R10, R8, R10 ;  /* 0x000000080a08722b */ /* 0x000fd0000000000a */
[----:B------:R-:W-:-:S08]  /*140e0*/  DMUL R10, R32, R8 ;  /* 0x00000008200a7228 */ /* 0x000fd00000000000 */
[----:B------:R-:W-:-:S08]  /*140f0*/  DFMA R12, -R54, R10, R32 ;  /* 0x0000000a360c722b */ /* 0x000fd00000000120 */
[----:B------:R-:W-:-:S10]  /*14100*/  DFMA R8, R8, R12, R10 ;  /* 0x0000000c0808722b */ /* 0x000fd4000000000a */
        /* <DEDUP_REMOVED lines=8> */
[----:B------:R-:W-:Y:S01]  /*14190*/  IMAD.MOV.U32 R8, RZ, RZ, R12 ;  /* 0x000000ffff087224 */ /* 0x000fe200078e000c */
[----:B------:R-:W-:-:S07]  /*141a0*/  MOV R9, R11 ;  /* 0x0000000b00097202 */ /* 0x000fce0000000f00 */
.L_x_306:
[----:B------:R-:W-:Y:S05]  /*141b0*/  BSYNC.RECONVERGENT B3 ;  /* 0x0000000000037941 */ /* 0x000fea0003800200 */
.L_x_305:
[----:B------:R-:W-:Y:S01]  /*141c0*/  DMUL R12, R42, R50 ;  /* 0x000000322a0c7228 */ /* 0x000fe20000000000 */
[----:B------:R-:W-:Y:S01]  /*141d0*/  IMAD.MOV.U32 R10, RZ, RZ, 0x1 ;  /* 0x00000001ff0a7424 */ /* 0x000fe200078e00ff */
[----:B------:R-:W-:Y:S01]  /*141e0*/  MOV R35, R45 ;  /* 0x0000002d00237202 */ /* 0x000fe20000000f00 */
[----:B------:R-:W-:Y:S01]  /*141f0*/  IMAD.MOV.U32 R34, RZ, RZ, R44 ;  /* 0x000000ffff227224 */ /* 0x000fe200078e002c */
[----:B------:R-:W-:Y:S01]  /*14200*/  FSETP.GEU.AND P1, PT, |R45|, 6.5827683646048100446e-37, PT ;  /* 0x036000002d00780b */ /* 0x000fe20003f2e200 */
[----:B------:R-:W-:Y:S01]  /*14210*/  BSSY.RECONVERGENT B3, `(.L_x_307) ;  /* 0x0000012000037945 */ /* 0x000fe20003800200 */
[----:B------:R-:W0:Y:S02]  /*14220*/  MUFU.RCP64H R11, R13 ;  /* 0x0000000d000b7308 */ /* 0x000e240000001800 */
        /* <DEDUP_REMOVED lines=12> */
[----:B------:R-:W-:Y:S01]  /*142f0*/  MOV R10, 0x14320 ;  /* 0x00014320000a7802 */ /* 0x000fe20000000f00 */
[----:B------:R-:W-:-:S07]  /*14300*/  IMAD.MOV.U32 R11, RZ, RZ, R45 ;  /* 0x000000ffff0b7224 */ /* 0x000fce00078e002d */
[----:B------:R-:W-:Y:S05]  /*14310*/  CALL.REL.NOINC `($__internal_0_$__cuda_sm20_div_rn_f64_full) ;  /* 0x0000002c001c7944 */ /* 0x000fea0003c00000 */
[----:B------:R-:W-:-:S07]  /*14320*/  MOV R10, R12 ;  /* 0x0000000c000a7202 */ /* 0x000fce0000000f00 */
.L_x_308:
[----:B------:R-:W-:Y:S05]  /*14330*/  BSYNC.RECONVERGENT B3 ;  /* 0x0000000000037941 */ /* 0x000fea0003800200 */
.L_x_307:
[----:B------:R-:W0:Y:S01]  /*14340*/  MUFU.RCP64H R13, R53 ;  /* 0x00000035000d7308 */ /* 0x000e220000001800 */
[----:B------:R-:W-:Y:S01]  /*14350*/  IMAD.MOV.U32 R12, RZ, RZ, 0x1 ;  /* 0x00000001ff0c7424 */ /* 0x000fe200078e00ff */
[----:B------:R-:W-:Y:S01]  /*14360*/  DMUL R36, R42, R42 ;  /* 0x0000002a2a247228 */ /* 0x000fe20000000000 */
[----:B------:R-:W-:Y:S01]  /*14370*/  BSSY.RECONVERGENT B3, `(.L_x_309) ;  /* 0x0000016000037945 */ /* 0x000fe20003800200 */
[----:B------:R-:W-:Y:S02]  /*14380*/  DADD R44, -R10, 1 ;  /* 0x3ff000000a2c7429 */ /* 0x000fe40000000100 */
[----:B------:R-:W-:-:S06]  /*14390*/  DADD R38, R38, R38 ;  /* 0x0000000026267229 */ /* 0x000fcc0000000026 */
[----:B------:R-:W-:Y:S01]  /*143a0*/  FSETP.GEU.AND P1, PT, |R37|, 6.5827683646048100446e-37, PT ;  /* 0x036000002500780b */ /* 0x000fe20003f2e200 */
[----:B0-----:R-:W-:-:S08]  /*143b0*/  DFMA R32, R12, -R52, 1 ;  /* 0x3ff000000c20742b */ /* 0x001fd00000000834 */
[----:B------:R-:W-:-:S08]  /*143c0*/  DFMA R32, R32, R32, R32 ;  /* 0x000000202020722b */ /* 0x000fd00000000020 */
[----:B------:R-:W-:-:S08]  /*143d0*/  DFMA R32, R12, R32, R12 ;  /* 0x000000200c20722b */ /* 0x000fd0000000000c */
[----:B------:R-:W-:-:S08]  /*143e0*/  DFMA R12, R32, -R52, 1 ;  /* 0x3ff00000200c742b */ /* 0x000fd00000000834 */
[----:B------:R-:W-:-:S08]  /*143f0*/  DFMA R12, R32, R12, R32 ;  /* 0x0000000c200c722b */ /* 0x000fd00000000020 */
[----:B------:R-:W-:-:S08]  /*14400*/  DMUL R32, R36, R12 ;  /* 0x0000000c24207228 */ /* 0x000fd00000000000 */
[----:B------:R-:W-:-:S08]  /*14410*/  DFMA R34, R32, -R52, R36 ;  /* 0x800000342022722b */ /* 0x000fd00000000024 */
[----:B------:R-:W-:-:S10]  /*14420*/  DFMA R12, R12, R34, R32 ;  /* 0x000000220c0c722b */ /* 0x000fd40000000020 */
[----:B------:R-:W-:-:S05]  /*14430*/  FFMA R32, RZ, R53, R13 ;  /* 0x00000035ff207223 */ /* 0x000fca000000000d */
[----:B------:R-:W-:-:S13]  /*14440*/  FSETP.GT.AND P0, PT, |R32|, 1.469367938527859385e-39, PT ;  /* 0x001000002000780b */ /* 0x000fda0003f04200 */
[----:B------:R-:W-:Y:S05]  /*14450*/  @P0 BRA P1, `(.L_x_310) ;  /* 0x00000000001c0947 */ /* 0x000fea0000800000 */
[----:B------:R-:W-:Y:S01]  /*14460*/  IMAD.MOV.U32 R32, RZ, RZ, R36 ;  /* 0x000000ffff207224 */ /* 0x000fe200078e0024 */
[----:B------:R-:W-:Y:S01]  /*14470*/  MOV R11, R37 ;  /* 0x00000025000b7202 */ /* 0x000fe20000000f00 */
[----:B------:R-:W-:Y:S01]  /*14480*/  IMAD.MOV.U32 R12, RZ, RZ, R52 ;  /* 0x000000ffff0c7224 */ /* 0x000fe200078e0034 */
[----:B------:R-:W-:Y:S01]  /*14490*/  MOV R10, 0x144c0 ;  /* 0x000144c0000a7802 */ /* 0x000fe20000000f00 */
[----:B------:R-:W-:-:S07]  /*144a0*/  IMAD.MOV.U32 R13, RZ, RZ, R53 ;  /* 0x000000ffff0d7224 */ /* 0x000fce00078e0035 */
[----:B------:R-:W-:Y:S05]  /*144b0*/  CALL.REL.NOINC `($__internal_0_$__cuda_sm20_div_rn_f64_full) ;  /* 0x0000002800b47944 */ /* 0x000fea0003c00000 */
[----:B------:R-:W-:-:S07]  /*144c0*/  MOV R13, R11 ;  /* 0x0000000b000d7202 */ /* 0x000fce0000000f00 */
.L_x_310:
[----:B------:R-:W-:Y:S05]  /*144d0*/  BSYNC.RECONVERGENT B3 ;  /* 0x0000000000037941 */ /* 0x000fea0003800200 */
.L_x_309:
[----:B------:R-:W0:Y:S01]  /*144e0*/  MUFU.RCP64H R11, R13 ;  /* 0x0000000d000b7308 */ /* 0x000e220000001800 */
[----:B------:R-:W-:Y:S01]  /*144f0*/  IMAD.MOV.U32 R10, RZ, RZ, 0x1 ;  /* 0x00000001ff0a7424 */ /* 0x000fe200078e00ff */
[----:B------:R-:W-:Y:S01]  /*14500*/  FSETP.GEU.AND P1, PT, |R39|, 6.5827683646048100446e-37, PT ;  /* 0x036000002700780b */ /* 0x000fe20003f2e200 */
[----:B------:R-:W-:Y:S04]  /*14510*/  BSSY.RECONVERGENT B3, `(.L_x_311) ;  /* 0x0000011000037945 */ /* 0x000fe80003800200 */
        /* <DEDUP_REMOVED lines=12> */
[----:B------:R-:W-:Y:S02]  /*145e0*/  MOV R11, R39 ;  /* 0x00000027000b7202 */ /* 0x000fe40000000f00 */
[----:B------:R-:W-:-:S07]  /*145f0*/  MOV R10, 0x14610 ;  /* 0x00014610000a7802 */ /* 0x000fce0000000f00 */
[----:B------:R-:W-:Y:S05]  /*14600*/  CALL.REL.NOINC `($__internal_0_$__cuda_sm20_div_rn_f64_full) ;  /* 0x0000002800607944 */ /* 0x000fea0003c00000 */
[----:B------:R-:W-:-:S07]  /*14610*/  IMAD.MOV.U32 R10, RZ, RZ, R12 ;  /* 0x000000ffff0a7224 */ /* 0x000fce00078e000c */
.L_x_312:
[----:B------:R-:W-:Y:S05]  /*14620*/  BSYNC.RECONVERGENT B3 ;  /* 0x0000000000037941 */ /* 0x000fea0003800200 */
.L_x_311:
[----:B------:R-:W-:Y:S01]  /*14630*/  DADD R44, R44, -R10 ;  /* 0x000000002c2c7229 */ /* 0x000fe2000000080a */
[----:B------:R-:W-:Y:S01]  /*14640*/  UMOV UR4, 0xc924223 ;  /* 0x0c92422300047882 */ /* 0x000fe20000000000 */
[----:B------:R-:W-:Y:S02]  /*14650*/  UMOV UR5, 0x3bc79ca1 ;  /* 0x3bc79ca100057882 */ /* 0x000fe40000000000 */
[----:B------:R-:W-:Y:S02]  /*14660*/  UMOV UR6, UR5 ;  /* 0x0000000500067c82 */ /* 0x000fe40008000000 */
[----:B------:R-:W-:Y:S02]  /*14670*/  MOV R11, UR6 ;  /* 0x00000006000b7c02 */ /* 0x000fe40008000f00 */
[----:B------:R-:W-:-:S08]  /*14680*/  DMUL R44, R50, R44 ;  /* 0x0000002c322c7228 */ /* 0x000fd00000000000 */
[----:B------:R-:W-:Y:S02]  /*14690*/  DSETP.MAX.AND P0, P1, R44, UR4, PT ;  /* 0x000000042c007e2a */ /* 0x000fe4000b90f000 */
[----:B------:R-:W-:-:S04]  /*146a0*/  IMAD.MOV.U32 R10, RZ, RZ, R45 ;  /* 0x000000ffff0a7224 */ /* 0x000fc800078e002d */
[----:B------:R-:W-:Y:S02]  /*146b0*/  SEL R12, R44, UR4, P0 ;  /* 0x000000042c0c7c07 */ /* 0x000fe40008000000 */
[----:B------:R-:W-:-:S06]  /*146c0*/  FSEL R13, R10, UR6, P0 ;  /* 0x000000060a0d7c08 */ /* 0x000fcc0008000000 */
[----:B------:R-:W-:-:S05]  /*146d0*/  @P1 LOP3.LUT R13, R11, 0x80000, RZ, 0xfc, !PT ;  /* 0x000800000b0d1812 */ /* 0x000fca00078efcff */
[----:B------:R0:W-:Y:S04]  /*146e0*/  STG.E.64 desc[UR8][R20.64], R12 ;  /* 0x0000000c14007986 */ /* 0x0001e8000c101b08 */
[----:B------:R-:W2:Y:S01]  /*146f0*/  LDG.E.64 R32, desc[UR8][R40.64] ;  /* 0x0000000828207981 */ /* 0x000ea2000c1e1b00 */
[----:B------:R-:W1:Y:S01]  /*14700*/  MUFU.RCP64H R11, R13 ;  /* 0x0000000d000b7308 */ /* 0x000e620000001800 */
[----:B------:R-:W-:Y:S01]  /*14710*/  IMAD.MOV.U32 R10, RZ, RZ, 0x1 ;  /* 0x00000001ff0a7424 */ /* 0x000fe200078e00ff */
[----:B------:R-:W-:Y:S05]  /*14720*/  BSSY.RECONVERGENT B3, `(.L_x_313) ;  /* 0x0000011000037945 */ /* 0x000fea0003800200 */
[----:B-1----:R-:W-:-:S08]  /*14730*/  DFMA R34, -R12, R10, 1 ;  /* 0x3ff000000c22742b */ /* 0x002fd0000000010a */
[----:B------:R-:W-:-:S08]  /*14740*/  DFMA R34, R34, R34, R34 ;  /* 0x000000222222722b */ /* 0x000fd00000000022 */
[----:B------:R-:W-:-:S08]  /*14750*/  DFMA R34, R10, R34, R10 ;  /* 0x000000220a22722b */ /* 0x000fd0000000000a */
[----:B------:R-:W-:-:S08]  /*14760*/  DFMA R10, -R12, R34, 1 ;  /* 0x3ff000000c0a742b */ /* 0x000fd00000000122 */
[----:B------:R-:W-:-:S08]  /*14770*/  DFMA R10, R34, R10, R34 ;  /* 0x0000000a220a722b */ /* 0x000fd00000000022 */
[----:B--2---:R-:W-:Y:S01]  /*14780*/  DMUL R34, R32, R10 ;  /* 0x0000000a20227228 */ /* 0x004fe20000000000 */
[----:B------:R-:W-:-:S07]  /*14790*/  FSETP.GEU.AND P1, PT, |R33|, 6.5827683646048100446e-37, PT ;  /* 0x036000002100780b */ /* 0x000fce0003f2e200 */
[----:B------:R-:W-:-:S08]  /*147a0*/  DFMA R36, -R12, R34, R32 ;  /* 0x000000220c24722b */ /* 0x000fd00000000120 */
[----:B------:R-:W-:-:S10]  /*147b0*/  DFMA R10, R10, R36, R34 ;  /* 0x000000240a0a722b */ /* 0x000fd40000000022 */
[----:B------:R-:W-:-:S05]  /*147c0*/  FFMA R34, RZ, R13, R11 ;  /* 0x0000000dff227223 */ /* 0x000fca000000000b */
[----:B------:R-:W-:-:S13]  /*147d0*/  FSETP.GT.AND P0, PT, |R34|, 1.469367938527859385e-39, PT ;  /* 0x001000002200780b */ /* 0x000fda0003f04200 */
[----:B0-----:R-:W-:Y:S05]  /*147e0*/  @P0 BRA P1, `(.L_x_314) ;  /* 0x0000000000100947 */ /* 0x001fea0000800000 */
[----:B------:R-:W-:Y:S01]  /*147f0*/  IMAD.MOV.U32 R11, RZ, RZ, R33 ;  /* 0x000000ffff0b7224 */ /* 0x000fe200078e0021 */
[----:B------:R-:W-:-:S07]  /*14800*/  MOV R10, 0x14820 ;  /* 0x00014820000a7802 */ /* 0x000fce0000000f00 */
[----:B------:R-:W-:Y:S05]  /*14810*/  CALL.REL.NOINC `($__internal_0_$__cuda_sm20_div_rn_f64_full) ;  /* 0x0000002400dc7944 */ /* 0x000fea0003c00000 */
[----:B------:R-:W-:-:S07]  /*14820*/  MOV R10, R12 ;  /* 0x0000000c000a7202 */ /* 0x000fce0000000f00 */
.L_x_314:
[----:B------:R-:W-:Y:S05]  /*14830*/  BSYNC.RECONVERGENT B3 ;  /* 0x0000000000037941 */ /* 0x000fea0003800200 */
.L_x_313:
[----:B------:R-:W-:Y:S01]  /*14840*/  DMUL R54, R54, R10 ;  /* 0x0000000a36367228 */ /* 0x000fe20000000000 */
[----:B------:R-:W-:Y:S01]  /*14850*/  IMAD.MOV.U32 R12, RZ, RZ, 0x0 ;  /* 0x00000000ff0c7424 */ /* 0x000fe200078e00ff */
[----:B------:R-:W-:Y:S01]  /*14860*/  MOV R13, 0x3fd80000 ;  /* 0x3fd80000000d7802 */ /* 0x000fe20000000f00 */
[----:B------:R-:W-:Y:S03]  /*14870*/  BSSY.RECONVERGENT B1, `(.L_x_315) ;  /* 0x000001a000017945 */ /* 0x000fe60003800200 */
[----:B------:R-:W0:Y:S04]  /*14880*/  MUFU.RSQ64H R33, R55 ;  /* 0x0000003700217308 */ /* 0x000e280000001c00 */
        /* <DEDUP_REMOVED lines=18> */
[----:B------:R-:W-:Y:S01]  /*149b0*/  MOV R13, R39 ;  /* 0x00000027000d7202 */ /* 0x000fe20000000f00 */
[----:B------:R-:W-:Y:S01]  /*149c0*/  IMAD.MOV.U32 R10, RZ, RZ, R41 ;  /* 0x000000ffff0a7224 */ /* 0x000fe200078e0029 */
[----:B------:R-:W-:-:S07]  /*149d0*/  MOV R12, 0x149f0 ;  /* 0x000149f0000c7802 */ /* 0x000fce0000000f00 */
[----:B------:R-:W-:Y:S05]  /*149e0*/  CALL.REL.NOINC `($__internal_1_$__cuda_sm20_dsqrt_rn_f64_mediumpath_v1) ;  /* 0x0000002c00007944 */ /* 0x000fea0003c00000 */
[----:B------:R-:W-:Y:S02]  /*149f0*/  IMAD.MOV.U32 R12, RZ, RZ, R11 ;  /* 0x000000ffff0c7224 */ /* 0x000fe400078e000b */
[----:B------:R-:W-:-:S07]  /*14a00*/  IMAD.MOV.U32 R13, RZ, RZ, R10 ;  /* 0x000000ffff0d7224 */ /* 0x000fce00078e000a */
.L_x_316:
[----:B------:R-:W-:Y:S05]  /*14a10*/  BSYNC.RECONVERGENT B1 ;  /* 0x0000000000017941 */ /* 0x000fea0003800200 */
.L_x_315:
[----:B------:R-:W0:Y:S01]  /*14a20*/  MUFU.RCP64H R11, R43 ;  /* 0x0000002b000b7308 */ /* 0x000e220000001800 */
[----:B------:R-:W-:Y:S01]  /*14a30*/  MOV R10, 0x1 ;  /* 0x00000001000a7802 */ /* 0x000fe20000000f00 */
[----:B------:R-:W-:Y:S01]  /*14a40*/  BSSY.RECONVERGENT B3, `(.L_x_317) ;  /* 0x0000014000037945 */ /* 0x000fe20003800200 */
[----:B------:R-:W-:-:S04]  /*14a50*/  FSETP.GEU.AND P1, PT, |R13|, 6.5827683646048100446e-37, PT ;  /* 0x036000000d00780b */ /* 0x000fc80003f2e200 */
        /* <DEDUP_REMOVED lines=17> */
[----:B------:R-:W-:-:S07]  /*14b70*/  IMAD.MOV.U32 R10, RZ, RZ, R12 ;  /* 0x000000ffff0a7224 */ /* 0x000fce00078e000c */
.L_x_318:
[----:B------:R-:W-:Y:S05]  /*14b80*/  BSYNC.RECONVERGENT B3 ;  /* 0x0000000000037941 */ /* 0x000fea0003800200 */
.L_x_317:
[----:B------:R-:W-:Y:S01]  /*14b90*/  DSETP.NEU.AND P0, PT, |R46|, +INF , PT ;  /* 0x7ff000002e00742a */ /* 0x000fe20003f0d200 */
[----:B------:R-:W-:-:S13]  /*14ba0*/  BSSY.RECONVERGENT B1, `(.L_x_319) ;  /* 0x000001b000017945 */ /* 0x000fda0003800200 */
[----:B------:R-:W-:Y:S01]  /*14bb0*/  @!P0 DMUL R44, RZ, R46 ;  /* 0x0000002eff2c8228 */ /* 0x000fe20000000000 */
[----:B------:R-:W-:Y:S01]  /*14bc0*/  @!P0 MOV R12, RZ ;  /* 0x000000ff000c8202 */ /* 0x000fe20000000f00 */
[----:B------:R-:W-:Y:S09]  /*14bd0*/  @!P0 BRA `(.L_x_320) ;  /* 0x00000000005c8947 */ /* 0x000ff20003800000 */
[----:B------:R-:W-:Y:S01]  /*14be0*/  UMOV UR4, 0x6dc9c883 ;  /* 0x6dc9c88300047882 */ /* 0x000fe20000000000 */
[----:B------:R-:W-:Y:S01]  /*14bf0*/  UMOV UR5, 0x3fe45f30 ;  /* 0x3fe45f3000057882 */ /* 0x000fe20000000000 */
[C---:B------:R-:W-:Y:S02]  /*14c00*/  DSETP.GE.AND P0, PT, |R46|.reuse, 2.14748364800000000000e+09, PT ;  /* 0x41e000002e00742a */ /* 0x040fe40003f06200 */
        /* <DEDUP_REMOVED lines=20> */
.L_x_320:
[----:B------:R-:W-:Y:S05]  /*14d50*/  BSYNC.RECONVERGENT B1 ;  /* 0x0000000000017941 */ /* 0x000fea0003800200 */
.L_x_319:
[----:B------:R-:W0:Y:S01]  /*14d60*/  LDCU.64 UR4, c[0x4][0x38] ;  /* 0x01000700ff0477ac */ /* 0x000e220008000a00 */
[----:B------:R-:W-:-:S04]  /*14d70*/  SHF.L.U32 R13, R12, 0x6, RZ ;  /* 0x000000060c0d7819 */ /* 0x000fc800000006ff */
[----:B------:R-:W-:-:S04]  /*14d80*/  LOP3.LUT R13, R13, 0x40, RZ, 0xc0, !PT ;  /* 0x000000400d0d7812 */ /* 0x000fc800078ec0ff */
[----:B0-----:R-:W-:-:S05]  /*14d90*/  IADD3 R50, P0, PT, R13, UR4, RZ ;  /* 0x000000040d327c10 */ /* 0x001fca000ff1e0ff */
[----:B------:R-:W-:-:S05]  /*14da0*/  IMAD.X R51, RZ, RZ, UR5, P0 ;  /* 0x00000005ff337e24 */ /* 0x000fca00080e06ff */
[----:B------:R-:W2:Y:S04]  /*14db0*/  LDG.E.128.CONSTANT R32, desc[UR8][R50.64] ;  /* 0x0000000832207981 */ /* 0x000ea8000c1e9d00 */
[----:B------:R-:W3:Y:S04]  /*14dc0*/  LDG.E.128.CONSTANT R36, desc[UR8][R50.64+0x10] ;  /* 0x0000100832247981 */ /* 0x000ee8000c1e9d00 */
[----:B------:R-:W4:Y:S01]  /*14dd0*/  LDG.E.128.CONSTANT R40, desc[UR8][R50.64+0x20] ;  /* 0x0000200832287981 */ /* 0x000f22000c1e9d00 */
[----:B------:R-:W-:Y:S01]  /*14de0*/  LOP3.LUT R13, R12, 0x1, RZ, 0xc0, !PT ;  /* 0x000000010c0d7812 */ /* 0x000fe200078ec0ff */
[----:B------:R-:W-:Y:S01]  /*14df0*/  IMAD.MOV.U32 R52, RZ, RZ, 0x20fd8164 ;  /* 0x20fd8164ff347424 */ /* 0x000fe200078e00ff */
[----:B------:R-:W-:Y:S01]  /*14e00*/  DMUL R46, R44, R44 ;  /* 0x0000002c2c2e7228 */ /* 0x000fe20000000000 */
[----:B------:R-:W-:Y:S01]  /*14e10*/  BSSY.RECONVERGENT B1, `(.L_x_321) ;  /* 0x000008d000017945 */ /* 0x000fe20003800200 */
[----:B------:R-:W-:Y:S01]  /*14e20*/  ISETP.NE.U32.AND P0, PT, R13, 0x1, PT ;  /* 0x000000010d00780c */ /* 0x000fe20003f05070 */
[----:B------:R-:W-:Y:S01]  /*14e30*/  DSETP.MIN.AND P1, P2, R10, 1, PT ;  /* 0x3ff000000a00742a */ /* 0x000fe20003a20000 */
[----:B------:R-:W-:-:S02]  /*14e40*/  MOV R13, 0x3da8ff83 ;  /* 0x3da8ff83000d7802 */ /* 0x000fc40000000f00 */
[----:B------:R-:W-:Y:S02]  /*14e50*/  FSEL R52, R52, -8.06006814911005101289e+34, !P0 ;  /* 0xf9785eba34347808 */ /* 0x000fe40004000000 */
[----:B------:R-:W-:Y:S01]  /*14e60*/  FSEL R53, -R13, 0.11223486810922622681, !P0 ;  /* 0x3de5db650d357808 */ /* 0x000fe20004000100 */
[----:B------:R-:W-:Y:S01]  /*14e70*/  IMAD.MOV.U32 R13, RZ, RZ, R11 ;  /* 0x000000ffff0d7224 */ /* 0x000fe200078e000b */
[----:B------:R-:W-:-:S04]  /*14e80*/  SEL R10, R10, RZ, P1 ;  /* 0x000000ff0a0a7207 */ /* 0x000fc80000800000 */
[----:B--2---:R-:W-:-:S08]  /*14e90*/  DFMA R32, R46, R52, R32 ;  /* 0x000000342e20722b */ /* 0x004fd00000000020 */
[----:B------:R-:W-:-:S08]  /*14ea0*/  DFMA R32, R46, R32, R34 ;  /* 0x000000202e20722b */ /* 0x000fd00000000022 */
[----:B---3--:R-:W-:Y:S01]  /*14eb0*/  DFMA R32, R46, R32, R36 ;  /* 0x000000202e20722b */ /* 0x008fe20000000024 */
[----:B------:R-:W-:Y:S01]  /*14ec0*/  IMAD.MOV.U32 R36, RZ, RZ, 0x80000 ;  /* 0x00080000ff247424 */ /* 0x000fe200078e00ff */
[----:B------:R-:W-:-:S04]  /*14ed0*/  FSEL R37, R13, 1.875, P1 ;  /* 0x3ff000000d257808 */ /* 0x000fc80000800000 */
[----:B------:R-:W-:Y:S02]  /*14ee0*/  @P2 LOP3.LUT R37, R36, 0x3ff00000, RZ, 0xfc, !PT ;  /* 0x3ff0000024252812 */ /* 0x000fe400078efcff */
[----:B------:R-:W-:Y:S02]  /*14ef0*/  DFMA R32, R46, R32, R38 ;  /* 0x000000202e20722b */ /* 0x000fe40000000026 */
[----:B------:R-:W-:-:S06]  /*14f00*/  MOV R11, R37 ;  /* 0x00000025000b7202 */ /* 0x000fcc0000000f00 */
[----:B----4-:R-:W-:-:S08]  /*14f10*/  DFMA R32, R46, R32, R40 ;  /* 0x000000202e20722b */ /* 0x010fd00000000028 */
[----:B------:R-:W-:-:S08]  /*14f20*/  DFMA R32, R46, R32, R42 ;  /* 0x000000202e20722b */ /* 0x000fd0000000002a */
[----:B------:R-:W-:Y:S02]  /*14f30*/  DFMA R44, R32, R44, R44 ;  /* 0x0000002c202c722b */ /* 0x000fe4000000002c */
[----:B------:R-:W-:-:S10]  /*14f40*/  DFMA R32, R46, R32, 1 ;  /* 0x3ff000002e20742b */ /* 0x000fd40000000020 */
[----:B------:R-:W-:Y:S02]  /*14f50*/  FSEL R34, R32, R44, !P0 ;  /* 0x0000002c20227208 */ /* 0x000fe40004000000 */
[----:B------:R-:W-:Y:S02]  /*14f60*/  FSEL R35, R33, R45, !P0 ;  /* 0x0000002d21237208 */ /* 0x000fe40004000000 */
[----:B------:R-:W-:-:S04]  /*14f70*/  LOP3.LUT P0, RZ, R12, 0x2, RZ, 0xc0, !PT ;  /* 0x000000020cff7812 */ /* 0x000fc8000780c0ff */
[----:B------:R-:W-:-:S10]  /*14f80*/  DADD R32, RZ, -R34 ;  /* 0x00000000ff207229 */ /* 0x000fd40000000822 */
[----:B------:R-:W-:Y:S02]  /*14f90*/  FSEL R12, R34, R32, !P0 ;  /* 0x00000020220c7208 */ /* 0x000fe40004000000 */
[----:B------:R-:W-:-:S06]  /*14fa0*/  FSEL R13, R35, R33, !P0 ;  /* 0x00000021230d7208 */ /* 0x000fcc0004000000 */
[----:B------:R-:W-:-:S10]  /*14fb0*/  DMUL R10, R10, R12 ;  /* 0x0000000c0a0a7228 */ /* 0x000fd40000000000 */
[----:B------:R-:W-:-:S13]  /*14fc0*/  FSETP.GEU.AND P0, PT, |R11|, 1.7687499523162841797, PT ;  /* 0x3fe266660b00780b */ /* 0x000fda0003f0e200 */
[----:B------:R-:W-:Y:S05]  /*14fd0*/  @P0 BRA `(.L_x_322) ;  /* 0x0000000000a80947 */ /* 0x000fea0003800000 */
[----:B------:R-:W-:Y:S01]  /*14fe0*/  DMUL R12, R10, R10 ;  /* 0x0000000a0a0c7228 */ /* 0x000fe20000000000 */
[----:B------:R-:W-:Y:S01]  /*14ff0*/  IMAD.MOV.U32 R32, RZ, RZ, 0x180754af ;  /* 0x180754afff207424 */ /* 0x000fe200078e00ff */
[----:B------:R-:W-:Y:S01]  /*15000*/  UMOV UR4, 0xdc1895e9 ;  /* 0xdc1895e900047882 */ /* 0x000fe20000000000 */
[----:B------:R-:W-:Y:S01]  /*15010*/  IMAD.MOV.U32 R33, RZ, RZ, 0x3fb3823b ;  /* 0x3fb3823bff217424 */ /* 0x000fe200078e00ff */
[----:B------:R-:W-:-:S05]  /*15020*/  UMOV UR5, 0x3fb0066b ;  /* 0x3fb0066b00057882 */ /* 0x000fca0000000000 */
[----:B------:R-:W-:Y:S01]  /*15030*/  DFMA R32, R12, UR4, -R32 ;  /* 0x000000040c207c2b */ /* 0x000fe20008000820 */
[----:B------:R-:W-:Y:S01]  /*15040*/  UMOV UR4, 0xcc2f79ae ;  /* 0xcc2f79ae00047882 */ /* 0x000fe20000000000 */
[----:B------:R-:W-:-:S06]  /*15050*/  UMOV UR5, 0x3fb11e52 ;  /* 0x3fb11e5200057882 */ /* 0x000fcc0000000000 */
[----:B------:R-:W-:Y:S01]  /*15060*/  DFMA R32, R12, R32, UR4 ;  /* 0x000000040c207e2b */ /* 0x000fe20008000020 */
[----:B------:R-:W-:Y:S01]  /*15070*/  UMOV UR4, 0x3526861b ;  /* 0x3526861b00047882 */ /* 0x000fe20000000000 */
[----:B------:R-:W-:-:S06]  /*15080*/  UMOV UR5, 0x3f924eaf ;  /* 0x3f924eaf00057882 */ /* 0x000fcc0000000000 */
        /* <DEDUP_REMOVED lines=27> */
[----:B------:R-:W-:-:S08]  /*15240*/  DFMA R32, R12, R32, UR4 ;  /* 0x000000040c207e2b */ /* 0x000fd00008000020 */
[----:B------:R-:W-:-:S08]  /*15250*/  DMUL R32, R12, R32 ;  /* 0x000000200c207228 */ /* 0x000fd00000000000 */
[----:B------:R-:W-:Y:S01]  /*15260*/  DFMA R10, R10, R32, R10 ;  /* 0x000000200a0a722b */ /* 0x000fe2000000000a */
[----:B------:R-:W-:Y:S10]  /*15270*/  BRA `(.L_x_323) ;  /* 0x0000000400187947 */ /* 0x000ff40003800000 */
.L_x_322:
[----:B------:R-:W-:Y:S01]  /*15280*/  MOV R12, 0x0 ;  /* 0x00000000000c7802 */ /* 0x000fe20000000f00 */
[----:B------:R-:W-:Y:S01]  /*15290*/  IMAD.MOV.U32 R13, RZ, RZ, 0x3fe00000 ;  /* 0x3fe00000ff0d7424 */ /* 0x000fe200078e00ff */
[----:B------:R-:W-:Y:S01]  /*152a0*/  MOV R33, 0x3fb3823b ;  /* 0x3fb3823b00217802 */ /* 0x000fe20000000f00 */
[----:B------:R-:W-:Y:S01]  /*152b0*/  IMAD.MOV.U32 R32, RZ, RZ, 0x180754af ;  /* 0x180754afff207424 */ /* 0x000fe200078e00ff */
[----:B------:R-:W-:Y:S01]  /*152c0*/  UMOV UR4, 0xdc1895e9 ;  /* 0xdc1895e900047882 */ /* 0x000fe20000000000 */
[----:B------:R-:W-:Y:S01]  /*152d0*/  UMOV UR5, 0x3fb0066b ;  /* 0x3fb0066b00057882 */ /* 0x000fe20000000000 */
[----:B------:R-:W-:Y:S01]  /*152e0*/  UMOV UR6, 0x33145c07 ;  /* 0x33145c0700067882 */ /* 0x000fe20000000000 */
[----:B------:R-:W-:Y:S01]  /*152f0*/  DFMA R12, |R10|, -R12, 0.5 ;  /* 0x3fe000000a0c742b */ /* 0x000fe20000000a0c */
[----:B------:R-:W-:-:S07]  /*15300*/  UMOV UR7, 0x3c91a626 ;  /* 0x3c91a62600077882 */ /* 0x000fce0000000000 */
[C---:B------:R-:W-:Y:S01]  /*15310*/  DFMA R32, R12.reuse, UR4, -R32 ;  /* 0x000000040c207c2b */ /* 0x040fe20008000820 */
[----:B------:R-:W-:Y:S01]  /*15320*/  UMOV UR4, 0xcc2f79ae ;  /* 0xcc2f79ae00047882 */ /* 0x000fe20000000000 */
[----:B------:R-:W-:Y:S01]  /*15330*/  UMOV UR5, 0x3fb11e52 ;  /* 0x3fb11e5200057882 */ /* 0x000fe20000000000 */
[----:B------:R-:W-:Y:S01]  /*15340*/  ISETP.GE.AND P1, PT, R13, RZ, PT ;  /* 0x000000ff0d00720c */ /* 0x000fe20003f26270 */
[----:B------:R-:W-:-:S04]  /*15350*/  DSETP.NE.AND P0, PT, R12, RZ, PT ;  /* 0x000000ff0c00722a */ /* 0x000fc80003f05000 */
[----:B------:R-:W-:Y:S01]  /*15360*/  DFMA R32, R12, R32, UR4 ;  /* 0x000000040c207e2b */ /* 0x000fe20008000020 */
[----:B------:R-:W-:Y:S01]  /*15370*/  UMOV UR4, 0x3526861b ;  /* 0x3526861b00047882 */ /* 0x000fe20000000000 */
[----:B------:R-:W-:-:S06]  /*15380*/  UMOV UR5, 0x3f924eaf ;  /* 0x3f924eaf00057882 */ /* 0x000fcc0000000000 */
[----:B------:R-:W-:Y:S01]  /*15390*/  DFMA R34, R12, R32, -UR4 ;  /* 0x800000040c227e2b */ /* 0x000fe20008000020 */
[----:B------:R-:W-:Y:S01]  /*153a0*/  UMOV UR4, 0xa31e6cb7 ;  /* 0xa31e6cb700047882 */ /* 0x000fe20000000000 */
[----:B------:R-:W0:Y:S01]  /*153b0*/  MUFU.RSQ64H R33, R13 ;  /* 0x0000000d00217308 */ /* 0x000e220000001c00 */
[----:B------:R-:W-:Y:S01]  /*153c0*/  UMOV UR5, 0x3f91df02 ;  /* 0x3f91df0200057882 */ /* 0x000fe20000000000 */
[----:B------:R-:W-:-:S04]  /*153d0*/  IMAD.MOV.U32 R32, RZ, RZ, RZ ;  /* 0x000000ffff207224 */ /* 0x000fc800078e00ff */
[----:B------:R-:W-:Y:S01]  /*153e0*/  DFMA R34, R12, R34, UR4 ;  /* 0x000000040c227e2b */ /* 0x000fe20008000022 */
[----:B------:R-:W-:Y:S01]  /*153f0*/  UMOV UR4, 0xb0eec6cc ;  /* 0xb0eec6cc00047882 */ /* 0x000fe20000000000 */
[----:B------:R-:W-:-:S06]  /*15400*/  UMOV UR5, 0x3f847d18 ;  /* 0x3f847d1800057882 */ /* 0x000fcc0000000000 */
[C---:B------:R-:W-:Y:S01]  /*15410*/  DFMA R34, R12.reuse, R34, UR4 ;  /* 0x000000040c227e2b */ /* 0x040fe20008000022 */
[----:B------:R-:W-:Y:S01]  /*15420*/  UMOV UR4, 0x61ba53b0 ;  /* 0x61ba53b000047882 */ /* 0x000fe20000000000 */
[----:B------:R-:W-:Y:S01]  /*15430*/  UMOV UR5, 0x3f8d0af9 ;  /* 0x3f8d0af900057882 */ /* 0x000fe20000000000 */
[----:B0-----:R-:W-:-:S05]  /*15440*/  DMUL R36, R12, R32 ;  /* 0x000000200c247228 */ /* 0x001fca0000000000 */
[----:B------:R-:W-:Y:S01]  /*15450*/  DFMA R40, R12, R34, UR4 ;  /* 0x000000040c287e2b */ /* 0x000fe20008000022 */
[----:B------:R-:W-:Y:S01]  /*15460*/  UMOV UR4, 0x34cf1c48 ;  /* 0x34cf1c4800047882 */ /* 0x000fe20000000000 */
[----:B------:R-:W-:Y:S01]  /*15470*/  VIADD R35, R33, 0xfff00000 ;  /* 0xfff0000021237836 */ /* 0x000fe20000000000 */
[----:B------:R-:W-:Y:S01]  /*15480*/  DFMA R38, R36, -R36, R12 ;  /* 0x800000242426722b */ /* 0x000fe2000000000c */
[----:B------:R-:W-:Y:S01]  /*15490*/  UMOV UR5, 0x3f91bf77 ;  /* 0x3f91bf7700057882 */ /* 0x000fe20000000000 */
[----:B------:R-:W-:-:S03]  /*154a0*/  MOV R34, RZ ;  /* 0x000000ff00227202 */ /* 0x000fc60000000f00 */
[----:B------:R-:W-:Y:S01]  /*154b0*/  DFMA R40, R12, R40, UR4 ;  /* 0x000000040c287e2b */ /* 0x000fe20008000028 */
[----:B------:R-:W-:Y:S01]  /*154c0*/  UMOV UR4, 0x83144ef7 ;  /* 0x83144ef700047882 */ /* 0x000fe20000000000 */
[----:B------:R-:W-:Y:S01]  /*154d0*/  UMOV UR5, 0x3f96e914 ;  /* 0x3f96e91400057882 */ /* 0x000fe20000000000 */
[----:B------:R-:W-:-:S05]  /*154e0*/  DFMA R38, R34, R38, R36 ;  /* 0x000000262226722b */ /* 0x000fca0000000024 */
[----:B------:R-:W-:Y:S01]  /*154f0*/  DFMA R40, R12, R40, UR4 ;  /* 0x000000040c287e2b */ /* 0x000fe20008000028 */
[----:B------:R-:W-:Y:S01]  /*15500*/  UMOV UR4, 0xa4f9f81 ;  /* 0x0a4f9f8100047882 */ /* 0x000fe20000000000 */
[----:B------:R-:W-:Y:S01]  /*15510*/  UMOV UR5, 0x3f9f1c6e ;  /* 0x3f9f1c6e00057882 */ /* 0x000fe20000000000 */
[-C--:B------:R-:W-:Y:S02]  /*15520*/  DFMA R32, R32, -R38.reuse, 1 ;  /* 0x3ff000002020742b */ /* 0x080fe40000000826 */
[----:B------:R-:W-:-:S03]  /*15530*/  DFMA R36, R38, -R38, R12 ;  /* 0x800000262624722b */ /* 0x000fc6000000000c */
[----:B------:R-:W-:Y:S01]  /*15540*/  DFMA R40, R12, R40, UR4 ;  /* 0x000000040c287e2b */ /* 0x000fe20008000028 */
[----:B------:R-:W-:Y:S01]  /*15550*/  UMOV UR4, 0xc27fa92b ;  /* 0xc27fa92b00047882 */ /* 0x000fe20000000000 */
[----:B------:R-:W-:Y:S01]  /*15560*/  UMOV UR5, 0x3fa6db6d ;  /* 0x3fa6db6d00057882 */ /* 0x000fe20000000000 */
[----:B------:R-:W-:-:S05]  /*15570*/  DFMA R32, R34, R32, R34 ;  /* 0x000000202220722b */ /* 0x000fca0000000022 */
[----:B------:R-:W-:Y:S01]  /*15580*/  DFMA R40, R12, R40, UR4 ;  /* 0x000000040c287e2b */ /* 0x000fe20008000028 */
[----:B------:R-:W-:Y:S01]  /*15590*/  UMOV UR4, 0x3320f91b ;  /* 0x3320f91b00047882 */ /* 0x000fe20000000000 */
[----:B------:R-:W-:Y:S01]  /*155a0*/  UMOV UR5, 0x3fb33333 ;  /* 0x3fb3333300057882 */ /* 0x000fe20000000000 */
[----:B------:R-:W-:-:S05]  /*155b0*/  DFMA R32, R32, R36, R38 ;  /* 0x000000242020722b */ /* 0x000fca0000000026 */
[----:B------:R-:W-:Y:S01]  /*155c0*/  DFMA R40, R12, R40, UR4 ;  /* 0x000000040c287e2b */ /* 0x000fe20008000028 */
[----:B------:R-:W-:Y:S01]  /*155d0*/  UMOV UR4, 0x55555f4d ;  /* 0x55555f4d00047882 */ /* 0x000fe20000000000 */
[----:B------:R-:W-:-:S03]  /*155e0*/  UMOV UR5, 0x3fc55555 ;  /* 0x3fc5555500057882 */ /* 0x000fc60000000000 */
[----:B------:R-:W-:Y:S02]  /*155f0*/  FSEL R35, R32, RZ, P1 ;  /* 0x000000ff20237208 */ /* 0x000fe40000800000 */
[----:B------:R-:W-:Y:S01]  /*15600*/  FSEL R33, R33, -QNAN , P1 ;  /* 0xfff8000021217808 */ /* 0x000fe20000800000 */
[----:B------:R-:W-:Y:S01]  /*15610*/  DFMA R40, R12, R40, UR4 ;  /* 0x000000040c287e2b */ /* 0x000fe20008000028 */
[----:B------:R-:W-:Y:S01]  /*15620*/  FSEL R32, R35, R12, P0 ;  /* 0x0000000c23207208 */ /* 0x000fe20000000000 */
[----:B------:R-:W-:Y:S01]  /*15630*/  UMOV UR4, 0x54442d18 ;  /* 0x54442d1800047882 */ /* 0x000fe20000000000 */
[----:B------:R-:W-:Y:S01]  /*15640*/  FSEL R33, R33, R13, P0 ;  /* 0x0000000d21217208 */ /* 0x000fe20000000000 */
[----:B------:R-:W-:-:S04]  /*15650*/  UMOV UR5, 0x3fe921fb ;  /* 0x3fe921fb00057882 */ /* 0x000fc80000000000 */
[----:B------:R-:W-:Y:S02]  /*15660*/  DMUL R40, R12, R40 ;  /* 0x000000280c287228 */ /* 0x000fe40000000000 */
[----:B------:R-:W-:-:S08]  /*15670*/  DMUL R32, R32, -2 ;  /* 0xc000000020207828 */ /* 0x000fd00000000000 */
[----:B------:R-:W-:Y:S02]  /*15680*/  DADD R12, R32, UR4 ;  /* 0x00000004200c7e29 */ /* 0x000fe40008000000 */
[----:B------:R-:W-:-:S08]  /*15690*/  DFMA R40, R40, R32, UR6 ;  /* 0x0000000628287e2b */ /* 0x000fd00008000020 */
[----:B------:R-:W-:-:S08]  /*156a0*/  DADD R12, R40, R12 ;  /* 0x00000000280c7229 */ /* 0x000fd0000000000c */
[----:B------:R-:W-:-:S10]  /*156b0*/  DADD R12, R12, UR4 ;  /* 0x000000040c0c7e29 */ /* 0x000fd40008000000 */
[----:B------:R-:W-:Y:S01]  /*156c0*/  LOP3.LUT R11, R13, 0x80000000, R11, 0xb8, !PT ;  /* 0x800000000d0b7812 */ /* 0x000fe200078eb80b */
[----:B------:R-:W-:-:S07]  /*156d0*/  IMAD.MOV.U32 R10, RZ, RZ, R12 ;  /* 0x000000ffff0a7224 */ /* 0x000fce00078e000c */
.L_x_323:
[----:B------:R-:W-:Y:S05]  /*156e0*/  BSYNC.RECONVERGENT B1 ;  /* 0x0000000000017941 */ /* 0x000fea0003800200 */
.L_x_321:
[----:B------:R-:W0:Y:S01]  /*156f0*/  LDC.64 R32, c[0x0][0x430] ;  /* 0x00010c00ff207b82 */ /* 0x000e220000000a00 */
[----:B------:R-:W-:Y:S01]  /*15700*/  DSETP.NEU.AND P0, PT, |R10|, +INF , PT ;  /* 0x7ff000000a00742a */ /* 0x000fe20003f0d200 */
[----:B------:R-:W-:-:S13]  /*15710*/  BSSY.RECONVERGENT B1, `(.L_x_324) ;  /* 0x0000020000017945 */ /* 0x000fda0003800200 */
[----:B------:R-:W-:Y:S01]  /*15720*/  @!P0 DMUL R12, RZ, R10 ;  /* 0x0000000aff0c8228 */ /* 0x000fe20000000000 */
[----:B0-----:R-:W-:-:S04]  /*15730*/  IMAD.WIDE R32, R0, 0x8, R32 ;  /* 0x0000000800207825 */ /* 0x001fc800078e0220 */
[----:B------:R-:W-:Y:S01]  /*15740*/  @!P0 IMAD.MOV.U32 R0, RZ, RZ, 0x1 ;  /* 0x00000001ff008424 */ /* 0x000fe200078e00ff */
[----:B------:R0:W-:Y:S01]  /*15750*/  STG.E.64 desc[UR8][R32.64], R10 ;  /* 0x0000000a20007986 */ /* 0x0001e2000c101b08 */
[----:B------:R-:W-:Y:S05]  /*15760*/  @!P0 BRA `(.L_x_325) ;  /* 0x0000000000688947 */ /* 0x000fea0003800000 */
[----:B------:R-:W-:Y:S01]  /*15770*/  UMOV UR4, 0x6dc9c883 ;  /* 0x6dc9c88300047882 */ /* 0x000fe20000000000 */
[----:B------:R-:W-:Y:S01]  /*15780*/  UMOV UR5, 0x3fe45f30 ;  /* 0x3fe45f3000057882 */ /* 0x000fe20000000000 */
[C---:B------:R-:W-:Y:S01]  /*15790*/  DSETP.GE.AND P0, PT, |R10|.reuse, 2.14748364800000000000e+09, PT ;  /* 0x41e000000a00742a */ /* 0x040fe20003f06200 */
[----:B------:R-:W-:Y:S01]  /*157a0*/  BSSY.RECONVERGENT B3, `(.L_x_326) ;  /* 0x0000015000037945 */ /* 0x000fe20003800200 */
[----:B0-----:R-:W-:Y:S01]  /*157b0*/  DMUL R32, R10, UR4 ;  /* 0x000000040a207c28 */ /* 0x001fe20008000000 */
[----:B------:R-:W-:Y:S01]  /*157c0*/  UMOV UR4, 0x54442d18 ;  /* 0x54442d1800047882 */ /* 0x000fe20000000000 */
[----:B------:R-:W-:-:S04]  /*157d0*/  UMOV UR5, 0x3ff921fb ;  /* 0x3ff921fb00057882 */ /* 0x000fc80000000000 */
        /* <DEDUP_REMOVED lines=17> */
.L_x_327:
[----:B------:R-:W-:Y:S05]  /*158f0*/  BSYNC.RECONVERGENT B3 ;  /* 0x0000000000037941 */ /* 0x000fea0003800200 */
.L_x_326:
[----:B------:R-:W-:-:S07]  /*15900*/  VIADD R0, R0, 0x1 ;  /* 0x0000000100007836 */ /* 0x000fce0000000000 */
.L_x_325:
[----:B------:R-:W-:Y:S05]  /*15910*/  BSYNC.RECONVERGENT B1 ;  /* 0x0000000000017941 */ /* 0x000fea0003800200 */
.L_x_324:
[----:B------:R-:W1:Y:S01]  /*15920*/  LDCU.64 UR4, c[0x4][0x38] ;  /* 0x01000700ff0477ac */ /* 0x000e620008000a00 */
[----:B0-----:R-:W-:-:S04]  /*15930*/  SHF.L.U32 R32, R0, 0x6, RZ ;  /* 0x0000000600207819 */ /* 0x001fc800000006ff */
[----:B------:R-:W-:-:S04]  /*15940*/  LOP3.LUT R32, R32, 0x40, RZ, 0xc0, !PT ;  /* 0x0000004020207812 */ /* 0x000fc800078ec0ff */
[----:B-1----:R-:W-:-:S05]  /*15950*/  IADD3 R44, P0, PT, R32, UR4, RZ ;  /* 0x00000004202c7c10 */ /* 0x002fca000ff1e0ff */
[----:B------:R-:W-:-:S05]  /*15960*/  IMAD.X R45, RZ, RZ, UR5, P0 ;  /* 0x00000005ff2d7e24 */ /* 0x000fca00080e06ff */
[----:B------:R-:W2:Y:S04]  /*15970*/  LDG.E.128.CONSTANT R32, desc[UR8][R44.64] ;  /* 0x000000082c207981 */ /* 0x000ea8000c1e9d00 */
[----:B------:R-:W3:Y:S04]  /*15980*/  LDG.E.128.CONSTANT R36, desc[UR8][R44.64+0x10] ;  /* 0x000010082c247981 */ /* 0x000ee8000c1e9d00 */
[----:B------:R-:W4:Y:S01]  /*15990*/  LDG.E.128.CONSTANT R40, desc[UR8][R44.64+0x20] ;  /* 0x000020082c287981 */ /* 0x000f22000c1e9d00 */
[----:B------:R-:W-:Y:S01]  /*159a0*/  LOP3.LUT R46, R0, 0x1, RZ, 0xc0, !PT ;  /* 0x00000001002e7812 */ /* 0x000fe200078ec0ff */
[----:B------:R-:W-:Y:S01]  /*159b0*/  IMAD.MOV.U32 R50, RZ, RZ, 0x20fd8164 ;  /* 0x20fd8164ff327424 */ /* 0x000fe200078e00ff */
[----:B------:R-:W-:Y:S01]  /*159c0*/  MOV R51, 0x3da8ff83 ;  /* 0x3da8ff8300337802 */ /* 0x000fe20000000f00 */
[----:B------:R-:W-:Y:S01]  /*159d0*/  DSETP.GEU.AND P1, PT, R28, RZ, PT ;  /* 0x000000ff1c00722a */ /* 0x000fe20003f2e000 */
[----:B------:R-:W-:Y:S01]  /*159e0*/  ISETP.NE.U32.AND P0, PT, R46, 0x1, PT ;  /* 0x000000012e00780c */ /* 0x000fe20003f05070 */
[----:B------:R-:W-:Y:S01]  /*159f0*/  DMUL R46, R12, R12 ;  /* 0x0000000c0c2e7228 */ /* 0x000fe20000000000 */
[----:B------:R-:W-:Y:S01]  /*15a00*/  BSSY.RECONVERGENT B1, `(.L_x_328) ;  /* 0x0000035000017945 */ /* 0x000fe20003800200 */
[----:B------:R-:W-:Y:S01]  /*15a10*/  DSETP.NEU.AND P2, PT, |R10|, +INF , PT ;  /* 0x7ff000000a00742a */ /* 0x000fe20003f4d200 */
[----:B------:R-:W-:-:S02]  /*15a20*/  FSEL R50, R50, -8.06006814911005101289e+34, !P0 ;  /* 0xf9785eba32327808 */ /* 0x000fc40004000000 */
[----:B------:R-:W-:-:S06]  /*15a30*/  FSEL R51, -R51, 0.11223486810922622681, !P0 ;  /* 0x3de5db6533337808 */ /* 0x000fcc0004000100 */
        /* <DEDUP_REMOVED lines=9> */
[----:B------:R-:W-:Y:S02]  /*15ad0*/  FSEL R33, R33, R13, !P0 ;  /* 0x0000000d21217208 */ /* 0x000fe40004000000 */
[----:B------:R-:W-:Y:S02]  /*15ae0*/  LOP3.LUT P0, RZ, R0, 0x2, RZ, 0xc0, !PT ;  /* 0x0000000200ff7812 */ /* 0x000fe4000780c0ff */
[----:B------:R-:W-:Y:S02]  /*15af0*/  @!P2 MOV R0, RZ ;  /* 0x000000ff0000a202 */ /* 0x000fe40000000f00 */
[----:B------:R-:W-:-:S10]  /*15b00*/  DADD R12, RZ, -R32 ;  /* 0x00000000ff0c7229 */ /* 0x000fd40000000820 */
[----:B------:R-:W-:Y:S02]  /*15b10*/  FSEL R35, R32, R12, !P0 ;  /* 0x0000000c20237208 */ /* 0x000fe40004000000 */
[----:B------:R-:W-:Y:S01]  /*15b20*/  FSEL R34, R33, R13, !P0 ;  /* 0x0000000d21227208 */ /* 0x000fe20004000000 */
[----:B------:R-:W-:Y:S02]  /*15b30*/  DMUL R32, R28, R28 ;  /* 0x0000001c1c207228 */ /* 0x000fe40000000000 */
[----:B------:R-:W-:Y:S02]  /*15b40*/  IMAD.MOV.U32 R12, RZ, RZ, R35 ;  /* 0x000000ffff0c7224 */ /* 0x000fe400078e0023 */
[----:B------:R-:W-:-:S04]  /*15b50*/  IMAD.MOV.U32 R13, RZ, RZ, R34 ;  /* 0x000000ffff0d7224 */ /* 0x000fc800078e0022 */
[----:B------:R-:W-:Y:S02]  /*15b60*/  DSETP.GT.AND P0, PT, R32, R8, PT ;  /* 0x000000082000722a */ /* 0x000fe40003f04000 */
[----:B------:R-:W-:Y:S02]  /*15b70*/  DADD R28, -RZ, -R12 ;  /* 0x00000000ff1c7229 */ /* 0x000fe4000000090c */
[----:B------:R-:W-:-:S08]  /*15b80*/  @!P2 DMUL R12, RZ, R10 ;  /* 0x0000000aff0ca228 */ /* 0x000fd00000000000 */
[----:B------:R-:W-:Y:S02]  /*15b90*/  @!P1 FSEL R35, R28, R35, P0 ;  /* 0x000000231c239208 */ /* 0x000fe40000000000 */
[----:B------:R-:W-:-:S03]  /*15ba0*/  @!P1 FSEL R34, R29, R34, P0 ;  /* 0x000000221d229208 */ /* 0x000fc60000000000 */
[----:B------:R-:W-:Y:S02]  /*15bb0*/  IMAD.MOV.U32 R8, RZ, RZ, R35 ;  /* 0x000000ffff087224 */ /* 0x000fe400078e0023 */
[----:B------:R-:W-:Y:S01]  /*15bc0*/  IMAD.MOV.U32 R9, RZ, RZ, R34 ;  /* 0x000000ffff097224 */ /* 0x000fe200078e0022 */
[----:B------:R-:W-:Y:S06]  /*15bd0*/  @!P2 BRA `(.L_x_329) ;  /* 0x00000000005ca947 */ /* 0x000fec0003800000 */
[----:B------:R-:W-:Y:S01]  /*15be0*/  UMOV UR4, 0x6dc9c883 ;  /* 0x6dc9c88300047882 */ /* 0x000fe20000000000 */
[----:B------:R-:W-:Y:S01]  /*15bf0*/  UMOV UR5, 0x3fe45f30 ;  /* 0x3fe45f3000057882 */ /* 0x000fe20000000000 */
[C---:B------:R-:W-:Y:S02]  /*15c00*/  DSETP.GE.AND P0, PT, |R10|.reuse, 2.14748364800000000000e+09, PT ;  /* 0x41e000000a00742a */ /* 0x040fe40003f06200 */
[----:B------:R-:W-:Y:S01]  /*15c10*/  DMUL R28, R10, UR4 ;  /* 0x000000040a1c7c28 */ /* 0x000fe20008000000 */
        /* <DEDUP_REMOVED lines=19> */
.L_x_329:
[----:B------:R-:W-:Y:S05]  /*15d50*/  BSYNC.RECONVERGENT B1 ;  /* 0x0000000000017941 */ /* 0x000fea0003800200 */
.L_x_328:
[----:B------:R-:W0:Y:S01]  /*15d60*/  LDCU.64 UR4, c[0x4][0x38] ;  /* 0x01000700ff0477ac */ /* 0x000e220008000a00 */
[----:B------:R-:W-:-:S05]  /*15d70*/  IMAD.SHL.U32 R10, R0, 0x40, RZ ;  /* 0x00000040000a7824 */ /* 0x000fca00078e00ff */
        /* <DEDUP_REMOVED lines=8> */
[----:B------:R-:W-:Y:S01]  /*15e00*/  BSSY.RECONVERGENT B3, `(.L_x_330) ;  /* 0x0000069000037945 */ /* 0x000fe20003800200 */
[----:B------:R-:W-:Y:S01]  /*15e10*/  IMAD.MOV.U32 R45, RZ, RZ, 0x3da8ff83 ;  /* 0x3da8ff83ff2d7424 */ /* 0x000fe200078e00ff */
[----:B------:R-:W-:Y:S01]  /*15e20*/  ISETP.NE.U32.AND P0, PT, R28, 0x1, PT ;  /* 0x000000011c00780c */ /* 0x000fe20003f05070 */
[----:B------:R-:W-:-:S03]  /*15e30*/  DMUL R28, R12, R12 ;  /* 0x0000000c0c1c7228 */ /* 0x000fc60000000000 */
[----:B------:R-:W-:Y:S01]  /*15e40*/  FSEL R44, R44, -8.06006814911005101289e+34, !P0 ;  /* 0xf9785eba2c2c7808 */ /* 0x000fe20004000000 */
[----:B0-----:R-:W-:Y:S01]  /*15e50*/  DMUL R10, R4, R4 ;  /* 0x00000004040a7228 */ /* 0x001fe20000000000 */
[----:B------:R-:W-:-:S07]  /*15e60*/  FSEL R45, -R45, 0.11223486810922622681, !P0 ;  /* 0x3de5db652d2d7808 */ /* 0x000fce0004000100 */
[----:B------:R-:W-:-:S08]  /*15e70*/  DFMA R10, R2, R2, R10 ;  /* 0x00000002020a722b */ /* 0x000fd0000000000a */
[----:B------:R-:W-:Y:S02]  /*15e80*/  DSETP.NEU.AND P1, PT, R10, RZ, PT ;  /* 0x000000ff0a00722a */ /* 0x000fe40003f2d000 */
        /* <DEDUP_REMOVED lines=13> */
[----:B------:R-:W-:Y:S01]  /*15f60*/  FSEL R29, R29, R13, !P0 ;  /* 0x0000000d1d1d7208 */ /* 0x000fe20004000000 */
[----:B------:R-:W-:Y:S06]  /*15f70*/  @P1 BRA `(.L_x_331) ;  /* 0x00000000001c1947 */ /* 0x000fec0003800000 */
[-C--:B------:R-:W-:Y:S01]  /*15f80*/  DMUL R48, R48, R28.reuse ;  /* 0x0000001c30307228 */ /* 0x080fe20000000000 */
[----:B------:R0:W-:Y:S01]  /*15f90*/  STG.E.64 desc[UR8][R26.64], R8 ;  /* 0x000000081a007986 */ /* 0x0001e2000c101b08 */
[----:B------:R-:W-:-:S05]  /*15fa0*/  DMUL R4, R30, R28 ;  /* 0x0000001c1e047228 */ /* 0x000fca0000000000 */
[----:B------:R0:W-:Y:S04]  /*15fb0*/  STG.E.64 desc[UR8][R22.64], R48 ;  /* 0x0000003016007986 */ /* 0x0001e8000c101b08 */
[----:B------:R0:W-:Y:S04]  /*15fc0*/  STG.E.64 desc[UR8][R24.64], R4 ;  /* 0x0000000418007986 */ /* 0x0001e8000c101b08 */
[----:B------:R0:W5:Y:S01]  /*15fd0*/  LDG.E.64 R2, desc[UR8][R22.64] ;  /* 0x0000000816027981 */ /* 0x000162000c1e1b00 */
[----:B------:R-:W-:Y:S05]  /*15fe0*/  BRA `(.L_x_332) ;  /* 0x0000000400287947 */ /* 0x000fea0003800000 */
.L_x_331:
[----:B------:R-:W0:Y:S01]  /*15ff0*/  MUFU.RSQ64H R33, R11 ;  /* 0x0000000b00217308 */ /* 0x000e220000001c00 */
[----:B------:R-:W-:Y:S01]  /*16000*/  IADD3 R32, PT, PT, R11, -0x3500000, RZ ;  /* 0xfcb000000b207810 */ /* 0x000fe20007ffe0ff */
[----:B------:R-:W-:Y:S01]  /*16010*/  IMAD.MOV.U32 R34, RZ, RZ, 0x0 ;  /* 0x00000000ff227424 */ /* 0x000fe200078e00ff */
[----:B------:R-:W-:Y:S01]  /*16020*/  DSETP.MIN.AND P1, P0, R6, 1, PT ;  /* 0x3ff000000600742a */ /* 0x000fe20003820000 */
[----:B------:R-:W-:Y:S01]  /*16030*/  IMAD.MOV.U32 R35, RZ, RZ, 0x3fd80000 ;  /* 0x3fd80000ff237424 */ /* 0x000fe200078e00ff */
[----:B------:R-:W-:Y:S01]  /*16040*/  MOV R0, R7 ;  /* 0x0000000700007202 */ /* 0x000fe20000000f00 */
[----:B------:R-:W-:Y:S03]  /*16050*/  BSSY.RECONVERGENT B1, `(.L_x_333) ;  /* 0x000001d000017945 */ /* 0x000fe60003800200 */
[----:B------:R-:W-:Y:S01]  /*16060*/  SEL R6, R6, RZ, P1 ;  /* 0x000000ff06067207 */ /* 0x000fe20000800000 */
[----:B0-----:R-:W-:-:S08]  /*16070*/  DMUL R12, R32, R32 ;  /* 0x00000020200c7228 */ /* 0x001fd00000000000 */
[----:B------:R-:W-:-:S08]  /*16080*/  DFMA R12, R10, -R12, 1 ;  /* 0x3ff000000a0c742b */ /* 0x000fd0000000080c */
[----:B------:R-:W-:Y:S02]  /*16090*/  DFMA R34, R12, R34, 0.5 ;  /* 0x3fe000000c22742b */ /* 0x000fe40000000022 */
[----:B------:R-:W-:-:S08]  /*160a0*/  DMUL R12, R32, R12 ;  /* 0x0000000c200c7228 */ /* 0x000fd00000000000 */
[----:B------:R-:W-:Y:S01]  /*160b0*/  DFMA R36, R34, R12, R32 ;  /* 0x0000000c2224722b */ /* 0x000fe20000000020 */
[----:B------:R-:W-:Y:S01]  /*160c0*/  IMAD.MOV.U32 R12, RZ, RZ, 0x80000 ;  /* 0x00080000ff0c7424 */ /* 0x000fe200078e00ff */
[----:B------:R-:W-:-:S04]  /*160d0*/  FSEL R35, R0, 1.875, P1 ;  /* 0x3ff0000000237808 */ /* 0x000fc80000800000 */
[----:B------:R-:W-:Y:S02]  /*160e0*/  @P0 LOP3.LUT R35, R12, 0x3ff00000, RZ, 0xfc, !PT ;  /* 0x3ff000000c230812 */ /* 0x000fe400078efcff */
[----:B------:R-:W-:Y:S01]  /*160f0*/  DMUL R40, R10, R36 ;  /* 0x000000240a287228 */ /* 0x000fe20000000000 */
[----:B------:R-:W-:Y:S01]  /*16100*/  ISETP.GE.U32.AND P0, PT, R32, 0x7ca00000, PT ;  /* 0x7ca000002000780c */ /* 0x000fe20003f06070 */
[----:B------:R-:W-:Y:S01]  /*16110*/  VIADD R39, R37, 0xfff00000 ;  /* 0xfff0000025277836 */ /* 0x000fe20000000000 */
[----:B------:R-:W-:Y:S01]  /*16120*/  MOV R38, R36 ;  /* 0x0000002400267202 */ /* 0x000fe20000000f00 */
        /* <DEDUP_REMOVED lines=13> */
[----:B------:R-:W-:Y:S01]  /*16200*/  MOV R12, R11 ;  /* 0x0000000b000c7202 */ /* 0x000fe20000000f00 */
[----:B------:R-:W-:-:S07]  /*16210*/  IMAD.MOV.U32 R13, RZ, RZ, R10 ;  /* 0x000000ffff0d7224 */ /* 0x000fce00078e000a */
.L_x_334:
[----:B------:R-:W-:Y:S05]  /*16220*/  BSYNC.RECONVERGENT B1 ;  /* 0x0000000000017941 */ /* 0x000fea0003800200 */
.L_x_333:
        /* <DEDUP_REMOVED lines=8> */
[----:B------:R-:W-:Y:S02]  /*162b0*/  DFMA R34, R32, R10, R32 ;  /* 0x0000000a2022722b */ /* 0x000fe40000000020 */
[----:B------:R-:W-:-:S06]  /*162c0*/  DMUL R10, R28, R12 ;  /* 0x0000000c1c0a7228 */ /* 0x000fcc0000000000 */
[----:B------:R-:W-:Y:S02]  /*162d0*/  DMUL R36, R28, R34 ;  /* 0x000000221c247228 */ /* 0x000fe40000000000 */
[----:B------:R-:W-:-:S06]  /*162e0*/  DMUL R10, R30, R10 ;  /* 0x0000000a1e0a7228 */ /* 0x000fcc0000000000 */
[----:B------:R-:W-:Y:S02]  /*162f0*/  DFMA R38, R36, -R12, R28 ;  /* 0x8000000c2426722b */ /* 0x000fe4000000001c */
[----:B------:R-:W-:-:S06]  /*16300*/  DFMA R32, R8, R6, R10 ;  /* 0x000000060820722b */ /* 0x000fcc000000000a */
[----:B------:R-:W-:Y:S01]  /*16310*/  DFMA R10, R34, R38, R36 ;  /* 0x00000026220a722b */ /* 0x000fe20000000024 */
[----:B------:R0:W-:Y:S09]  /*16320*/  STG.E.64 desc[UR8][R26.64], R32 ;  /* 0x000000201a007986 */ /* 0x0001f2000c101b08 */
[----:B------:R-:W-:-:S05]  /*16330*/  FFMA R0, RZ, R13, R11 ;  /* 0x0000000dff007223 */ /* 0x000fca000000000b */
[----:B------:R-:W-:-:S13]  /*16340*/  FSETP.GT.AND P0, PT, |R0|, 1.469367938527859385e-39, PT ;  /* 0x001000000000780b */ /* 0x000fda0003f04200 */
[----:B0-----:R-:W-:Y:S05]  /*16350*/  @P0 BRA P1, `(.L_x_336) ;  /* 0x0000000000140947 */ /* 0x001fea0000800000 */
[----:B------:R-:W-:Y:S01]  /*16360*/  MOV R32, R28 ;  /* 0x0000001c00207202 */ /* 0x000fe20000000f00 */
[----:B------:R-:W-:Y:S01]  /*16370*/  IMAD.MOV.U32 R11, RZ, RZ, R29 ;  /* 0x000000ffff0b7224 */ /* 0x000fe200078e001d */
[----:B------:R-:W-:-:S07]  /*16380*/  MOV R10, 0x163a0 ;  /* 0x000163a0000a7802 */ /* 0x000fce0000000f00 */
[----:B------:R-:W-:Y:S05]  /*16390*/  CALL.REL.NOINC `($__internal_0_$__cuda_sm20_div_rn_f64_full) ;  /* 0x0000000800fc7944 */ /* 0x000fea0003c00000 */
[----:B------:R-:W-:-:S07]  /*163a0*/  IMAD.MOV.U32 R10, RZ, RZ, R12 ;  /* 0x000000ffff0a7224 */ /* 0x000fce00078e000c */
.L_x_336:
[----:B------:R-:W-:Y:S05]  /*163b0*/  BSYNC.RECONVERGENT B4 ;  /* 0x0000000000047941 */ /* 0x000fea0003800200 */
.L_x_335:
[C---:B------:R-:W-:Y:S02]  /*163c0*/  DMUL R12, R6.reuse, R4 ;  /* 0x00000004060c7228 */ /* 0x040fe40000000000 */
[----:B------:R-:W-:Y:S02]  /*163d0*/  DMUL R28, R6, R2 ;  /* 0x00000002061c7228 */ /* 0x000fe40000000000 */
[----:B------:R-:W-:-:S04]  /*163e0*/  DMUL R6, R48, R4 ;  /* 0x0000000430067228 */ /* 0x000fc80000000000 */
[----:B------:R-:W-:-:S04]  /*163f0*/  DMUL R12, R30, R12 ;  /* 0x0000000c1e0c7228 */ /* 0x000fc80000000000 */
[----:B------:R-:W-:-:S04]  /*16400*/  DFMA R6, R30, R28, R6 ;  /* 0x0000001c1e06722b */ /* 0x000fc80000000006 */
[----:B------:R-:W-:-:S04]  /*16410*/  DFMA R12, R48, R2, -R12 ;  /* 0x00000002300c722b */ /* 0x000fc8000000080c */
[----:B------:R-:W-:-:S04]  /*16420*/  DMUL R6, R6, R10 ;  /* 0x0000000a06067228 */ /* 0x000fc80000000000 */
[----:B------:R-:W-:-:S04]  /*16430*/  DMUL R12, R12, R10 ;  /* 0x0000000a0c0c7228 */ /* 0x000fc80000000000 */
[----:B------:R-:W-:-:S04]  /*16440*/  DFMA R2, R8, R2, -R6 ;  /* 0x000000020802722b */ /* 0x000fc80000000806 */
[----:B------:R-:W-:-:S07]  /*16450*/  DFMA R12, R8, R4, R12 ;  /* 0x00000004080c722b */ /* 0x000fce000000000c */
[----:B------:R1:W-:Y:S04]  /*16460*/  STG.E.64 desc[UR8][R24.64], R12 ;  /* 0x0000000c18007986 */ /* 0x0003e8000c101b08 */
[----:B------:R1:W-:Y:S04]  /*16470*/  STG.E.64 desc[UR8][R22.64], R2 ;  /* 0x0000000216007986 */ /* 0x0003e8000c101b08 */
[----:B------:R1:W5:Y:S02]  /*16480*/  LDG.E.64 R4, desc[UR8][R24.64] ;  /* 0x0000000818047981 */ /* 0x000364000c1e1b00 */
.L_x_332:
[----:B------:R-:W-:Y:S05]  /*16490*/  BSYNC.RECONVERGENT B3 ;  /* 0x0000000000037941 */ /* 0x000fea0003800200 */
.L_x_330:
[----:B------:R-:W0:Y:S01]  /*164a0*/  LDG.E.64 R32, desc[UR8][R20.64] ;  /* 0x0000000814207981 */ /* 0x000e22000c1e1b00 */
[----:B------:R-:W2:Y:S03]  /*164b0*/  LDC.64 R6, c[0x0][0x448] ;  /* 0x00011200ff067b82 */ /* 0x000ea60000000a00 */
[----:B--2---:R-:W5:Y:S01]  /*164c0*/  LDG.E.64 R6, desc[UR8][R6.64] ;  /* 0x0000000806067981 */ /* 0x004f62000c1e1b00 */
[----:B-1----:R-:W-:Y:S01]  /*164d0*/  IMAD.MOV.U32 R12, RZ, RZ, 0x0 ;  /* 0x00000000ff0c7424 */ /* 0x002fe200078e00ff */
[----:B------:R-:W-:Y:S01]  /*164e0*/  BSSY.RECONVERGENT B1, `(.L_x_337) ;  /* 0x000001b000017945 */ /* 0x000fe20003800200 */
[----:B------:R-:W-:Y:S01]  /*164f0*/  IMAD.MOV.U32 R13, RZ, RZ, 0x3fd80000 ;  /* 0x3fd80000ff0d7424 */ /* 0x000fe200078e00ff */
[----:B0-----:R-:W0:Y:S01]  /*16500*/  MUFU.RSQ64H R9, R33 ;  /* 0x0000002100097308 */ /* 0x001e220000001c00 */
        /* <DEDUP_REMOVED lines=13> */
[----:B------:R-:W-:Y:S01]  /*165e0*/  MOV R35, R10 ;  /* 0x0000000a00237202 */ /* 0x000fe20000000f00 */
[----:B------:R-:W-:Y:S01]  /*165f0*/  IMAD.MOV.U32 R34, RZ, RZ, R11 ;  /* 0x000000ffff227224 */ /* 0x000fe200078e000b */
[----:B------:R-:W-:Y:S01]  /*16600*/  MOV R10, R13 ;  /* 0x0000000d000a7202 */ /* 0x000fe20000000f00 */
[----:B------:R-:W-:Y:S02]  /*16610*/  IMAD.MOV.U32 R37, RZ, RZ, R32 ;  /* 0x000000ffff257224 */ /* 0x000fe400078e0020 */
[----:B------:R-:W-:Y:S01]  /*16620*/  IMAD.MOV.U32 R11, RZ, RZ, R12 ;  /* 0x000000ffff0b7224 */ /* 0x000fe200078e000c */
[----:B------:R-:W-:Y:S01]  /*16630*/  MOV R12, 0x16670 ;  /* 0x00016670000c7802 */ /* 0x000fe20000000f00 */
[----:B------:R-:W-:Y:S02]  /*16640*/  IMAD.MOV.U32 R32, RZ, RZ, R8 ;  /* 0x000000ffff207224 */ /* 0x000fe400078e0008 */
[----:B------:R-:W-:-:S07]  /*16650*/  IMAD.MOV.U32 R13, RZ, RZ, R31 ;  /* 0x000000ffff0d7224 */ /* 0x000fce00078e001f */
[----:B-----5:R-:W-:Y:S05]  /*16660*/  CALL.REL.NOINC `($__internal_1_$__cuda_sm20_dsqrt_rn_f64_mediumpath_v1) ;  /* 0x0000000c00e07944 */ /* 0x020fea0003c00000 */
[----:B------:R-:W-:Y:S01]  /*16670*/  MOV R28, R11 ;  /* 0x0000000b001c7202 */ /* 0x000fe20000000f00 */
[----:B------:R-:W-:-:S07]  /*16680*/  IMAD.MOV.U32 R29, RZ, RZ, R10 ;  /* 0x000000ffff1d7224 */ /* 0x000fce00078e000a */
.L_x_338:
[----:B------:R-:W-:Y:S05]  /*16690*/  BSYNC.RECONVERGENT B1 ;  /* 0x0000000000017941 */ /* 0x000fea0003800200 */
.L_x_337:
[----:B------:R-:W0:Y:S01]  /*166a0*/  LDC.64 R8, c[0x0][0x450] ;  /* 0x00011400ff087b82 */ /* 0x000e220000000a00 */
[----:B------:R-:W2:Y:S04]  /*166b0*/  LDG.E.64 R16, desc[UR8][R16.64] ;  /* 0x0000000810107981 */ /* 0x000ea8000c1e1b00 */
[----:B------:R-:W3:Y:S04]  /*166c0*/  LDG.E.64 R14, desc[UR8][R14.64] ;  /* 0x000000080e0e7981 */ /* 0x000ee8000c1e1b00 */
[----:B------:R-:W4:Y:S04]  /*166d0*/  LDG.E.64 R18, desc[UR8][R18.64] ;  /* 0x0000000812127981 */ /* 0x000f28000c1e1b00 */
[----:B------:R-:W4:Y:S04]  /*166e0*/  LDG.E.64 R10, desc[UR8][R26.64] ;  /* 0x000000081a0a7981 */ /* 0x000f28000c1e1b00 */
[----:B0-----:R-:W2:Y:S01]  /*166f0*/  LDG.E.64 R8, desc[UR8][R8.64] ;  /* 0x0000000808087981 */ /* 0x001ea2000c1e1b00 */
[----:B------:R-:W-:Y:S01]  /*16700*/  IMAD.MOV.U32 R30, RZ, RZ, 0x1 ;  /* 0x00000001ff1e7424 */ /* 0x000fe200078e00ff */
[----:B-----5:R-:W-:Y:S01]  /*16710*/  DMUL R28, R6, R28 ;  /* 0x0000001c061c7228 */ /* 0x020fe20000000000 */
[----:B------:R-:W-:Y:S01]  /*16720*/  BSSY.RECONVERGENT B3, `(.L_x_339) ;  /* 0x000001b000037945 */ /* 0x000fe20003800200 */
[----:B--2---:R-:W0:Y:S06]  /*16730*/  MUFU.RCP64H R31, R9 ;  /* 0x00000009001f7308 */ /* 0x004e2c0000001800 */
[----:B------:R-:W-:-:S02]  /*16740*/  DFMA R4, R28, R4, R16 ;  /* 0x000000041c04722b */ /* 0x000fc40000000010 */
[----:B0-----:R-:W-:-:S08]  /*16750*/  DFMA R6, -R8, R30, 1 ;  /* 0x3ff000000806742b */ /* 0x001fd0000000011e */
[----:B------:R-:W-:Y:S02]  /*16760*/  DFMA R32, R6, R6, R6 ;  /* 0x000000060620722b */ /* 0x000fe40000000006 */
[----:B---3--:R-:W-:Y:S02]  /*16770*/  DFMA R6, R28, R2, R14 ;  /* 0x000000021c06722b */ /* 0x008fe4000000000e */
[----:B------:R-:W-:-:S04]  /*16780*/  DMUL R12, R4, R4 ;  /* 0x00000004040c7228 */ /* 0x000fc80000000000 */
[----:B------:R-:W-:Y:S02]  /*16790*/  DFMA R32, R30, R32, R30 ;  /* 0x000000201e20722b */ /* 0x000fe4000000001e */
[----:B----4-:R-:W-:Y:S02]  /*167a0*/  DFMA R2, R28, R10, R18 ;  /* 0x0000000a1c02722b */ /* 0x010fe40000000012 */
[----:B------:R-:W-:-:S04]  /*167b0*/  DFMA R12, R6, R6, R12 ;  /* 0x00000006060c722b */ /* 0x000fc8000000000c */
[----:B------:R-:W-:-:S04]  /*167c0*/  DFMA R10, -R8, R32, 1 ;  /* 0x3ff00000080a742b */ /* 0x000fc80000000120 */
[----:B------:R-:W-:-:S04]  /*167d0*/  DFMA R16, R2, R2, R12 ;  /* 0x000000020210722b */ /* 0x000fc8000000000c */
[----:B------:R-:W-:-:S08]  /*167e0*/  DFMA R10, R32, R10, R32 ;  /* 0x0000000a200a722b */ /* 0x000fd00000000020 */
        /* <DEDUP_REMOVED lines=9> */
[----:B------:R-:W-:Y:S01]  /*16880*/  MOV R13, R9 ;  /* 0x00000009000d7202 */ /* 0x000fe20000000f00 */
[----:B------:R-:W-:Y:S01]  /*16890*/  IMAD.MOV.U32 R12, RZ, RZ, R8 ;  /* 0x000000ffff0c7224 */ /* 0x000fe200078e0008 */
[----:B------:R-:W-:-:S07]  /*168a0*/  MOV R10, 0x168c0 ;  /* 0x000168c0000a7802 */ /* 0x000fce0000000f00 */
[----:B------:R-:W-:Y:S05]  /*168b0*/  CALL.REL.NOINC `($__internal_0_$__cuda_sm20_div_rn_f64_full) ;  /* 0x0000000400b47944 */ /* 0x000fea0003c00000 */
[----:B------:R-:W-:-:S07]  /*168c0*/  IMAD.MOV.U32 R13, RZ, RZ, R11 ;  /* 0x000000ffff0d7224 */ /* 0x000fce00078e000b */
.L_x_340:
[----:B------:R-:W-:Y:S05]  /*168d0*/  BSYNC.RECONVERGENT B3 ;  /* 0x0000000000037941 */ /* 0x000fea0003800200 */
.L_x_339:
[----:B------:R-:W0:Y:S01]  /*168e0*/  LDC.64 R8, c[0x0][0x448] ;  /* 0x00011200ff087b82 */ /* 0x000e220000000a00 */
[----:B------:R1:W-:Y:S04]  /*168f0*/  STG.E.64 desc[UR8][R20.64], R12 ;  /* 0x0000000c14007986 */ /* 0x0003e8000c101b08 */
[----:B0-----:R-:W5:Y:S01]  /*16900*/  LDG.E.64 R8, desc[UR8][R8.64] ;  /* 0x0000000808087981 */ /* 0x001f62000c1e1b00 */
[----:B------:R-:W0:Y:S01]  /*16910*/  MUFU.RSQ64H R33, R13 ;  /* 0x0000000d00217308 */ /* 0x000e220000001c00 */
[----:B------:R-:W-:Y:S01]  /*16920*/  VIADD R32, R13, 0xfcb00000 ;  /* 0xfcb000000d207836 */ /* 0x000fe20000000000 */
[----:B------:R-:W-:Y:S01]  /*16930*/  MOV R14, 0x0 ;  /* 0x00000000000e7802 */ /* 0x000fe20000000f00 */
[----:B------:R-:W-:Y:S01]  /*16940*/  IMAD.MOV.U32 R15, RZ, RZ, 0x3fd80000 ;  /* 0x3fd80000ff0f7424 */ /* 0x000fe200078e00ff */
[----:B------:R-:W-:Y:S02]  /*16950*/  BSSY.RECONVERGENT B1, `(.L_x_341) ;  /* 0x0000019000017945 */ /* 0x000fe40003800200 */
[----:B------:R-:W-:Y:S01]  /*16960*/  ISETP.GE.U32.AND P0, PT, R32, 0x7ca00000, PT ;  /* 0x7ca000002000780c */ /* 0x000fe20003f06070 */
[----:B0-----:R-:W-:-:S08]  /*16970*/  DMUL R10, R32, R32 ;  /* 0x00000020200a7228 */ /* 0x001fd00000000000 */
[----:B------:R-:W-:-:S08]  /*16980*/  DFMA R10, -R10, R12, 1 ;  /* 0x3ff000000a0a742b */ /* 0x000fd0000000010c */
[----:B------:R-:W-:Y:S02]  /*16990*/  DFMA R14, R10, R14, 0.5 ;  /* 0x3fe000000a0e742b */ /* 0x000fe4000000000e */
[----:B------:R-:W-:-:S08]  /*169a0*/  DMUL R10, R32, R10 ;  /* 0x0000000a200a7228 */ /* 0x000fd00000000000 */
[----:B------:R-:W-:-:S08]  /*169b0*/  DFMA R36, R14, R10, R32 ;  /* 0x0000000a0e24722b */ /* 0x000fd00000000020 */
[----:B------:R-:W-:Y:S02]  /*169c0*/  DMUL R16, R36, R12 ;  /* 0x0000000c24107228 */ /* 0x000fe40000000000 */
[----:B------:R-:W-:Y:S01]  /*169d0*/  VIADD R15, R37, 0xfff00000 ;  /* 0xfff00000250f7836 */ /* 0x000fe20000000000 */
[----:B------:R-:W-:-:S05]  /*169e0*/  MOV R14, R36 ;  /* 0x00000024000e7202 */ /* 0x000fca0000000f00 */
[----:B------:R-:W-:-:S08]  /*169f0*/  DFMA R18, R16, -R16, R12 ;  /* 0x800000101012722b */ /* 0x000fd0000000000c */
[----:B------:R-:W-:Y:S01]  /*16a00*/  DFMA R10, R18, R14, R16 ;  /* 0x0000000e120a722b */ /* 0x000fe20000000010 */
[----:B-1----:R-:W-:Y:S10]  /*16a10*/  @!P0 BRA `(.L_x_342) ;  /* 0x0000000000308947 */ /* 0x002ff40003800000 */
        /* <DEDUP_REMOVED lines=8> */
[----:B-----5:R-:W-:Y:S05]  /*16aa0*/  CALL.REL.NOINC `($__internal_1_$__cuda_sm20_dsqrt_rn_f64_mediumpath_v1) ;  /* 0x0000000800d07944 */ /* 0x020fea0003c00000 */
[----:B------:R-:W-:-:S04]  /*16ab0*/  LOP3.LUT R11, R11, R10, RZ, 0x3c, !PT ;  /* 0x0000000a0b0b7212 */ /* 0x000fc800078e3cff */
[----:B------:R-:W-:-:S04]  /*16ac0*/  LOP3.LUT R10, R11, R10, RZ, 0x3c, !PT ;  /* 0x0000000a0b0a7212 */ /* 0x000fc800078e3cff */
[----:B------:R-:W-:-:S07]  /*16ad0*/  LOP3.LUT R11, R11, R10, RZ, 0x3c, !PT ;  /* 0x0000000a0b0b7212 */ /* 0x000fce00078e3cff */
.L_x_342:
[----:B------:R-:W-:Y:S05]  /*16ae0*/  BSYNC.RECONVERGENT B1 ;  /* 0x0000000000017941 */ /* 0x000fea0003800200 */
.L_x_341:
[----:B-----5:R-:W-:Y:S01]  /*16af0*/  DMUL R8, R8, R10 ;  /* 0x0000000a08087228 */ /* 0x020fe20000000000 */
[----:B------:R-:W-:Y:S01]  /*16b00*/  FSETP.GEU.AND P1, PT, |R7|, 6.5827683646048100446e-37, PT ;  /* 0x036000000700780b */ /* 0x000fe20003f2e200 */
[----:B------:R-:W-:Y:S01]  /*16b10*/  IMAD.MOV.U32 R10, RZ, RZ, 0x1 ;  /* 0x00000001ff0a7424 */ /* 0x000fe200078e00ff */
[----:B------:R-:W-:Y:S03]  /*16b20*/  BSSY.RECONVERGENT B3, `(.L_x_343) ;  /* 0x0000014000037945 */ /* 0x000fe60003800200 */
        /* <DEDUP_REMOVED lines=19> */
.L_x_344:
[----:B------:R-:W-:Y:S05]  /*16c60*/  BSYNC.RECONVERGENT B3 ;  /* 0x0000000000037941 */ /* 0x000fea0003800200 */
.L_x_343:
[----:B------:R-:W0:Y:S01]  /*16c70*/  MUFU.RCP64H R7, R9 ;  /* 0x0000000900077308 */ /* 0x000e220000001800 */
[----:B------:R-:W-:Y:S01]  /*16c80*/  IMAD.MOV.U32 R6, RZ, RZ, 0x1 ;  /* 0x00000001ff067424 */ /* 0x000fe200078e00ff */
[----:B------:R1:W-:Y:S01]  /*16c90*/  STG.E.64 desc[UR8][R22.64], R12 ;  /* 0x0000000c16007986 */ /* 0x0003e2000c101b08 */
[----:B------:R-:W-:Y:S01]  /*16ca0*/  FSETP.GEU.AND P1, PT, |R5|, 6.5827683646048100446e-37, PT ;  /* 0x036000000500780b */ /* 0x000fe20003f2e200 */
[----:B------:R-:W-:Y:S03]  /*16cb0*/  BSSY.RECONVERGENT B3, `(.L_x_345) ;  /* 0x0000013000037945 */ /* 0x000fe60003800200 */
        /* <DEDUP_REMOVED lines=10> */
[----:B-1----:R-:W-:Y:S05]  /*16d60*/  @P0 BRA P1, `(.L_x_346) ;  /* 0x00000000001c0947 */ /* 0x002fea0000800000 */
[----:B------:R-:W-:Y:S01]  /*16d70*/  MOV R32, R4 ;  /* 0x0000000400207202 */ /* 0x000fe20000000f00 */
[----:B------:R-:W-:Y:S01]  /*16d80*/  IMAD.MOV.U32 R11, RZ, RZ, R5 ;  /* 0x000000ffff0b7224 */ /* 0x000fe200078e0005 */
[----:B------:R-:W-:Y:S01]  /*16d90*/  MOV R13, R9 ;  /* 0x00000009000d7202 */ /* 0x000fe20000000f00 */
[----:B------:R-:W-:Y:S01]  /*16da0*/  IMAD.MOV.U32 R12, RZ, RZ, R8 ;  /* 0x000000ffff0c7224 */ /* 0x000fe200078e0008 */
[----:B------:R-:W-:-:S07]  /*16db0*/  MOV R10, 0x16dd0 ;  /* 0x00016dd0000a7802 */ /* 0x000fce0000000f00 */
[----:B------:R-:W-:Y:S05]  /*16dc0*/  CALL.REL.NOINC `($__internal_0_$__cuda_sm20_div_rn_f64_full) ;  /* 0x0000000000707944 */ /* 0x000fea0003c00000 */
[----:B------:R-:W-:-:S07]  /*16dd0*/  IMAD.MOV.U32 R10, RZ, RZ, R12 ;  /* 0x000000ffff0a7224 */ /* 0x000fce00078e000c */
.L_x_346:
[----:B------:R-:W-:Y:S05]  /*16de0*/  BSYNC.RECONVERGENT B3 ;  /* 0x0000000000037941 */ /* 0x000fea0003800200 */
.L_x_345:
        /* <DEDUP_REMOVED lines=23> */
.L_x_348:
[----:B------:R-:W-:Y:S05]  /*16f60*/  BSYNC.RECONVERGENT B3 ;  /* 0x0000000000037941 */ /* 0x000fea0003800200 */
.L_x_347:
[----:B------:R-:W-:Y:S01]  /*16f70*/  STG.E.64 desc[UR8][R26.64], R12 ;  /* 0x0000000c1a007986 */ /* 0x000fe2000c101b08 */
[----:B------:R-:W-:Y:S05]  /*16f80*/  EXIT ;  /* 0x000000000000794d */ /* 0x000fea0003800000 */
        .weak           $__internal_0_$__cuda_sm20_div_rn_f64_full
        .type           $__internal_0_$__cuda_sm20_div_rn_f64_full,@function
        .size           $__internal_0_$__cuda_sm20_div_rn_f64_full,($__internal_1_$__cuda_sm20_dsqrt_rn_f64_mediumpath_v1 - $__internal_0_$__cuda_sm20_div_rn_f64_full)
$__internal_0_$__cuda_sm20_div_rn_f64_full:
[----:B------:R-:W-:Y:S01]  /*16f90*/  MOV R63, R11 ;  /* 0x0000000b003f7202 */ /* 0x000fe20000000f00 */
[----:B------:R-:W-:Y:S01]  /*16fa0*/  IMAD.MOV.U32 R34, RZ, RZ, R12 ;  /* 0x000000ffff227224 */ /* 0x000fe200078e000c */
[----:B------:R-:W-:Y:S01]  /*16fb0*/  FSETP.GEU.AND P0, PT, |R13|, 1.469367938527859385e-39, PT ;  /* 0x001000000d00780b */ /* 0x000fe20003f0e200 */
[----:B------:R-:W-:Y:S01]  /*16fc0*/  IMAD.MOV.U32 R35, RZ, RZ, R13 ;  /* 0x000000ffff237224 */ /* 0x000fe200078e000d */
[----:B------:R-:W-:Y:S01]  /*16fd0*/  FSETP.GEU.AND P2, PT, |R63|, 1.469367938527859385e-39, PT ;  /* 0x001000003f00780b */ /* 0x000fe20003f4e200 */
[----:B------:R-:W-:Y:S01]  /*16fe0*/  IMAD.MOV.U32 R62, RZ, RZ, R32 ;  /* 0x000000ffff3e7224 */ /* 0x000fe200078e0020 */
[----:B------:R-:W-:Y:S01]  /*16ff0*/  LOP3.LUT R36, R13, 0x800fffff, RZ, 0xc0, !PT ;  /* 0x800fffff0d247812 */ /* 0x000fe200078ec0ff */
[----:B------:R-:W-:Y:S01]  /*17000*/  IMAD.MOV.U32 R64, RZ, RZ, 0x1 ;  /* 0x00000001ff407424 */ /* 0x000fe200078e00ff */
[----:B------:R-:W-:Y:S01]  /*17010*/  LOP3.LUT R11, R63, 0x7ff00000, RZ, 0xc0, !PT ;  /* 0x7ff000003f0b7812 */ /* 0x000fe200078ec0ff */
[----:B------:R-:W-:Y:S01]  /*17020*/  IMAD.MOV.U32 R66, RZ, RZ, R62 ;  /* 0x000000ffff427224 */ /* 0x000fe200078e003e */
[----:B------:R-:W-:Y:S01]  /*17030*/  LOP3.LUT R37, R36, 0x3ff00000, RZ, 0xfc, !PT ;  /* 0x3ff0000024257812 */ /* 0x000fe200078efcff */
[----:B------:R-:W-:Y:S01]  /*17040*/  BSSY.RECONVERGENT B1, `(.L_x_349) ;  /* 0x0000055000017945 */ /* 0x000fe20003800200 */
[----:B------:R-:W-:Y:S01]  /*17050*/  MOV R36, R12 ;  /* 0x0000000c00247202 */ /* 0x000fe20000000f00 */
[----:B------:R-:W-:Y:S01]  /*17060*/  IMAD.MOV.U32 R12, RZ, RZ, 0x1ca00000 ;  /* 0x1ca00000ff0c7424 */ /* 0x000fe200078e00ff */
[----:B------:R-:W-:Y:S01]  /*17070*/  LOP3.LUT R13, R13, 0x7ff00000, RZ, 0xc0, !PT ;  /* 0x7ff000000d0d7812 */ /* 0x000fe200078ec0ff */
[----:B------:R-:W-:-:S02]  /*17080*/  @!P0 DMUL R36, R34, 8.98846567431157953865e+307 ;  /* 0x7fe0000022248828 */ /* 0x000fc40000000000 */
[----:B------:R-:W-:Y:S02]  /*17090*/  @!P2 LOP3.LUT R32, R35, 0x7ff00000, RZ, 0xc0, !PT ;  /* 0x7ff000002320a812 */ /* 0x000fe400078ec0ff */
[C---:B------:R-:W-:Y:S02]  /*170a0*/  ISETP.GE.U32.AND P1, PT, R11.reuse, R13, PT ;  /* 0x0000000d0b00720c */ /* 0x040fe40003f26070 */
[----:B------:R-:W-:Y:S01]  /*170b0*/  @!P2 ISETP.GE.U32.AND P3, PT, R11, R32, PT ;  /* 0x000000200b00a20c */ /* 0x000fe20003f66070 */
[----:B------:R-:W0:Y:S01]  /*170c0*/  MUFU.RCP64H R65, R37 ;  /* 0x0000002500417308 */ /* 0x000e220000001800 */
[C---:B------:R-:W-:Y:S02]  /*170d0*/  SEL R33, R12.reuse, 0x63400000, !P1 ;  /* 0x634000000c217807 */ /* 0x040fe40004800000 */
[----:B------:R-:W-:Y:S02]  /*170e0*/  @!P2 SEL R32, R12, 0x63400000, !P3 ;  /* 0x634000000c20a807 */ /* 0x000fe40005800000 */
[----:B------:R-:W-:-:S02]  /*170f0*/  LOP3.LUT R67, R33, 0x800fffff, R63, 0xf8, !PT ;  /* 0x800fffff21437812 */ /* 0x000fc400078ef83f */
[----:B------:R-:W-:Y:S02]  /*17100*/  @!P2 LOP3.LUT R32, R32, 0x80000000, R63, 0xf8, !PT ;  /* 0x800000002020a812 */ /* 0x000fe400078ef83f */
[----:B------:R-:W-:Y:S02]  /*17110*/  @!P0 LOP3.LUT R13, R37, 0x7ff00000, RZ, 0xc0, !PT ;  /* 0x7ff00000250d8812 */ /* 0x000fe400078ec0ff */
[----:B------:R-:W-:Y:S02]  /*17120*/  @!P2 LOP3.LUT R33, R32, 0x100000, RZ, 0xfc, !PT ;  /* 0x001000002021a812 */ /* 0x000fe400078efcff */
[----:B------:R-:W-:-:S06]  /*17130*/  @!P2 MOV R32, RZ ;  /* 0x000000ff0020a202 */ /* 0x000fcc0000000f00 */
[----:B------:R-:W-:Y:S02]  /*17140*/  @!P2 DFMA R66, R66, 2, -R32 ;  /* 0x400000004242a82b */ /* 0x000fe40000000820 */
[----:B0-----:R-:W-:-:S08]  /*17150*/  DFMA R32, R64, -R36, 1 ;  /* 0x3ff000004020742b */ /* 0x001fd00000000824 */
[----:B------:R-:W-:-:S08]  /*17160*/  DFMA R32, R32, R32, R32 ;  /* 0x000000202020722b */ /* 0x000fd00000000020 */
[----:B------:R-:W-:-:S08]  /*17170*/  DFMA R64, R64, R32, R64 ;  /* 0x000000204040722b */ /* 0x000fd00000000040 */
[----:B------:R-:W-:-:S08]  /*17180*/  DFMA R68, R64, -R36, 1 ;  /* 0x3ff000004044742b */ /* 0x000fd00000000824 */
[----:B------:R-:W-:-:S08]  /*17190*/  DFMA R68, R64, R68, R64 ;  /* 0x000000444044722b */ /* 0x000fd00000000040 */
[----:B------:R-:W-:-:S08]  /*171a0*/  DMUL R32, R68, R66 ;  /* 0x0000004244207228 */ /* 0x000fd00000000000 */
[----:B------:R-:W-:-:S08]  /*171b0*/  DFMA R64, R32, -R36, R66 ;  /* 0x800000242040722b */ /* 0x000fd00000000042 */
[----:B------:R-:W-:Y:S01]  /*171c0*/  DFMA R64, R68, R64, R32 ;  /* 0x000000404440722b */ /* 0x000fe20000000020 */
[----:B------:R-:W-:Y:S01]  /*171d0*/  IMAD.MOV.U32 R32, RZ, RZ, R11 ;  /* 0x000000ffff207224 */ /* 0x000fe200078e000b */
[----:B------:R-:W-:-:S04]  /*171e0*/  @!P2 LOP3.LUT R32, R67, 0x7ff00000, RZ, 0xc0, !PT ;  /* 0x7ff000004320a812 */ /* 0x000fc800078ec0ff */
[----:B------:R-:W-:-:S04]  /*171f0*/  IADD3 R33, PT, PT, R32, -0x1, RZ ;  /* 0xffffffff20217810 */ /* 0x000fc80007ffe0ff */
[----:B------:R-:W-:Y:S01]  /*17200*/  ISETP.GT.U32.AND P0, PT, R33, 0x7feffffe, PT ;  /* 0x7feffffe2100780c */ /* 0x000fe20003f04070 */
[----:B------:R-:W-:-:S05]  /*17210*/  VIADD R33, R13, 0xffffffff ;  /* 0xffffffff0d217836 */ /* 0x000fca0000000000 */
[----:B------:R-:W-:-:S13]  /*17220*/  ISETP.GT.U32.OR P0, PT, R33, 0x7feffffe, P0 ;  /* 0x7feffffe2100780c */ /* 0x000fda0000704470 */
[----:B------:R-:W-:Y:S05]  /*17230*/  @P0 BRA `(.L_x_350) ;  /* 0x0000000000740947 */ /* 0x000fea0003800000 */
[----:B------:R-:W-:-:S04]  /*17240*/  LOP3.LUT R13, R35, 0x7ff00000, RZ, 0xc0, !PT ;  /* 0x7ff00000230d7812 */ /* 0x000fc800078ec0ff */
[CC--:B------:R-:W-:Y:S02]  /*17250*/  ISETP.GE.U32.AND P0, PT, R11.reuse, R13.reuse, PT ;  /* 0x0000000d0b00720c */ /* 0x0c0fe40003f06070 */
[----:B------:R-:W-:Y:S02]  /*17260*/  VIADDMNMX R11, R11, -R13, 0xb9600000, !PT ;  /* 0xb96000000b0b7446 */ /* 0x000fe4000780090d */
[----:B------:R-:W-:Y:S02]  /*17270*/  SEL R12, R12, 0x63400000, !P0 ;  /* 0x634000000c0c7807 */ /* 0x000fe40004000000 */
[----:B------:R-:W-:-:S05]  /*17280*/  VIMNMX R11, PT, PT, R11, 0x46a00000, PT ;  /* 0x46a000000b0b7848 */ /* 0x000fca0003fe0100 */
[----:B------:R-:W-:Y:S02]  /*17290*/  IMAD.IADD R11, R11, 0x1, -R12 ;  /* 0x000000010b0b7824 */ /* 0x000fe400078e0a0c */
[----:B------:R-:W-:-:S03]  /*172a0*/  IMAD.MOV.U32 R12, RZ, RZ, RZ ;  /* 0x000000ffff0c7224 */ /* 0x000fc600078e00ff */
[----:B------:R-:W-:-:S06]  /*172b0*/  IADD3 R13, PT, PT, R11, 0x7fe00000, RZ ;  /* 0x7fe000000b0d7810 */ /* 0x000fcc0007ffe0ff */
[----:B------:R-:W-:-:S10]  /*172c0*/  DMUL R68, R64, R12 ;  /* 0x0000000c40447228 */ /* 0x000fd40000000000 */
[----:B------:R-:W-:-:S13]  /*172d0*/  FSETP.GTU.AND P0, PT, |R69|, 1.469367938527859385e-39, PT ;  /* 0x001000004500780b */ /* 0x000fda0003f0c200 */
[----:B------:R-:W-:Y:S05]  /*172e0*/  @P0 BRA `(.L_x_351) ;  /* 0x0000000000a80947 */ /* 0x000fea0003800000 */
[----:B------:R-:W-:Y:S01]  /*172f0*/  DFMA R36, R64, -R36, R66 ;  /* 0x800000244024722b */ /* 0x000fe20000000042 */
[----:B------:R-:W-:-:S09]  /*17300*/  IMAD.MOV.U32 R32, RZ, RZ, RZ ;  /* 0x000000ffff207224 */ /* 0x000fd200078e00ff */
[C---:B------:R-:W-:Y:S02]  /*17310*/  FSETP.NEU.AND P0, PT, R37.reuse, RZ, PT ;  /* 0x000000ff2500720b */ /* 0x040fe40003f0d000 */
[----:B------:R-:W-:-:S04]  /*17320*/  LOP3.LUT R34, R37, 0x80000000, R35, 0x48, !PT ;  /* 0x8000000025227812 */ /* 0x000fc800078e4823 */
[----:B------:R-:W-:-:S07]  /*17330*/  LOP3.LUT R33, R34, R13, RZ, 0xfc, !PT ;  /* 0x0000000d22217212 */ /* 0x000fce00078efcff */
[----:B------:R-:W-:Y:S05]  /*17340*/  @!P0 BRA `(.L_x_351) ;  /* 0x0000000000908947 */ /* 0x000fea0003800000 */
[C---:B------:R-:W-:Y:S01]  /*17350*/  IADD3 R13, PT, PT, -R11.reuse, RZ, RZ ;  /* 0x000000ff0b0d7210 */ /* 0x040fe20007ffe1ff */
[----:B------:R-:W-:Y:S01]  /*17360*/  IMAD.MOV.U32 R12, RZ, RZ, RZ ;  /* 0x000000ffff0c7224 */ /* 0x000fe200078e00ff */
[----:B------:R-:W-:-:S05]  /*17370*/  IADD3 R11, PT, PT, -R11, -0x43300000, RZ ;  /* 0xbcd000000b0b7810 */ /* 0x000fca0007ffe1ff */
[----:B------:R-:W-:Y:S02]  /*17380*/  DFMA R12, R68, -R12, R64 ;  /* 0x8000000c440c722b */ /* 0x000fe40000000040 */
[----:B------:R-:W-:-:S08]  /*17390*/  DMUL.RP R64, R64, R32 ;  /* 0x0000002040407228 */ /* 0x000fd00000008000 */
[----:B------:R-:W-:Y:S02]  /*173a0*/  FSETP.NEU.AND P0, PT, |R13|, R11, PT ;  /* 0x0000000b0d00720b */ /* 0x000fe40003f0d200 */
[----:B------:R-:W-:Y:S02]  /*173b0*/  LOP3.LUT R34, R65, R34, RZ, 0x3c, !PT ;  /* 0x0000002241227212 */ /* 0x000fe400078e3cff */
[----:B------:R-:W-:Y:S02]  /*173c0*/  FSEL R11, R64, R68, !P0 ;  /* 0x00000044400b7208 */ /* 0x000fe40004000000 */
[----:B------:R-:W-:-:S03]  /*173d0*/  FSEL R34, R34, R69, !P0 ;  /* 0x0000004522227208 */ /* 0x000fc60004000000 */
[----:B------:R-:W-:Y:S01]  /*173e0*/  IMAD.MOV.U32 R68, RZ, RZ, R11 ;  /* 0x000000ffff447224 */ /* 0x000fe200078e000b */
[----:B------:R-:W-:Y:S01]  /*173f0*/  MOV R69, R34 ;  /* 0x0000002200457202 */ /* 0x000fe20000000f00 */
[----:B------:R-:W-:Y:S06]  /*17400*/  BRA `(.L_x_351) ;  /* 0x0000000000607947 */ /* 0x000fec0003800000 */
.L_x_350:
[----:B------:R-:W-:-:S14]  /*17410*/  DSETP.NAN.AND P0, PT, R62, R62, PT ;  /* 0x0000003e3e00722a */ /* 0x000fdc0003f08000 */
[----:B------:R-:W-:Y:S05]  /*17420*/  @P0 BRA `(.L_x_352) ;  /* 0x00000000004c0947 */ /* 0x000fea0003800000 */
[----:B------:R-:W-:-:S14]  /*17430*/  DSETP.NAN.AND P0, PT, R34, R34, PT ;  /* 0x000000222200722a */ /* 0x000fdc0003f08000 */
[----:B------:R-:W-:Y:S05]  /*17440*/  @P0 BRA `(.L_x_353) ;  /* 0x0000000000340947 */ /* 0x000fea0003800000 */
[----:B------:R-:W-:Y:S01]  /*17450*/  ISETP.NE.AND P0, PT, R32, R13, PT ;  /* 0x0000000d2000720c */ /* 0x000fe20003f05270 */
[----:B------:R-:W-:Y:S02]  /*17460*/  IMAD.MOV.U32 R68, RZ, RZ, 0x0 ;  /* 0x00000000ff447424 */ /* 0x000fe400078e00ff */
[----:B------:R-:W-:-:S10]  /*17470*/  IMAD.MOV.U32 R69, RZ, RZ, -0x80000 ;  /* 0xfff80000ff457424 */ /* 0x000fd400078e00ff */
[----:B------:R-:W-:Y:S05]  /*17480*/  @!P0 BRA `(.L_x_351) ;  /* 0x0000000000408947 */ /* 0x000fea0003800000 */
[----:B------:R-:W-:Y:S02]  /*17490*/  ISETP.NE.AND P0, PT, R32, 0x7ff00000, PT ;  /* 0x7ff000002000780c */ /* 0x000fe40003f05270 */
[----:B------:R-:W-:Y:S02]  /*174a0*/  LOP3.LUT R34, R63, 0x80000000, R35, 0x48, !PT ;  /* 0x800000003f227812 */ /* 0x000fe400078e4823 */
[----:B------:R-:W-:-:S13]  /*174b0*/  ISETP.EQ.OR P0, PT, R13, RZ, !P0 ;  /* 0x000000ff0d00720c */ /* 0x000fda0004702670 */
[----:B------:R-:W-:Y:S01]  /*174c0*/  @P0 LOP3.LUT R11, R34, 0x7ff00000, RZ, 0xfc, !PT ;  /* 0x7ff00000220b0812 */ /* 0x000fe200078efcff */
[----:B------:R-:W-:Y:S01]  /*174d0*/  @!P0 IMAD.MOV.U32 R69, RZ, RZ, R34 ;  /* 0x000000ffff458224 */ /* 0x000fe200078e0022 */
[----:B------:R-:W-:Y:S01]  /*174e0*/  @!P0 MOV R68, RZ ;  /* 0x000000ff00448202 */ /* 0x000fe20000000f00 */
[----:B------:R-:W-:Y:S01]  /*174f0*/  @P0 IMAD.MOV.U32 R68, RZ, RZ, RZ ;  /* 0x000000ffff440224 */ /* 0x000fe200078e00ff */
[----:B------:R-:W-:Y:S01]  /*17500*/  @P0 MOV R69, R11 ;  /* 0x0000000b00450202 */ /* 0x000fe20000000f00 */
[----:B------:R-:W-:Y:S06]  /*17510*/  BRA `(.L_x_351) ;  /* 0x00000000001c7947 */ /* 0x000fec0003800000 */
.L_x_353:
[----:B------:R-:W-:Y:S01]  /*17520*/  LOP3.LUT R11, R35, 0x80000, RZ, 0xfc, !PT ;  /* 0x00080000230b7812 */ /* 0x000fe200078efcff */
[----:B------:R-:W-:-:S04]  /*17530*/  IMAD.MOV.U32 R68, RZ, RZ, R34 ;  /* 0x000000ffff447224 */ /* 0x000fc800078e0022 */
[----:B------:R-:W-:Y:S01]  /*17540*/  IMAD.MOV.U32 R69, RZ, RZ, R11 ;  /* 0x000000ffff457224 */ /* 0x000fe200078e000b */
[----:B------:R-:W-:Y:S06]  /*17550*/  BRA `(.L_x_351) ;  /* 0x00000000000c7947 */ /* 0x000fec0003800000 */
.L_x_352:
[----:B------:R-:W-:Y:S02]  /*17560*/  LOP3.LUT R11, R63, 0x80000, RZ, 0xfc, !PT ;  /* 0x000800003f0b7812 */ /* 0x000fe400078efcff */
[----:B------:R-:W-:-:S03]  /*17570*/  MOV R68, R62 ;  /* 0x0000003e00447202 */ /* 0x000fc60000000f00 */
[----:B------:R-:W-:-:S07]  /*17580*/  IMAD.MOV.U32 R69, RZ, RZ, R11 ;  /* 0x000000ffff457224 */ /* 0x000fce00078e000b */
.L_x_351:
[----:B------:R-:W-:Y:S05]  /*17590*/  BSYNC.RECONVERGENT B1 ;  /* 0x0000000000017941 */ /* 0x000fea0003800200 */
.L_x_349:
[----:B------:R-:W-:Y:S01]  /*175a0*/  IMAD.MOV.U32 R32, RZ, RZ, R10 ;  /* 0x000000ffff207224 */ /* 0x000fe200078e000a */
[----:B------:R-:W-:Y:S01]  /*175b0*/  MOV R11, R69 ;  /* 0x00000045000b7202 */ /* 0x000fe20000000f00 */
[----:B------:R-:W-:Y:S02]  /*175c0*/  IMAD.MOV.U32 R33, RZ, RZ, 0x0 ;  /* 0x00000000ff217424 */ /* 0x000fe400078e00ff */
[----:B------:R-:W-:Y:S02]  /*175d0*/  IMAD.MOV.U32 R12, RZ, RZ, R68 ;  /* 0x000000ffff0c7224 */ /* 0x000fe400078e0044 */
[----:B------:R-:W-:Y:S05]  /*175e0*/  RET.REL.NODEC R32 `(_Z17ProcessCollisionsPdS_S_S_S_S_S_S_S_S_S_S_S_S_S_S_S_S_S_S_S_S_S_S_S_S_S_S_S_S_S_S_P7RM48Gen) ;  /* 0xfffffe8820847950 */ /* 0x000fea0003c3ffff */
        .weak           $__internal_1_$__cuda_sm20_dsqrt_rn_f64_mediumpath_v1
        .type           $__internal_1_$__cuda_sm20_dsqrt_rn_f64_mediumpath_v1,@function
        .size           $__internal_1_$__cuda_sm20_dsqrt_rn_f64_mediumpath_v1,($_Z17ProcessCollisionsPdS_S_S_S_S_S_S_S_S_S_S_S_S_S_S_S_S_S_S_S_S_S_S_S_S_S_S_S_S_S_S_P7RM48Gen$__internal_trig_reduction_slowpathd - $__internal_1_$__cuda_sm20_dsqrt_rn_f64_mediumpath_v1)
$__internal_1_$__cuda_sm20_dsqrt_rn_f64_mediumpath_v1:
[----:B------:R-:W-:Y:S01]  /*175f0*/  ISETP.GE.U32.AND P0, PT, R32, -0x3400000, PT ;  /* 0xfcc000002000780c */ /* 0x000fe20003f06070 */
[----:B------:R-:W-:Y:S01]  /*17600*/  BSSY.RECONVERGENT B4, `(.L_x_354) ;  /* 0x000002b000047945 */ /* 0x000fe20003800200 */
[----:B------:R-:W-:Y:S02]  /*17610*/  LOP3.LUT R35, R35, R34, RZ, 0x3c, !PT ;  /* 0x0000002223237212 */ /* 0x000fe400078e3cff */
[----:B------:R-:W-:Y:S02]  /*17620*/  LOP3.LUT R11, R11, R10, RZ, 0x3c, !PT ;  /* 0x0000000a0b0b7212 */ /* 0x000fe400078e3cff */
[----:B------:R-:W-:Y:S02]  /*17630*/  LOP3.LUT R34, R35, R34, RZ, 0x3c, !PT ;  /* 0x0000002223227212 */ /* 0x000fe400078e3cff */
[----:B------:R-:W-:Y:S02]  /*17640*/  LOP3.LUT R10, R11, R10, RZ, 0x3c, !PT ;  /* 0x0000000a0b0a7212 */ /* 0x000fe400078e3cff */
[----:B------:R-:W-:Y:S01]  /*17650*/  MOV R32, R37 ;  /* 0x0000002500207202 */ /* 0x000fe20000000f00 */
[----:B------:R-:W-:Y:S01]  /*17660*/  IMAD.MOV.U32 R37, RZ, RZ, R13 ;  /* 0x000000ffff257224 */ /* 0x000fe200078e000d */
[----:B------:R-:W-:-:S02]  /*17670*/  LOP3.LUT R35, R35, R34, RZ, 0x3c, !PT ;  /* 0x0000002223237212 */ /* 0x000fc400078e3cff */
[----:B------:R-:W-:Y:S01]  /*17680*/  LOP3.LUT R11, R11, R10, RZ, 0x3c, !PT ;  /* 0x0000000a0b0b7212 */ /* 0x000fe200078e3cff */
[----:B------:R-:W-:Y:S06]  /*17690*/  @!P0 BRA `(.L_x_355) ;  /* 0x0000000000208947 */ /* 0x000fec0003800000 */
[----:B------:R-:W-:-:S10]  /*176a0*/  DFMA.RM R34, R34, R36, R10 ;  /* 0x000000242222722b */ /* 0x000fd4000000400a */
[----:B------:R-:W-:-:S05]  /*176b0*/  IADD3 R10, P0, PT, R34, 0x1, RZ ;  /* 0x00000001220a7810 */ /* 0x000fca0007f1e0ff */
[----:B------:R-:W-:-:S06]  /*176c0*/  IMAD.X R11, RZ, RZ, R35, P0 ;  /* 0x000000ffff0b7224 */ /* 0x000fcc00000e0623 */
[----:B------:R-:W-:-:S08]  /*176d0*/  DFMA.RP R32, -R34, R10, R32 ;  /* 0x0000000a2220722b */ /* 0x000fd00000008120 */
[----:B------:R-:W-:-:S06]  /*176e0*/  DSETP.GT.AND P0, PT, R32, RZ, PT ;  /* 0x000000ff2000722a */ /* 0x000fcc0003f04000 */
[----:B------:R-:W-:Y:S02]  /*176f0*/  FSEL R34, R10, R34, P0 ;  /* 0x000000220a227208 */ /* 0x000fe40000000000 */
[----:B------:R-:W-:Y:S01]  /*17700*/  FSEL R35, R11, R35, P0 ;  /* 0x000000230b237208 */ /* 0x000fe20000000000 */
[----:B------:R-:W-:Y:S06]  /*17710*/  BRA `(.L_x_356) ;  /* 0x0000000000647947 */ /* 0x000fec0003800000 */
.L_x_355:
[----:B------:R-:W-:-:S14]  /*17720*/  DSETP.NE.AND P0, PT, R32, RZ, PT ;  /* 0x000000ff2000722a */ /* 0x000fdc0003f05000 */
[----:B------:R-:W-:Y:S05]  /*17730*/  @!P0 BRA `(.L_x_357) ;  /* 0x0000000000588947 */ /* 0x000fea0003800000 */
[----:B------:R-:W-:-:S13]  /*17740*/  ISETP.GE.AND P0, PT, R33, RZ, PT ;  /* 0x000000ff2100720c */ /* 0x000fda0003f06270 */
[----:B------:R-:W-:Y:S01]  /*17750*/  @!P0 MOV R34, 0x0 ;  /* 0x0000000000228802 */ /* 0x000fe20000000f00 */
[----:B------:R-:W-:Y:S01]  /*17760*/  @!P0 IMAD.MOV.U32 R35, RZ, RZ, -0x80000 ;  /* 0xfff80000ff238424 */ /* 0x000fe200078e00ff */
[----:B------:R-:W-:Y:S06]  /*17770*/  @!P0 BRA `(.L_x_356) ;  /* 0x00000000004c8947 */ /* 0x000fec0003800000 */
[----:B------:R-:W-:-:S13]  /*17780*/  ISETP.GT.AND P0, PT, R33, 0x7fefffff, PT ;  /* 0x7fefffff2100780c */ /* 0x000fda0003f04270 */
[----:B------:R-:W-:Y:S05]  /*17790*/  @P0 BRA `(.L_x_357) ;  /* 0x0000000000400947 */ /* 0x000fea0003800000 */
[----:B------:R-:W-:Y:S01]  /*177a0*/  DMUL R32, R32, 8.11296384146066816958e+31 ;  /* 0x4690000020207828 */ /* 0x000fe20000000000 */
[----:B------:R-:W-:Y:S01]  /*177b0*/  IMAD.MOV.U32 R34, RZ, RZ, RZ ;  /* 0x000000ffff227224 */ /* 0x000fe200078e00ff */
[----:B------:R-:W-:Y:S01]  /*177c0*/  MOV R36, 0x0 ;  /* 0x0000000000247802 */ /* 0x000fe20000000f00 */
[----:B------:R-:W-:-:S03]  /*177d0*/  IMAD.MOV.U32 R37, RZ, RZ, 0x3fd80000 ;  /* 0x3fd80000ff257424 */ /* 0x000fc600078e00ff */
[----:B------:R-:W0:Y:S02]  /*177e0*/  MUFU.RSQ64H R35, R33 ;  /* 0x0000002100237308 */ /* 0x000e240000001c00 */
[----:B0-----:R-:W-:-:S08]  /*177f0*/  DMUL R10, R34, R34 ;  /* 0x00000022220a7228 */ /* 0x001fd00000000000 */
[----:B------:R-:W-:-:S08]  /*17800*/  DFMA R10, R32, -R10, 1 ;  /* 0x3ff00000200a742b */ /* 0x000fd0000000080a */
[----:B------:R-:W-:Y:S02]  /*17810*/  DFMA R36, R10, R36, 0.5 ;  /* 0x3fe000000a24742b */ /* 0x000fe40000000024 */
[----:B------:R-:W-:-:S08]  /*17820*/  DMUL R10, R34, R10 ;  /* 0x0000000a220a7228 */ /* 0x000fd00000000000 */
[----:B------:R-:W-:-:S08]  /*17830*/  DFMA R10, R36, R10, R34 ;  /* 0x0000000a240a722b */ /* 0x000fd00000000022 */
[----:B------:R-:W-:Y:S02]  /*17840*/  DMUL R34, R32, R10 ;  /* 0x0000000a20227228 */ /* 0x000fe40000000000 */
[----:B------:R-:W-:-:S06]  /*17850*/  VIADD R11, R11, 0xfff00000 ;  /* 0xfff000000b0b7836 */ /* 0x000fcc0000000000 */
[----:B------:R-:W-:-:S08]  /*17860*/  DFMA R32, R34, -R34, R32 ;  /* 0x800000222220722b */ /* 0x000fd00000000020 */
[----:B------:R-:W-:-:S10]  /*17870*/  DFMA R34, R10, R32, R34 ;  /* 0x000000200a22722b */ /* 0x000fd40000000022 */
[----:B------:R-:W-:Y:S01]  /*17880*/  IADD3 R35, PT, PT, R35, -0x3500000, RZ ;  /* 0xfcb0000023237810 */ /* 0x000fe20007ffe0ff */
[----:B------:R-:W-:Y:S06]  /*17890*/  BRA `(.L_x_356) ;  /* 0x0000000000047947 */ /* 0x000fec0003800000 */
.L_x_357:
[----:B------:R-:W-:-:S11]  /*178a0*/  DADD R34, R32, R32 ;  /* 0x0000000020227229 */ /* 0x000fd60000000020 */
.L_x_356:
[----:B------:R-:W-:Y:S05]  /*178b0*/  BSYNC.RECONVERGENT B4 ;  /* 0x0000000000047941 */ /* 0x000fea0003800200 */
.L_x_354:
[----:B------:R-:W-:Y:S01]  /*178c0*/  MOV R13, 0x0 ;  /* 0x00000000000d7802 */ /* 0x000fe20000000f00 */
[----:B------:R-:W-:Y:S02]  /*178d0*/  IMAD.MOV.U32 R11, RZ, RZ, R34 ;  /* 0x000000ffff0b7224 */ /* 0x000fe400078e0022 */
[----:B------:R-:W-:Y:S01]  /*178e0*/  IMAD.MOV.U32 R10, RZ, RZ, R35 ;  /* 0x000000ffff0a7224 */ /* 0x000fe200078e0023 */
[----:B------:R-:W-:Y:S06]  /*178f0*/  RET.REL.NODEC R12 `(_Z17ProcessCollisionsPdS_S_S_S_S_S_S_S_S_S_S_S_S_S_S_S_S_S_S_S_S_S_S_S_S_S_S_S_S_S_S_P7RM48Gen) ;  /* 0xfffffe840cc07950 */ /* 0x000fec0003c3ffff */
        .type           $_Z17ProcessCollisionsPdS_S_S_S_S_S_S_S_S_S_S_S_S_S_S_S_S_S_S_S_S_S_S_S_S_S_S_S_S_S_S_P7RM48Gen$__internal_trig_reduction_slowpathd,@function
        .size           $_Z17ProcessCollisionsPdS_S_S_S_S_S_S_S_S_S_S_S_S_S_S_S_S_S_S_S_S_S_S_S_S_S_S_S_S_S_S_P7RM48Gen$__internal_trig_reduction_slowpathd,(.L_x_812 - $_Z17ProcessCollisionsPdS_S_S_S_S_S_S_S_S_S_S_S_S_S_S_S_S_S_S_S_S_S_S_S_S_S_S_S_S_S_S_P7RM48Gen$__internal_trig_reduction_slowpathd)
$_Z17ProcessCollisionsPdS_S_S_S_S_S_S_S_S_S_S_S_S_S_S_S_S_S_S_S_S_S_S_S_S_S_S_S_S_S_S_P7RM48Gen$__internal_trig_reduction_slowpathd:
[----:B------:R-:W-:Y:S01]  /*17900*/  SHF.R.U32.HI R52, RZ, 0x14, R53 ;  /* 0x00000014ff347819 */ /* 0x000fe20000011635 */
[----:B------:R-:W-:Y:S02]  /*17910*/  IMAD.MOV.U32 R55, RZ, RZ, R32 ;  /* 0x000000ffff377224 */ /* 0x000fe400078e0020 */
[----:B------:R-:W-:Y:S01]  /*17920*/  IMAD.MOV.U32 R32, RZ, RZ, RZ ;  /* 0x000000ffff207224 */ /* 0x000fe200078e00ff */
[----:B------:R-:W-:-:S04]  /*17930*/  LOP3.LUT R33, R52, 0x7ff, RZ, 0xc0, !PT ;  /* 0x000007ff34217812 */ /* 0x000fc800078ec0ff */
[----:B------:R-:W-:-:S13]  /*17940*/  ISETP.NE.AND P0, PT, R33, 0x7ff, PT ;  /* 0x000007ff2100780c */ /* 0x000fda0003f05270 */
[----:B------:R-:W-:Y:S05]  /*17950*/  @!P0 BRA `(.L_x_358) ;  /* 0x0000000800488947 */ /* 0x000fea0003800000 */
[----:B------:R-:W-:Y:S01]  /*17960*/  IADD3 R32, PT, PT, R33, -0x400, RZ ;  /* 0xfffffc0021207810 */ /* 0x000fe20007ffe0ff */
[----:B------:R-:W-:Y:S01]  /*17970*/  BSSY.RECONVERGENT B4, `(.L_x_359) ;  /* 0x000002f000047945 */ /* 0x000fe20003800200 */
[----:B------:R-:W-:Y:S02]  /*17980*/  CS2R R36, SRZ ;  /* 0x0000000000247805 */ /* 0x000fe4000001ff00 */
[----:B------:R-:W-:Y:S02]  /*17990*/  SHF.R.U32.HI R51, RZ, 0x6, R32 ;  /* 0x00000006ff337819 */ /* 0x000fe40000011620 */
[----:B------:R-:W-:Y:S02]  /*179a0*/  ISETP.GE.U32.AND P0, PT, R32, 0x80, PT ;  /* 0x000000802000780c */ /* 0x000fe40003f06070 */
[C---:B------:R-:W-:Y:S02]  /*179b0*/  IADD3 R50, PT, PT, -R51.reuse, 0x13, RZ ;  /* 0x0000001333327810 */ /* 0x040fe40007ffe1ff */
[----:B------:R-:W-:-:S02]  /*179c0*/  IADD3 R38, PT, PT, -R51, 0xf, RZ ;  /* 0x0000000f33267810 */ /* 0x000fc40007ffe1ff */
[----:B------:R-:W-:-:S04]  /*179d0*/  SEL R50, R50, 0x12, P0 ;  /* 0x0000001232327807 */ /* 0x000fc80000000000 */
[----:B------:R-:W-:-:S13]  /*179e0*/  ISETP.GE.AND P0, PT, R38, R50, PT ;  /* 0x000000322600720c */ /* 0x000fda0003f06270 */
[----:B------:R-:W-:Y:S05]  /*179f0*/  @P0 BRA `(.L_x_360) ;  /* 0x0000000000980947 */ /* 0x000fea0003800000 */
[----:B------:R-:W0:Y:S01]  /*17a00*/  LDC.64 R32, c[0x0][0x358] ;  /* 0x0000d600ff207b82 */ /* 0x000e220000000a00 */
[C---:B------:R-:W-:Y:S01]  /*17a10*/  SHF.L.U64.HI R57, R55.reuse, 0xb, R53 ;  /* 0x0000000b37397819 */ /* 0x040fe20000010235 */
[----:B------:R-:W-:Y:S01]  /*17a20*/  BSSY.RECONVERGENT B5, `(.L_x_361) ;  /* 0x0000022000057945 */ /* 0x000fe20003800200 */
[----:B------:R-:W-:Y:S01]  /*17a30*/  IMAD.SHL.U32 R39, R55, 0x800, RZ ;  /* 0x0000080037277824 */ /* 0x000fe200078e00ff */
[----:B------:R-:W-:Y:S01]  /*17a40*/  IADD3 R55, PT, PT, RZ, -R51, -R50 ;  /* 0x80000033ff377210 */ /* 0x000fe20007ffe832 */
[----:B------:R-:W-:Y:S01]  /*17a50*/  IMAD.MOV.U32 R56, RZ, RZ, RZ ;  /* 0x000000ffff387224 */ /* 0x000fe200078e00ff */
[----:B------:R-:W-:Y:S02]  /*17a60*/  CS2R R36, SRZ ;  /* 0x0000000000247805 */ /* 0x000fe4000001ff00 */
[----:B------:R-:W-:-:S07]  /*17a70*/  LOP3.LUT R57, R57, 0x80000000, RZ, 0xfc, !PT ;  /* 0x8000000039397812 */ /* 0x000fce00078efcff */
.L_x_362:
[----:B------:R-:W1:Y:S01]  /*17a80*/  LDC.64 R34, c[0x4][0x30] ;  /* 0x01000c00ff227b82 */ /* 0x000e620000000a00 */
[----:B0-----:R-:W-:Y:S02]  /*17a90*/  R2UR UR4, R32 ;  /* 0x00000000200472ca */ /* 0x001fe400000e0000 */
[----:B------:R-:W-:Y:S01]  /*17aa0*/  R2UR UR5, R33 ;  /* 0x00000000210572ca */ /* 0x000fe200000e0000 */
[----:B-1----:R-:W-:-:S12]  /*17ab0*/  IMAD.WIDE R34, R38, 0x8, R34 ;  /* 0x0000000826227825 */ /* 0x002fd800078e0222 */
[----:B------:R-:W2:Y:S01]  /*17ac0*/  LDG.E.64.CONSTANT R34, desc[UR4][R34.64] ;  /* 0x0000000422227981 */ /* 0x000ea2000c1e9b00 */
[----:B------:R-:W-:Y:S01]  /*17ad0*/  VIADD R55, R55, 0x1 ;  /* 0x0000000137377836 */ /* 0x000fe20000000000 */
[----:B------:R-:W-:Y:S01]  /*17ae0*/  IADD3 R38, PT, PT, R38, 0x1, RZ ;  /* 0x0000000126267810 */ /* 0x000fe20007ffe0ff */
[----:B--2---:R-:W-:-:S04]  /*17af0*/  IMAD.WIDE.U32 R36, P3, R34, R39, R36 ;  /* 0x0000002722247225 */ /* 0x004fc80007860024 */
[----:B------:R-:W-:Y:S02]  /*17b00*/  IMAD R59, R34, R57, RZ ;  /* 0x00000039223b7224 */ /* 0x000fe400078e02ff */
[CC--:B------:R-:W-:Y:S02]  /*17b10*/  IMAD R58, R35.reuse, R39.reuse, RZ ;  /* 0x00000027233a7224 */ /* 0x0c0fe400078e02ff */
[----:B------:R-:W-:Y:S01]  /*17b20*/  IMAD.HI.U32 R61, R35, R39, RZ ;  /* 0x00000027233d7227 */ /* 0x000fe200078e00ff */
[----:B------:R-:W-:Y:S02]  /*17b30*/  IADD3 R37, P0, PT, R59, R37, RZ ;  /* 0x000000253b257210 */ /* 0x000fe40007f1e0ff */
[C---:B------:R-:W-:Y:S01]  /*17b40*/  LEA R59, R56.reuse, R1, 0x3 ;  /* 0x00000001383b7211 */ /* 0x040fe200078e18ff */
[----:B------:R-:W-:Y:S01]  /*17b50*/  VIADD R56, R56, 0x1 ;  /* 0x0000000138387836 */ /* 0x000fe20000000000 */
[----:B------:R-:W-:Y:S01]  /*17b60*/  IADD3 R37, P1, PT, R58, R37, RZ ;  /* 0x000000253a257210 */ /* 0x000fe20007f3e0ff */
[----:B------:R-:W-:-:S04]  /*17b70*/  IMAD.HI.U32 R58, R34, R57, RZ ;  /* 0x00000039223a7227 */ /* 0x000fc800078e00ff */
[----:B------:R-:W-:Y:S01]  /*17b80*/  IMAD.X R34, RZ, RZ, R58, P3 ;  /* 0x000000ffff227224 */ /* 0x000fe200018e063a */
[----:B------:R0:W-:Y:S01]  /*17b90*/  STL.64 [R59], R36 ;  /* 0x000000243b007387 */ /* 0x0001e20000100a00 */
[----:B------:R-:W-:-:S03]  /*17ba0*/  IMAD.HI.U32 R58, R35, R57, RZ ;  /* 0x00000039233a7227 */ /* 0x000fc600078e00ff */
[----:B------:R-:W-:Y:S01]  /*17bb0*/  IADD3.X R34, P0, PT, R61, R34, RZ, P0, !PT ;  /* 0x000000223d227210 */ /* 0x000fe2000071e4ff */
[----:B------:R-:W-:-:S05]  /*17bc0*/  IMAD R35, R35, R57, RZ ;  /* 0x0000003923237224 */ /* 0x000fca00078e02ff */
[----:B------:R-:W-:Y:S02]  /*17bd0*/  IADD3.X R35, P1, PT, R35, R34, RZ, P1, !PT ;  /* 0x0000002223237210 */ /* 0x000fe40000f3e4ff */
[----:B------:R-:W-:Y:S02]  /*17be0*/  IADD3.X R34, PT, PT, R58, RZ, RZ, P0, !PT ;  /* 0x000000ff3a227210 */ /* 0x000fe400007fe4ff */
[----:B------:R-:W-:Y:S01]  /*17bf0*/  ISETP.NE.AND P0, PT, R55, -0xf, PT ;  /* 0xfffffff13700780c */ /* 0x000fe20003f05270 */
[----:B0-----:R-:W-:Y:S02]  /*17c00*/  IMAD.MOV.U32 R36, RZ, RZ, R35 ;  /* 0x000000ffff247224 */ /* 0x001fe400078e0023 */
[----:B------:R-:W-:-:S04]  /*17c10*/  IMAD.X R34, RZ, RZ, R34, P1 ;  /* 0x000000ffff227224 */ /* 0x000fc800008e0622 */
[----:B------:R-:W-:-:S06]  /*17c20*/  IMAD.MOV.U32 R37, RZ, RZ, R34 ;  /* 0x000000ffff257224 */ /* 0x000fcc00078e0022 */
[----:B------:R-:W-:Y:S05]  /*17c30*/  @P0 BRA `(.L_x_362) ;  /* 0xfffffffc00900947 */ /* 0x000fea000383ffff */
[----:B------:R-:W-:Y:S05]  /*17c40*/  BSYNC.RECONVERGENT B5 ;  /* 0x0000000000057941 */ /* 0x000fea0003800200 */
.L_x_361:
[----:B------:R-:W-:-:S07]  /*17c50*/  MOV R38, R50 ;  /* 0x0000003200267202 */ /* 0x000fce0000000f00 */
.L_x_360:
[----:B------:R-:W-:Y:S05]  /*17c60*/  BSYNC.RECONVERGENT B4 ;  /* 0x0000000000047941 */ /* 0x000fea0003800200 */
.L_x_359:
[----:B------:R-:W-:Y:S01]  /*17c70*/  LOP3.LUT P0, R61, R52, 0x3f, RZ, 0xc0, !PT ;  /* 0x0000003f343d7812 */ /* 0x000fe2000780c0ff */
[----:B------:R-:W-:-:S04]  /*17c80*/  IMAD.IADD R32, R51, 0x1, R38 ;  /* 0x0000000133207824 */ /* 0x000fc800078e0226 */
[----:B------:R-:W-:-:S05]  /*17c90*/  IMAD.U32 R63, R32, 0x8, R1 ;  /* 0x00000008203f7824 */ /* 0x000fca00078e0001 */
[----:B------:R0:W-:Y:S04]  /*17ca0*/  STL.64 [R63+-0x78], R36 ;  /* 0xffff88243f007387 */ /* 0x0001e80000100a00 */
[----:B------:R-:W2:Y:S04]  /*17cb0*/  @P0 LDL.64 R50, [R1+0x8] ;  /* 0x0000080001320983 */ /* 0x000ea80000100a00 */
[----:B------:R-:W3:Y:S04]  /*17cc0*/  LDL.64 R34, [R1+0x10] ;  /* 0x0000100001227983 */ /* 0x000ee80000100a00 */
[----:B------:R-:W4:Y:S01]  /*17cd0*/  LDL.64 R32, [R1+0x18] ;  /* 0x0000180001207983 */ /* 0x000f220000100a00 */
[----:B------:R-:W-:Y:S01]  /*17ce0*/  @P0 LOP3.LUT R38, R61, 0x3f, RZ, 0x3c, !PT ;  /* 0x0000003f3d260812 */ /* 0x000fe200078e3cff */
[----:B------:R-:W-:Y:S01]  /*17cf0*/  BSSY.RECONVERGENT B4, `(.L_x_363) ;  /* 0x0000034000047945 */ /* 0x000fe20003800200 */
[----:B--2---:R-:W-:-:S02]  /*17d00*/  @P0 SHF.R.U64 R39, R50, 0x1, R51 ;  /* 0x0000000132270819 */ /* 0x004fc40000001233 */
[----:B------:R-:W-:Y:S02]  /*17d10*/  @P0 SHF.R.U32.HI R51, RZ, 0x1, R51 ;  /* 0x00000001ff330819 */ /* 0x000fe40000011633 */
[--C-:B---3--:R-:W-:Y:S02]  /*17d20*/  @P0 SHF.R.U32.HI R59, RZ, 0x1, R35.reuse ;  /* 0x00000001ff3b0819 */ /* 0x108fe40000011623 */
[C-C-:B------:R-:W-:Y:S02]  /*17d30*/  @P0 SHF.R.U64 R57, R34.reuse, 0x1, R35.reuse ;  /* 0x0000000122390819 */ /* 0x140fe40000001223 */
[CC--:B------:R-:W-:Y:S02]  /*17d40*/  @P0 SHF.L.U64.HI R50, R34.reuse, R61.reuse, R35 ;  /* 0x0000003d22320219 */ /* 0x0c0fe40000010223 */
[----:B------:R-:W-:Y:S02]  /*17d50*/  @P0 SHF.L.U32 R55, R34, R61, RZ ;  /* 0x0000003d22370219 */ /* 0x000fe400000006ff */
[----:B0-----:R-:W-:-:S02]  /*17d60*/  @P0 SHF.R.U64 R36, R39, R38, R51 ;  /* 0x0000002627240219 */ /* 0x001fc40000001233 */
[-C--:B------:R-:W-:Y:S02]  /*17d70*/  @P0 SHF.R.U32.HI R37, RZ, R38.reuse, R51 ;  /* 0x00000026ff250219 */ /* 0x080fe40000011633 */
[----:B----4-:R-:W-:Y:S02]  /*17d80*/  @P0 SHF.L.U32 R39, R32, R61, RZ ;  /* 0x0000003d20270219 */ /* 0x010fe400000006ff */
[----:B------:R-:W-:Y:S02]  /*17d90*/  @P0 SHF.R.U64 R52, R57, R38, R59 ;  /* 0x0000002639340219 */ /* 0x000fe4000000123b */
[----:B------:R-:W-:Y:S02]  /*17da0*/  @P0 LOP3.LUT R34, R55, R36, RZ, 0xfc, !PT ;  /* 0x0000002437220212 */ /* 0x000fe400078efcff */
[----:B------:R-:W-:Y:S02]  /*17db0*/  @P0 LOP3.LUT R35, R50, R37, RZ, 0xfc, !PT ;  /* 0x0000002532230212 */ /* 0x000fe400078efcff */
[----:B------:R-:W-:-:S02]  /*17dc0*/  @P0 SHF.L.U64.HI R61, R32, R61, R33 ;  /* 0x0000003d203d0219 */ /* 0x000fc40000010221 */
[----:B------:R-:W-:Y:S02]  /*17dd0*/  @P0 LOP3.LUT R32, R39, R52, RZ, 0xfc, !PT ;  /* 0x0000003427200212 */ /* 0x000fe400078efcff */
[----:B------:R-:W-:Y:S02]  /*17de0*/  @P0 SHF.R.U32.HI R38, RZ, R38, R59 ;  /* 0x00000026ff260219 */ /* 0x000fe4000001163b */
[C---:B------:R-:W-:Y:S02]  /*17df0*/  SHF.L.U32 R36, R34.reuse, 0x2, RZ ;  /* 0x0000000222247819 */ /* 0x040fe400000006ff */
[----:B------:R-:W-:Y:S02]  /*17e00*/  SHF.L.U64.HI R50, R34, 0x2, R35 ;  /* 0x0000000222327819 */ /* 0x000fe40000010223 */
[----:B------:R-:W-:Y:S02]  /*17e10*/  SHF.L.W.U32.HI R34, R35, 0x2, R32 ;  /* 0x0000000223227819 */ /* 0x000fe40000010e20 */
[----:B------:R-:W-:-:S02]  /*17e20*/  @P0 LOP3.LUT R33, R61, R38, RZ, 0xfc, !PT ;  /* 0x000000263d210212 */ /* 0x000fc400078efcff */
[----:B------:R-:W-:Y:S02]  /*17e30*/  IADD3 RZ, P0, PT, RZ, -R36, RZ ;  /* 0x80000024ffff7210 */ /* 0x000fe40007f1e0ff */
[----:B------:R-:W-:Y:S02]  /*17e40*/  LOP3.LUT R35, RZ, R50, RZ, 0x33, !PT ;  /* 0x00000032ff237212 */ /* 0x000fe400078e33ff */
[----:B------:R-:W-:Y:S02]  /*17e50*/  SHF.L.W.U32.HI R32, R32, 0x2, R33 ;  /* 0x0000000220207819 */ /* 0x000fe40000010e21 */
[----:B------:R-:W-:Y:S02]  /*17e60*/  LOP3.LUT R38, RZ, R34, RZ, 0x33, !PT ;  /* 0x00000022ff267212 */ /* 0x000fe400078e33ff */
[----:B------:R-:W-:Y:S02]  /*17e70*/  IADD3.X R37, P0, PT, RZ, R35, RZ, P0, !PT ;  /* 0x00000023ff257210 */ /* 0x000fe4000071e4ff */
[----:B------:R-:W-:-:S02]  /*17e80*/  LOP3.LUT R35, RZ, R32, RZ, 0x33, !PT ;  /* 0x00000020ff237212 */ /* 0x000fc400078e33ff */
[----:B------:R-:W-:Y:S02]  /*17e90*/  IADD3.X R39, P1, PT, RZ, R38, RZ, P0, !PT ;  /* 0x00000026ff277210 */ /* 0x000fe4000073e4ff */
[----:B------:R-:W-:-:S03]  /*17ea0*/  ISETP.GT.U32.AND P3, PT, R34, -0x1, PT ;  /* 0xffffffff2200780c */ /* 0x000fc60003f64070 */
[----:B------:R-:W-:Y:S01]  /*17eb0*/  IMAD.X R35, RZ, RZ, R35, P1 ;  /* 0x000000ffff237224 */ /* 0x000fe200008e0623 */
[----:B------:R-:W-:-:S04]  /*17ec0*/  ISETP.GT.AND.EX P0, PT, R32, -0x1, PT, P3 ;  /* 0xffffffff2000780c */ /* 0x000fc80003f04330 */
[----:B------:R-:W-:Y:S02]  /*17ed0*/  SEL R35, R32, R35, P0 ;  /* 0x0000002320237207 */ /* 0x000fe40000000000 */
[----:B------:R-:W-:Y:S02]  /*17ee0*/  SEL R51, R34, R39, P0 ;  /* 0x0000002722337207 */ /* 0x000fe40000000000 */
[----:B------:R-:W-:Y:S02]  /*17ef0*/  ISETP.NE.U32.AND P1, PT, R35, RZ, PT ;  /* 0x000000ff2300720c */ /* 0x000fe40003f25070 */
[----:B------:R-:W-:Y:S02]  /*17f00*/  SEL R37, R50, R37, P0 ;  /* 0x0000002532257207 */ /* 0x000fe40000000000 */
[----:B------:R-:W-:Y:S02]  /*17f10*/  SEL R38, R51, R35, !P1 ;  /* 0x0000002333267207 */ /* 0x000fe40004800000 */
[----:B------:R-:W-:-:S04]  /*17f20*/  @!P0 IADD3 R36, PT, PT, -R36, RZ, RZ ;  /* 0x000000ff24248210 */ /* 0x000fc80007ffe1ff */
[----:B------:R-:W0:Y:S02]  /*17f30*/  FLO.U32 R38, R38 ;  /* 0x0000002600267300 */ /* 0x000e2400000e0000 */
[C---:B0-----:R-:W-:Y:S02]  /*17f40*/  IADD3 R39, PT, PT, -R38.reuse, 0x1f, RZ ;  /* 0x0000001f26277810 */ /* 0x041fe40007ffe1ff */
[----:B------:R-:W-:-:S03]  /*17f50*/  IADD3 R34, PT, PT, -R38, 0x3f, RZ ;  /* 0x0000003f26227810 */ /* 0x000fc60007ffe1ff */
[----:B------:R-:W-:-:S05]  /*17f60*/  @P1 IMAD.MOV R34, RZ, RZ, R39 ;  /* 0x000000ffff221224 */ /* 0x000fca00078e0227 */
[----:B------:R-:W-:-:S13]  /*17f70*/  ISETP.NE.AND P1, PT, R34, RZ, PT ;  /* 0x000000ff2200720c */ /* 0x000fda0003f25270 */
[----:B------:R-:W-:Y:S05]  /*17f80*/  @!P1 BRA `(.L_x_364) ;  /* 0x0000000000289947 */ /* 0x000fea0003800000 */
[--C-:B------:R-:W-:Y:S02]  /*17f90*/  SHF.R.U64 R38, R36, 0x1, R37.reuse ;  /* 0x0000000124267819 */ /* 0x100fe40000001225 */
[C---:B------:R-:W-:Y:S02]  /*17fa0*/  LOP3.LUT R36, R34.reuse, 0x3f, RZ, 0xc0, !PT ;  /* 0x0000003f22247812 */ /* 0x040fe400078ec0ff */
[----:B------:R-:W-:Y:S02]  /*17fb0*/  SHF.R.U32.HI R50, RZ, 0x1, R37 ;  /* 0x00000001ff327819 */ /* 0x000fe40000011625 */
[----:B------:R-:W-:Y:S02]  /*17fc0*/  LOP3.LUT R37, R34, 0x3f, RZ, 0xc, !PT ;  /* 0x0000003f22257812 */ /* 0x000fe400078e0cff */
[CC--:B------:R-:W-:Y:S02]  /*17fd0*/  SHF.L.U64.HI R52, R51.reuse, R36.reuse, R35 ;  /* 0x0000002433347219 */ /* 0x0c0fe40000010223 */
[----:B------:R-:W-:-:S02]  /*17fe0*/  SHF.L.U32 R36, R51, R36, RZ ;  /* 0x0000002433247219 */ /* 0x000fc400000006ff */
[-CC-:B------:R-:W-:Y:S02]  /*17ff0*/  SHF.R.U64 R35, R38, R37.reuse, R50.reuse ;  /* 0x0000002526237219 */ /* 0x180fe40000001232 */
[----:B------:R-:W-:Y:S02]  /*18000*/  SHF.R.U32.HI R37, RZ, R37, R50 ;  /* 0x00000025ff257219 */ /* 0x000fe40000011632 */
[----:B------:R-:W-:Y:S02]  /*18010*/  LOP3.LUT R51, R36, R35, RZ, 0xfc, !PT ;  /* 0x0000002324337212 */ /* 0x000fe400078efcff */
[----:B------:R-:W-:-:S07]  /*18020*/  LOP3.LUT R35, R52, R37, RZ, 0xfc, !PT ;  /* 0x0000002534237212 */ /* 0x000fce00078efcff */
.L_x_364:
[----:B------:R-:W-:Y:S05]  /*18030*/  BSYNC.RECONVERGENT B4 ;  /* 0x0000000000047941 */ /* 0x000fea0003800200 */
.L_x_363:
[----:B------:R-:W-:-:S04]  /*18040*/  IMAD.WIDE.U32 R38, R51, 0x2168c235, RZ ;  /* 0x2168c23533267825 */ /* 0x000fc800078e00ff */
[----:B------:R-:W-:Y:S01]  /*18050*/  IMAD.MOV.U32 R36, RZ, RZ, R39 ;  /* 0x000000ffff247224 */ /* 0x000fe200078e0027 */
[----:B------:R-:W-:Y:S01]  /*18060*/  IADD3 RZ, P1, PT, R38, R38, RZ ;  /* 0x0000002626ff7210 */ /* 0x000fe20007f3e0ff */
[----:B------:R-:W-:Y:S02]  /*18070*/  IMAD.MOV.U32 R37, RZ, RZ, RZ ;  /* 0x000000ffff257224 */ /* 0x000fe400078e00ff */
[----:B------:R-:W-:-:S04]  /*18080*/  IMAD.HI.U32 R39, R35, -0x36f0255e, RZ ;  /* 0xc90fdaa223277827 */ /* 0x000fc800078e00ff */
[----:B------:R-:W-:-:S04]  /*18090*/  IMAD.WIDE.U32 R36, R51, -0x36f0255e, R36 ;  /* 0xc90fdaa233247825 */ /* 0x000fc800078e0024 */
[C---:B------:R-:W-:Y:S02]  /*180a0*/  IMAD R51, R35.reuse, -0x36f0255e, RZ ;  /* 0xc90fdaa223337824 */ /* 0x040fe400078e02ff */
[----:B------:R-:W-:-:S05]  /*180b0*/  IMAD.WIDE.U32 R36, P3, R35, 0x2168c235, R36 ;  /* 0x2168c23523247825 */ /* 0x000fca0007860024 */
[----:B------:R-:W-:Y:S02]  /*180c0*/  IADD3.X R35, PT, PT, R39, RZ, RZ, P3, !PT ;  /* 0x000000ff27237210 */ /* 0x000fe40001ffe4ff */
[----:B------:R-:W-:Y:S02]  /*180d0*/  IADD3 R37, P3, PT, R51, R37, RZ ;  /* 0x0000002533257210 */ /* 0x000fe40007f7e0ff */
[----:B------:R-:W-:Y:S02]  /*180e0*/  IADD3.X RZ, P1, PT, R36, R36, RZ, P1, !PT ;  /* 0x0000002424ff7210 */ /* 0x000fe40000f3e4ff */
[C---:B------:R-:W-:Y:S01]  /*180f0*/  ISETP.GT.U32.AND P4, PT, R37.reuse, RZ, PT ;  /* 0x000000ff2500720c */ /* 0x040fe20003f84070 */
[----:B------:R-:W-:Y:S01]  /*18100*/  IMAD.X R35, RZ, RZ, R35, P3 ;  /* 0x000000ffff237224 */ /* 0x000fe200018e0623 */
[----:B------:R-:W-:-:S04]  /*18110*/  IADD3.X R36, P3, PT, R37, R37, RZ, P1, !PT ;  /* 0x0000002525247210 */ /* 0x000fc80000f7e4ff */
[C---:B------:R-:W-:Y:S01]  /*18120*/  ISETP.GT.AND.EX P1, PT, R35.reuse, RZ, PT, P4 ;  /* 0x000000ff2300720c */ /* 0x040fe20003f24340 */
[----:B------:R-:W-:-:S03]  /*18130*/  IMAD.X R38, R35, 0x1, R35, P3 ;  /* 0x0000000123267824 */ /* 0x000fc600018e0623 */
[----:B------:R-:W-:Y:S02]  /*18140*/  SEL R36, R36, R37, P1 ;  /* 0x0000002524247207 */ /* 0x000fe40000800000 */
[----:B------:R-:W-:Y:S02]  /*18150*/  SEL R37, R38, R35, P1 ;  /* 0x0000002326257207 */ /* 0x000fe40000800000 */
[----:B------:R-:W-:Y:S02]  /*18160*/  IADD3 R36, P3, PT, R36, 0x1, RZ ;  /* 0x0000000124247810 */ /* 0x000fe40007f7e0ff */
[----:B------:R-:W-:Y:S02]  /*18170*/  SEL R39, RZ, 0xffffffff, !P1 ;  /* 0xffffffffff277807 */ /* 0x000fe40004800000 */
[----:B------:R-:W-:Y:S02]  /*18180*/  IADD3.X R37, PT, PT, RZ, R37, RZ, P3, !PT ;  /* 0x00000025ff257210 */ /* 0x000fe40001ffe4ff */
[----:B------:R-:W-:Y:S01]  /*18190*/  LOP3.LUT P1, R35, R53, 0x80000000, RZ, 0xc0, !PT ;  /* 0x8000000035237812 */ /* 0x000fe2000782c0ff */
[----:B------:R-:W-:Y:S01]  /*181a0*/  IMAD.IADD R34, R39, 0x1, -R34 ;  /* 0x0000000127227824 */ /* 0x000fe200078e0a22 */
[----:B------:R-:W-:-:S02]  /*181b0*/  SHF.R.U64 R36, R36, 0xa, R37 ;  /* 0x0000000a24247819 */ /* 0x000fc40000001225 */
[----:B------:R-:W-:Y:S01]  /*181c0*/  SHF.R.U32.HI R39, RZ, 0x1e, R33 ;  /* 0x0000001eff277819 */ /* 0x000fe20000011621 */
[----:B------:R-:W-:Y:S01]  /*181d0*/  IMAD.SHL.U32 R34, R34, 0x100000, RZ ;  /* 0x0010000022227824 */ /* 0x000fe200078e00ff */
[----:B------:R-:W-:Y:S02]  /*181e0*/  IADD3 R36, P3, PT, R36, 0x1, RZ ;  /* 0x0000000124247810 */ /* 0x000fe40007f7e0ff */
[----:B------:R-:W-:Y:S02]  /*181f0*/  LEA.HI R32, R32, R39, RZ, 0x1 ;  /* 0x0000002720207211 */ /* 0x000fe400078f08ff */
[----:B------:R-:W-:Y:S02]  /*18200*/  LEA.HI.X R37, R37, RZ, RZ, 0x16, P3 ;  /* 0x000000ff25257211 */ /* 0x000fe400018fb4ff */
[----:B------:R-:W-:Y:S02]  /*18210*/  @!P0 LOP3.LUT R35, R35, 0x80000000, RZ, 0x3c, !PT ;  /* 0x8000000023238812 */ /* 0x000fe400078e3cff */
[----:B------:R-:W-:-:S02]  /*18220*/  SHF.R.U64 R36, R36, 0x1, R37 ;  /* 0x0000000124247819 */ /* 0x000fc40000001225 */
[----:B------:R-:W-:Y:S02]  /*18230*/  SHF.R.U32.HI R33, RZ, 0x1, R37 ;  /* 0x00000001ff217819 */ /* 0x000fe40000011625 */
[----:B------:R-:W-:Y:S02]  /*18240*/  IADD3 R55, P3, P4, RZ, RZ, R36 ;  /* 0x000000ffff377210 */ /* 0x000fe40007c7e024 */
[----:B------:R-:W-:Y:S02]  /*18250*/  @P1 IADD3 R32, PT, PT, -R32, RZ, RZ ;  /* 0x000000ff20201210 */ /* 0x000fe40007ffe1ff */
[----:B------:R-:W-:-:S04]  /*18260*/  IADD3.X R34, PT, PT, R34, 0x3fe00000, R33, P3, P4 ;  /* 0x3fe0000022227810 */ /* 0x000fc80001fe8421 */
[----:B------:R-:W-:-:S07]  /*18270*/  LOP3.LUT R53, R34, R35, RZ, 0xfc, !PT ;  /* 0x0000002322357212 */ /* 0x000fce00078efcff */
.L_x_358:
[----:B------:R-:W-:Y:S01]  /*18280*/  IMAD.MOV.U32 R34, RZ, RZ, R32 ;  /* 0x000000ffff227224 */ /* 0x000fe200078e0020 */
[----:B------:R-:W-:Y:S01]  /*18290*/  MOV R33, R53 ;  /* 0x0000003500217202 */ /* 0x000fe20000000f00 */
[----:B------:R-:W-:Y:S02]  /*182a0*/  IMAD.MOV.U32 R32, RZ, RZ, R55 ;  /* 0x000000ffff207224 */ /* 0x000fe400078e0037 */
[----:B------:R-:W-:-:S04]  /*182b0*/  IMAD.MOV.U32 R55, RZ, RZ, 0x0 ;  /* 0x00000000ff377424 */ /* 0x000fc800078e00ff */
[----:B------:R-:W-:Y:S05]  /*182c0*/  RET.REL.NODEC R54 `(_Z17ProcessCollisionsPdS_S_S_S_S_S_S_S_S_S_S_S_S_S_S_S_S_S_S_S_S_S_S_S_S_S_S_S_S_S_S_P7RM48Gen) ;  /* 0xfffffe7c364c7950 */ /* 0x000fea0003c3ffff */
.L_x_365:
[----:B------:R-:W-:-:S00]  /*182d0*/  BRA `(.L_x_365) ;  /* 0xfffffffc00fc7947 */ /* 0x000fc0000383ffff */
[----:B------:R-:W-:-:S00]  /*182e0*/  NOP ;  /* 0x0000000000007918 */ /* 0x000fc00000000000 */
        /* <DEDUP_REMOVED lines=9> */
.L_x_812:


//--------------------- .text._Z13GetCollisionsPdS_S_S_S_S_S_S_S_S_S_S_S_S_S_S_S_S_S_S_S_S_S_S_S_S_P7RM48Gen --------------------------
	.section	.text._Z13GetCollisionsPdS_S_S_S_S_S_S_S_S_S_S_S_S_S_S_S_S_S_S_S_S_S_S_S_S_P7RM48Gen,"ax",@progbits
	.align	128
        .global         _Z13GetCollisionsPdS_S_S_S_S_S_S_S_S_S_S_S_S_S_S_S_S_S_S_S_S_S_S_S_S_P7RM48Gen
        .type           _Z13GetCollisionsPdS_S_S_S_S_S_S_S_S_S_S_S_S_S_S_S_S_S_S_S_S_S_S_S_S_P7RM48Gen,@function
        .size           _Z13GetCollisionsPdS_S_S_S_S_S_S_S_S_S_S_S_S_S_S_S_S_S_S_S_S_S_S_S_S_P7RM48Gen,(.L_x_816 - _Z13GetCollisionsPdS_S_S_S_S_S_S_S_S_S_S_S_S_S_S_S_S_S_S_S_S_S_S_S_S_P7RM48Gen)
        .other          _Z13GetCollisionsPdS_S_S_S_S_S_S_S_S_S_S_S_S_S_S_S_S_S_S_S_S_S_S_S_S_P7RM48Gen,@"STO_CUDA_ENTRY STV_DEFAULT"
_Z13GetCollisionsPdS_S_S_S_S_S_S_S_S_S_S_S_S_S_S_S_S_S_S_S_S_S_S_S_S_P7RM48Gen:
.text._Z13GetCollisionsPdS_S_S_S_S_S_S_S_S_S_S_S_S_S_S_S_S_S_S_S_S_S_S_S_S_P7RM48Gen:
        /* <DEDUP_REMOVED lines=9> */
[----:B0-----:R-:W2:Y:S01]  /*0090*/  LDG.E R3, desc[UR4][R14.64+0x2258] ;  /* 0x002258040e037981 */ /* 0x001ea2000c1e1900 */
[----:B------:R-:W-:Y:S04]  /*00a0*/  BSSY.RECONVERGENT B5, `(.L_x_366) ;  /* 0x000035b000057945 */ /* 0x000fe80003800200 */
[----:B------:R-:W-:Y:S01]  /*00b0*/  BSSY.RELIABLE B0, `(.L_x_367) ;  /* 0x0000009000007945 */ /* 0x000fe20003800100 */
[----:B--2---:R-:W-:-:S13]  /*00c0*/  ISETP.NE.AND P0, PT, R3, RZ, PT ;  /* 0x000000ff0300720c */ /* 0x004fda0003f05270 */
[----:B------:R-:W-:Y:S05]  /*00d0*/  @P0 BRA `(.L_x_368) ;  /* 0x0000000000080947 */ /* 0x000fea0003800000 */
[----:B------:R0:W5:Y:S01]  /*00e0*/  LDG.E R0, desc[UR4][R14.64+0x225c] ;  /* 0x00225c040e007981 */ /* 0x000162000c1e1900 */
[----:B------:R-:W-:Y:S05]  /*00f0*/  BRA `(.L_x_369) ;  /* 0x0000000000107947 */ /* 0x000fea0003800000 */
.L_x_368:
[----:B------:R-:W2:Y:S02]  /*0100*/  LDG.E R0, desc[UR4][R14.64+0x225c] ;  /* 0x00225c040e007981 */ /* 0x000ea4000c1e1900 */
[----:B--2---:R-:W-:-:S13]  /*0110*/  ISETP.GE.AND P0, PT, R3, R0, PT ;  /* 0x000000000300720c */ /* 0x004fda0003f06270 */
[----:B------:R-:W-:Y:S05]  /*0120*/  @!P0 BREAK.RELIABLE B0 ;  /* 0x0000000000008942 */ /* 0x000fea0003800100 */
[----:B------:R-:W-:Y:S05]  /*0130*/  @!P0 BRA `(.L_x_370) ;  /* 0x0000003400408947 */ /* 0x000fea0003800000 */
.L_x_369:
[----:B------:R-:W-:Y:S05]  /*0140*/  BSYNC.RELIABLE B0 ;  /* 0x0000000000007941 */ /* 0x000fea0003800100 */
.L_x_367:
        /* <DEDUP_REMOVED lines=15> */
[----:B------:R-:W-:Y:S01]  /*0240*/  MOV R16, 0x1 ;  /* 0x0000000100107802 */ /* 0x000fe20000000f00 */
        /* <DEDUP_REMOVED lines=25> */
[----:B--2---:R-:W-:Y:S02]  /*03e0*/  IMAD.X R13, RZ, RZ, RZ, P1 ;  /* 0x000000ffff0d7224 */ /* 0x004fe400008e06ff */
        /* <DEDUP_REMOVED lines=26> */
[----:B0-----:R-:W-:Y:S05]  /*0590*/  CALL.REL.NOINC `($__internal_2_$__cuda_sm20_div_rn_f64_full) ;  /* 0x000001ac00747944 */ /* 0x001fea0003c00000 */
[----:B------:R-:W-:-:S07]  /*05a0*/  IMAD.MOV.U32 R9, RZ, RZ, R7 ;  /* 0x000000ffff097224 */ /* 0x000fce00078e0007 */
.L_x_373:
        /* <DEDUP_REMOVED lines=23> */
[----:B------:R-:W-:Y:S01]  /*0720*/  MOV R7, R25 ;  /* 0x0000001900077202 */ /* 0x000fe20000000f00 */
[----:B------:R-:W-:Y:S01]  /*0730*/  IMAD.MOV.U32 R66, RZ, RZ, RZ ;  /* 0x000000ffff427224 */ /* 0x000fe200078e00ff */
[----:B------:R-:W-:Y:S01]  /*0740*/  MOV R6, 0x770 ;  /* 0x0000077000067802 */ /* 0x000fe20000000f00 */
[----:B------:R-:W-:-:S07]  /*0750*/  IMAD.MOV.U32 R67, RZ, RZ, 0x40662000 ;  /* 0x40662000ff437424 */ /* 0x000fce00078e00ff */
[----:B0-----:R-:W-:Y:S05]  /*0760*/  CALL.REL.NOINC `($__internal_2_$__cuda_sm20_div_rn_f64_full) ;  /* 0x000001ac00007944 */ /* 0x001fea0003c00000 */
[----:B------:R-:W-:-:S07]  /*0770*/  MOV R6, R8 ;  /* 0x0000000800067202 */ /* 0x000fce0000000f00 */
.L_x_374:
[C---:B------:R-:W-:Y:S01]  /*0780*/  IMAD.WIDE.U32 R10, R19.reuse, -0x4d4122d7, RZ ;  /* 0xb2bedd29130a7825 */ /* 0x040fe200078e00ff */
[----:B------:R-:W1:Y:S01]  /*0790*/  MUFU.RCP64H R9, 178 ;  /* 0x4066400000097908 */ /* 0x000e620000001800 */
[----:B------:R-:W-:Y:S02]  /*07a0*/  MOV R27, 0x40664000 ;  /* 0x40664000001b7802 */ /* 0x000fe40000000f00 */
[----:B------:R-:W-:Y:S01]  /*07b0*/  IMAD.MOV.U32 R26, RZ, RZ, 0x0 ;  /* 0x00000000ff1a7424 */ /* 0x000fe200078e00ff */
[----:B------:R-:W-:Y:S01]  /*07c0*/  ISETP.LT.AND P1, PT, R19, RZ, PT ;  /* 0x000000ff1300720c */ /* 0x000fe20003f21270 */
[----:B------:R-:W-:-:S03]  /*07d0*/  IMAD.WIDE.U32 R12, P0, R20, 0x183c977a, R10 ;  /* 0x183c977a140c7825 */ /* 0x000fc6000780000a */
[----:B------:R-:W2:Y:S01]  /*07e0*/  F2I.F64.TRUNC R6, R6 ;  /* 0x0000000600067311 */ /* 0x000ea2000030d100 */
[----:B------:R-:W-:-:S04]  /*07f0*/  IMAD.WIDE.U32 R10, R20, -0x4d4122d7, RZ ;  /* 0xb2bedd29140a7825 */ /* 0x000fc800078e00ff */
        /* <DEDUP_REMOVED lines=32> */
[----:B------:R-:W-:Y:S01]  /*0a00*/  IMAD.MOV.U32 R66, RZ, RZ, RZ ;  /* 0x000000ffff427224 */ /* 0x000fe200078e00ff */
[----:B------:R-:W-:-:S07]  /*0a10*/  MOV R6, 0xa30 ;  /* 0x00000a3000067802 */ /* 0x000fce0000000f00 */
[----:B0-----:R-:W-:Y:S05]  /*0a20*/  CALL.REL.NOINC `($__internal_2_$__cuda_sm20_div_rn_f64_full) ;  /* 0x000001a800507944 */ /* 0x001fea0003c00000 */
[----:B------:R-:W-:-:S07]  /*0a30*/  IMAD.MOV.U32 R9, RZ, RZ, R7 ;  /* 0x000000ffff097224 */ /* 0x000fce00078e0007 */
.L_x_375:
[----:B------:R-:W1:Y:S01]  /*0a40*/  MUFU.RCP64H R7, 169 ;  /* 0x4065200000077908 */ /* 0x000e620000001800 */
[----:B------:R-:W-:Y:S01]  /*0a50*/  IMAD.MOV.U32 R12, RZ, RZ, 0x0 ;  /* 0x00000000ff0c7424 */ /* 0x000fe200078e00ff */
[----:B------:R-:W-:Y:S01]  /*0a60*/  MOV R13, 0x40652000 ;  /* 0x40652000000d7802 */ /* 0x000fe20000000f00 */
[----:B------:R-:W-:Y:S02]  /*0a70*/  IMAD.MOV.U32 R6, RZ, RZ, 0x1 ;  /* 0x00000001ff067424 */ /* 0x000fe400078e00ff */
[----:B------:R-:W-:-:S03]  /*0a80*/  IMAD.MOV.U32 R18, RZ, RZ, R20 ;  /* 0x000000ffff127224 */ /* 0x000fc600078e0014 */
        /* <DEDUP_REMOVED lines=25> */
.L_x_376:
[----:B------:R-:W1:Y:S01]  /*0c20*/  F2I.F64.TRUNC R6, R6 ;  /* 0x0000000600067311 */ /* 0x000e62000030d100 */
[----:B------:R-:W2:Y:S01]  /*0c30*/  LDC.64 R10, c[0x4][0x20] ;  /* 0x01000800ff0a7b82 */ /* 0x000ea20000000a00 */
[----:B------:R-:W-:Y:S01]  /*0c40*/  IMAD.MOV.U32 R12, RZ, RZ, 0x0 ;  /* 0x00000000ff0c7424 */ /* 0x000fe200078e00ff */
[----:B------:R-:W-:Y:S01]  /*0c50*/  MOV R13, 0x3ff00000 ;  /* 0x3ff00000000d7802 */ /* 0x000fe20000000f00 */
[----:B------:R-:W-:Y:S01]  /*0c60*/  BSSY.RECONVERGENT B3, `(.L_x_377) ;  /* 0x00001e0000037945 */ /* 0x000fe20003800200 */
[----:B------:R-:W-:-:S03]  /*0c70*/  IMAD.MOV.U32 R21, RZ, RZ, 0x1 ;  /* 0x00000001ff157424 */ /* 0x000fc600078e00ff */
[----:B-1----:R-:W1:Y:S01]  /*0c80*/  I2F.F64 R8, R6 ;  /* 0x0000000600087312 */ /* 0x002e620000201c00 */
[----:B--2---:R2:W-:Y:S01]  /*0c90*/  STG.E.64 desc[UR4][R10.64], R12 ;  /* 0x0000000c0a007986 */ /* 0x0045e2000c101b04 */
[----:B-1----:R-:W-:-:S06]  /*0ca0*/  DFMA R8, R8, -169, R18 ;  /* 0xc06520000808782b */ /* 0x002fcc0000000012 */
[----:B------:R2:W1:Y:S05]  /*0cb0*/  F2I.S64.F64.TRUNC R22, R8 ;  /* 0x0000000800167311 */ /* 0x00046a000030d900 */
.L_x_404:
[----:B------:R-:W-:Y:S01]  /*0cc0*/  BSSY.RECONVERGENT B2, `(.L_x_378) ;  /* 0x00001d4000027945 */ /* 0x000fe20003800200 */
[----:B------:R-:W-:Y:S01]  /*0cd0*/  IMAD.MOV.U32 R3, RZ, RZ, 0x1 ;  /* 0x00000001ff037424 */ /* 0x000fe200078e00ff */
[----:B------:R-:W-:Y:S02]  /*0ce0*/  CS2R R26, SRZ ;  /* 0x00000000001a7805 */ /* 0x000fe4000001ff00 */
[----:B------:R-:W-:Y:S01]  /*0cf0*/  MOV R18, 0x0 ;  /* 0x0000000000127802 */ /* 0x000fe20000000f00 */
[----:B------:R-:W-:-:S07]  /*0d00*/  IMAD.MOV.U32 R19, RZ, RZ, 0x3fe00000 ;  /* 0x3fe00000ff137424 */ /* 0x000fce00078e00ff */
.L_x_403:
[----:B------:R-:W3:Y:S01]  /*0d10*/  MUFU.RCP64H R7, 179 ;  /* 0x4066600000077908 */ /* 0x000ee20000001800 */
[----:B--2---:R-:W-:Y:S01]  /*0d20*/  IMAD.MOV.U32 R12, RZ, RZ, 0x0 ;  /* 0x00000000ff0c7424 */ /* 0x004fe200078e00ff */
[----:B------:R-:W-:Y:S01]  /*0d30*/  MOV R13, 0x3ff00000 ;  /* 0x3ff00000000d7802 */ /* 0x000fe20000000f00 */
[----:B------:R-:W-:Y:S01]  /*0d40*/  IMAD.MOV.U32 R6, RZ, RZ, 0x1 ;  /* 0x00000001ff067424 */ /* 0x000fe200078e00ff */
[----:B------:R-:W-:Y:S01]  /*0d50*/  BSSY.RECONVERGENT B6, `(.L_x_379) ;  /* 0x000001a000067945 */ /* 0x000fe20003800200 */
        /* <DEDUP_REMOVED lines=23> */
[----:B01----:R-:W-:Y:S05]  /*0ed0*/  CALL.REL.NOINC `($__internal_2_$__cuda_sm20_div_rn_f64_full) ;  /* 0x000001a400247944 */ /* 0x003fea0003c00000 */
[----:B------:R-:W-:-:S07]  /*0ee0*/  IMAD.MOV.U32 R9, RZ, RZ, R7 ;  /* 0x000000ffff097224 */ /* 0x000fce00078e0007 */
.L_x_380:
[----:B------:R-:W-:Y:S05]  /*0ef0*/  BSYNC.RECONVERGENT B6 ;  /* 0x0000000000067941 */ /* 0x000fea0003800200 */
.L_x_379:
[----:B------:R-:W2:Y:S01]  /*0f00*/  MUFU.RCP64H R13, 179 ;  /* 0x40666000000d7908 */ /* 0x000ea20000001800 */
[----:B------:R-:W-:Y:S01]  /*0f10*/  MOV R32, 0x0 ;  /* 0x0000000000207802 */ /* 0x000fe20000000f00 */
[----:B------:R-:W-:Y:S01]  /*0f20*/  IMAD.MOV.U32 R33, RZ, RZ, 0x3ff00000 ;  /* 0x3ff00000ff217424 */ /* 0x000fe200078e00ff */
[----:B------:R-:W-:Y:S01]  /*0f30*/  BSSY.RECONVERGENT B6, `(.L_x_381) ;  /* 0x000001c000067945 */ /* 0x000fe20003800200 */
[----:B------:R-:W-:-:S04]  /*0f40*/  IMAD.MOV.U32 R12, RZ, RZ, 0x1 ;  /* 0x00000001ff0c7424 */ /* 0x000fc800078e00ff */
[----:B------:R-:W3:Y:S02]  /*0f50*/  F2I.F64.TRUNC R20, R8 ;  /* 0x0000000800147311 */ /* 0x000ee4000030d100 */
[----:B--2---:R-:W-:-:S06]  /*0f60*/  DFMA R10, R12, -179, R32 ;  /* 0xc06660000c0a782b */ /* 0x004fcc0000000020 */
[----:B---3--:R-:W2:Y:S02]  /*0f70*/  I2F.F64 R6, R20 ;  /* 0x0000001400067312 */ /* 0x008ea40000201c00 */
[----:B------:R-:W-:Y:S01]  /*0f80*/  DFMA R34, R10, R10, R10 ;  /* 0x0000000a0a22722b */ /* 0x000fe2000000000a */
[----:B------:R-:W-:Y:S01]  /*0f90*/  MOV R10, R28 ;  /* 0x0000001c000a7202 */ /* 0x000fe20000000f00 */
[----:B------:R-:W-:-:S04]  /*0fa0*/  IMAD.MOV.U32 R11, RZ, RZ, R29 ;  /* 0x000000ffff0b7224 */ /* 0x000fc800078e001d */
[----:B------:R-:W3:Y:S02]  /*0fb0*/  I2F.F64.S64 R24, R10 ;  /* 0x0000000a00187312 */ /* 0x000ee40000301c00 */
[----:B------:R-:W-:Y:S02]  /*0fc0*/  DFMA R34, R12, R34, R12 ;  /* 0x000000220c22722b */ /* 0x000fe4000000000c */
        /* <DEDUP_REMOVED lines=16> */
[----:B01----:R-:W-:Y:S05]  /*10d0*/  CALL.REL.NOINC `($__internal_2_$__cuda_sm20_div_rn_f64_full) ;  /* 0x000001a000a47944 */ /* 0x003fea0003c00000 */
[----:B------:R-:W-:-:S07]  /*10e0*/  MOV R9, R7 ;  /* 0x0000000700097202 */ /* 0x000fce0000000f00 */
.L_x_382:
[----:B------:R-:W-:Y:S05]  /*10f0*/  BSYNC.RECONVERGENT B6 ;  /* 0x0000000000067941 */ /* 0x000fea0003800200 */
.L_x_381:
[----:B------:R-:W2:Y:S01]  /*1100*/  MUFU.RCP64H R13, 169 ;  /* 0x40652000000d7908 */ /* 0x000ea20000001800 */
[----:B------:R-:W-:Y:S02]  /*1110*/  HFMA2 R12, -RZ, RZ, 0, 5.9604644775390625e-08 ;  /* 0x00000001ff0c7431 */ /* 0x000fe400000001ff */
[----:B------:R-:W-:Y:S01]  /*1120*/  IMAD.MOV.U32 R32, RZ, RZ, 0x0 ;  /* 0x00000000ff207424 */ /* 0x000fe200078e00ff */
[----:B------:R-:W-:Y:S01]  /*1130*/  BSSY.RECONVERGENT B6, `(.L_x_383) ;  /* 0x0000020000067945 */ /* 0x000fe20003800200 */
[----:B------:R-:W-:Y:S02]  /*1140*/  IMAD.MOV.U32 R33, RZ, RZ, 0x3ff00000 ;  /* 0x3ff00000ff217424 */ /* 0x000fe400078e00ff */
[----:B------:R-:W-:Y:S02]  /*1150*/  IMAD.MOV.U32 R10, RZ, RZ, 0x1 ;  /* 0x00000001ff0a7424 */ /* 0x000fe400078e00ff */
[----:B------:R-:W-:Y:S01]  /*1160*/  IMAD.MOV.U32 R11, RZ, RZ, 0x0 ;  /* 0x00000000ff0b7424 */ /* 0x000fe200078e00ff */
[----:B------:R-:W-:Y:S01]  /*1170*/  F2I.F64.TRUNC R8, R8 ;  /* 0x0000000800087311 */ /* 0x000fe2000030d100 */
[----:B-1----:R-:W-:-:S02]  /*1180*/  IMAD R17, R23, 0x35, RZ ;  /* 0x0000003517117824 */ /* 0x002fc400078e02ff */
[----:B------:R-:W-:-:S04]  /*1190*/  IMAD.WIDE.U32 R22, R22, 0x35, R10 ;  /* 0x0000003516167825 */ /* 0x000fc800078e000a */
[----:B------:R-:W-:Y:S01]  /*11a0*/  IMAD.MOV.U32 R16, RZ, RZ, R22 ;  /* 0x000000ffff107224 */ /* 0x000fe200078e0016 */
[----:B--2---:R-:W-:Y:S01]  /*11b0*/  DFMA R6, R12, -169, R32 ;  /* 0xc06520000c06782b */ /* 0x004fe20000000020 */
[----:B------:R-:W-:-:S06]  /*11c0*/  IADD3 R17, PT, PT, R23, R17, RZ ;  /* 0x0000001117117210 */ /* 0x000fcc0007ffe0ff */
[----:B------:R-:W1:Y:S01]  /*11d0*/  I2F.F64.S64 R16, R16 ;  /* 0x0000001000107312 */ /* 0x000e620000301c00 */
        /* <DEDUP_REMOVED lines=21> */
.L_x_384:
[----:B------:R-:W-:Y:S05]  /*1330*/  BSYNC.RECONVERGENT B6 ;  /* 0x0000000000067941 */ /* 0x000fea0003800200 */
.L_x_383:
[----:B------:R-:W1:Y:S01]  /*1340*/  F2I.F64.TRUNC R6, R6 ;  /* 0x0000000600067311 */ /* 0x000e62000030d100 */
[----:B------:R-:W-:Y:S01]  /*1350*/  IMAD.MOV.U32 R32, RZ, RZ, 0x0 ;  /* 0x00000000ff207424 */ /* 0x000fe200078e00ff */
[----:B------:R-:W-:Y:S01]  /*1360*/  MOV R12, 0x1 ;  /* 0x00000001000c7802 */ /* 0x000fe20000000f00 */
[----:B------:R-:W-:Y:S01]  /*1370*/  IMAD.MOV.U32 R33, RZ, RZ, 0x3ff00000 ;  /* 0x3ff00000ff217424 */ /* 0x000fe200078e00ff */
[----:B------:R-:W-:Y:S01]  /*1380*/  BSSY.RECONVERGENT B6, `(.L_x_385) ;  /* 0x000002d000067945 */ /* 0x000fe20003800200 */
[----:B------:R-:W-:-:S03]  /*1390*/  IMAD R31, R31, R28, RZ ;  /* 0x0000001c1f1f7224 */ /* 0x000fc600078e02ff */
[----:B------:R-:W2:Y:S08]  /*13a0*/  MUFU.RCP64H R13, 179 ;  /* 0x40666000000d7908 */ /* 0x000eb00000001800 */
[----:B-1----:R-:W1:Y:S02]  /*13b0*/  I2F.F64 R8, R6 ;  /* 0x0000000600087312 */ /* 0x002e640000201c00 */
[----:B-1----:R-:W-:-:S02]  /*13c0*/  DFMA R8, R8, -169, R16 ;  /* 0xc06520000808782b */ /* 0x002fc40000000010 */
[----:B--2---:R-:W-:-:S04]  /*13d0*/  DFMA R16, R12, -179, R32 ;  /* 0xc06660000c10782b */ /* 0x004fc80000000020 */
[----:B------:R-:W1:Y:S04]  /*13e0*/  F2I.S64.F64.TRUNC R22, R8 ;  /* 0x0000000800167311 */ /* 0x000e68000030d900 */
[----:B------:R-:W-:-:S08]  /*13f0*/  DFMA R16, R16, R16, R16 ;  /* 0x000000101010722b */ /* 0x000fd00000000010 */
[----:B------:R-:W-:Y:S01]  /*1400*/  DFMA R12, R12, R16, R12 ;  /* 0x000000100c0c722b */ /* 0x000fe2000000000c */
[-C--:B-1----:R-:W-:Y:S02]  /*1410*/  IMAD R35, R25, R22.reuse, RZ ;  /* 0x0000001619237224 */ /* 0x082fe400078e02ff */
[----:B------:R-:W-:-:S05]  /*1420*/  IMAD.WIDE.U32 R10, R24, R22, RZ ;  /* 0x00000016180a7225 */ /* 0x000fca00078e00ff */
[C---:B------:R-:W-:Y:S01]  /*1430*/  DFMA R32, R12.reuse, -179, R32 ;  /* 0xc06660000c20782b */ /* 0x040fe20000000020 */
[----:B------:R-:W-:Y:S02]  /*1440*/  IMAD R35, R24, R23, R35 ;  /* 0x0000001718237224 */ /* 0x000fe400078e0223 */
[----:B------:R-:W-:Y:S02]  /*1450*/  IMAD.MOV.U32 R6, RZ, RZ, R10 ;  /* 0x000000ffff067224 */ /* 0x000fe400078e000a */
[----:B------:R-:W-:Y:S02]  /*1460*/  IMAD.IADD R7, R11, 0x1, R35 ;  /* 0x000000010b077824 */ /* 0x000fe400078e0223 */
[C---:B------:R-:W-:Y:S01]  /*1470*/  IMAD R11, R30.reuse, R29, R31 ;  /* 0x0000001d1e0b7224 */ /* 0x040fe200078e021f */
[----:B------:R-:W-:Y:S01]  /*1480*/  DFMA R32, R12, R32, R12 ;  /* 0x000000200c20722b */ /* 0x000fe2000000000c */
[----:B------:R-:W-:Y:S02]  /*1490*/  IMAD.WIDE.U32 R30, R30, R28, RZ ;  /* 0x0000001c1e1e7225 */ /* 0x000fe400078e00ff */
[----:B------:R-:W1:Y:S02]  /*14a0*/  I2F.F64.S64 R6, R6 ;  /* 0x0000000600067312 */ /* 0x000e640000301c00 */
[----:B------:R-:W-:Y:S01]  /*14b0*/  IMAD.MOV.U32 R16, RZ, RZ, R30 ;  /* 0x000000ffff107224 */ /* 0x000fe200078e001e */
        /* <DEDUP_REMOVED lines=23> */
[----:B0-----:R-:W-:Y:S05]  /*1630*/  CALL.REL.NOINC `($__internal_2_$__cuda_sm20_div_rn_f64_full) ;  /* 0x0000019c004c7944 */ /* 0x001fea0003c00000 */
[----:B------:R-:W-:-:S07]  /*1640*/  MOV R9, R7 ;  /* 0x0000000700097202 */ /* 0x000fce0000000f00 */
.L_x_386:
[----:B------:R-:W-:Y:S05]  /*1650*/  BSYNC.RECONVERGENT B6 ;  /* 0x0000000000067941 */ /* 0x000fea0003800200 */
.L_x_385:
[----:B------:R-:W1:Y:S01]  /*1660*/  MUFU.RCP64H R13, 179 ;  /* 0x40666000000d7908 */ /* 0x000e620000001800 */
[----:B------:R-:W-:Y:S02]  /*1670*/  HFMA2 R12, -RZ, RZ, 0, 5.9604644775390625e-08 ;  /* 0x00000001ff0c7431 */ /* 0x000fe400000001ff */
[----:B------:R-:W-:Y:S01]  /*1680*/  IMAD.MOV.U32 R30, RZ, RZ, 0x0 ;  /* 0x00000000ff1e7424 */ /* 0x000fe200078e00ff */
[----:B------:R-:W-:Y:S01]  /*1690*/  BSSY.RECONVERGENT B6, `(.L_x_387) ;  /* 0x000001a000067945 */ /* 0x000fe20003800200 */
        /* <DEDUP_REMOVED lines=23> */
[----:B0-----:R-:W-:Y:S05]  /*1810*/  CALL.REL.NOINC `($__internal_2_$__cuda_sm20_div_rn_f64_full) ;  /* 0x0000019800d47944 */ /* 0x001fea0003c00000 */
[----:B------:R-:W-:-:S07]  /*1820*/  IMAD.MOV.U32 R9, RZ, RZ, R7 ;  /* 0x000000ffff097224 */ /* 0x000fce00078e0007 */
.L_x_388:
[----:B------:R-:W-:Y:S05]  /*1830*/  BSYNC.RECONVERGENT B6 ;  /* 0x0000000000067941 */ /* 0x000fea0003800200 */
.L_x_387:
[----:B------:R-:W1:Y:S01]  /*1840*/  MUFU.RCP64H R11, 169 ;  /* 0x40652000000b7908 */ /* 0x000e620000001800 */
[----:B------:R-:W-:Y:S01]  /*1850*/  MOV R12, 0x0 ;  /* 0x00000000000c7802 */ /* 0x000fe20000000f00 */
[----:B------:R-:W-:Y:S01]  /*1860*/  IMAD.MOV.U32 R13, RZ, RZ, 0x3ff00000 ;  /* 0x3ff00000ff0d7424 */ /* 0x000fe200078e00ff */
[----:B------:R-:W-:Y:S01]  /*1870*/  MOV R6, 0x1 ;  /* 0x0000000100067802 */ /* 0x000fe20000000f00 */
[----:B------:R-:W-:Y:S01]  /*1880*/  IMAD.MOV.U32 R10, RZ, RZ, 0x1 ;  /* 0x00000001ff0a7424 */ /* 0x000fe200078e00ff */
[----:B------:R-:W-:Y:S01]  /*1890*/  BSSY.RECONVERGENT B6, `(.L_x_389) ;  /* 0x000001d000067945 */ /* 0x000fe20003800200 */
[----:B------:R-:W-:Y:S02]  /*18a0*/  IMAD.MOV.U32 R7, RZ, RZ, 0x0 ;  /* 0x00000000ff077424 */ /* 0x000fe400078e00ff */
[----:B------:R-:W-:Y:S01]  /*18b0*/  IMAD R33, R23, 0x35, RZ ;  /* 0x0000003517217824 */ /* 0x000fe200078e02ff */
[----:B------:R-:W2:Y:S01]  /*18c0*/  F2I.F64.TRUNC R8, R8 ;  /* 0x0000000800087311 */ /* 0x000ea2000030d100 */
        /* <DEDUP_REMOVED lines=25> */
.L_x_390:
[----:B------:R-:W-:Y:S05]  /*1a60*/  BSYNC.RECONVERGENT B6 ;  /* 0x0000000000067941 */ /* 0x000fea0003800200 */
.L_x_389:
[----:B------:R-:W1:Y:S01]  /*1a70*/  F2I.F64.TRUNC R6, R6 ;  /* 0x0000000600067311 */ /* 0x000e62000030d100 */
[----:B------:R-:W-:Y:S01]  /*1a80*/  IMAD.MOV.U32 R12, RZ, RZ, 0x0 ;  /* 0x00000000ff0c7424 */ /* 0x000fe200078e00ff */
[----:B------:R-:W-:Y:S01]  /*1a90*/  MOV R13, 0x3ff00000 ;  /* 0x3ff00000000d7802 */ /* 0x000fe20000000f00 */
[----:B------:R-:W-:Y:S01]  /*1aa0*/  IMAD.MOV.U32 R10, RZ, RZ, 0x1 ;  /* 0x00000001ff0a7424 */ /* 0x000fe200078e00ff */
[----:B------:R-:W-:Y:S01]  /*1ab0*/  BSSY.RECONVERGENT B6, `(.L_x_391) ;  /* 0x000002c000067945 */ /* 0x000fe20003800200 */
[----:B------:R-:W-:-:S03]  /*1ac0*/  IMAD R29, R29, R24, RZ ;  /* 0x000000181d1d7224 */ /* 0x000fc600078e02ff */
[----:B------:R-:W2:Y:S08]  /*1ad0*/  MUFU.RCP64H R11, 179 ;  /* 0x40666000000b7908 */ /* 0x000eb00000001800 */
[----:B-1----:R-:W1:Y:S01]  /*1ae0*/  I2F.F64 R8, R6 ;  /* 0x0000000600087312 */ /* 0x002e620000201c00 */
[----:B--2---:R-:W-:Y:S02]  /*1af0*/  DFMA R30, R10, -179, R12 ;  /* 0xc06660000a1e782b */ /* 0x004fe4000000000c */
[----:B-1----:R-:W-:-:S06]  /*1b00*/  DFMA R22, R8, -169, R22 ;  /* 0xc06520000816782b */ /* 0x002fcc0000000016 */
[----:B------:R-:W-:-:S04]  /*1b10*/  DFMA R30, R30, R30, R30 ;  /* 0x0000001e1e1e722b */ /* 0x000fc8000000001e */
[----:B------:R-:W1:Y:S04]  /*1b20*/  F2I.S64.F64.TRUNC R22, R22 ;  /* 0x0000001600167311 */ /* 0x000e68000030d900 */
[----:B------:R-:W-:-:S08]  /*1b30*/  DFMA R30, R10, R30, R10 ;  /* 0x0000001e0a1e722b */ /* 0x000fd0000000000a */
[----:B------:R-:W-:Y:S01]  /*1b40*/  DFMA R12, R30, -179, R12 ;  /* 0xc06660001e0c782b */ /* 0x000fe2000000000c */
[-C--:B-1----:R-:W-:Y:S02]  /*1b50*/  IMAD R33, R17, R22.reuse, RZ ;  /* 0x0000001611217224 */ /* 0x082fe400078e02ff */
[----:B------:R-:W-:-:S04]  /*1b60*/  IMAD.WIDE.U32 R8, R16, R22, RZ ;  /* 0x0000001610087225 */ /* 0x000fc800078e00ff */
[----:B------:R-:W-:Y:S01]  /*1b70*/  IMAD R33, R16, R23, R33 ;  /* 0x0000001710217224 */ /* 0x000fe200078e0221 */
[----:B------:R-:W-:-:S03]  /*1b80*/  MOV R6, R8 ;  /* 0x0000000800067202 */ /* 0x000fc60000000f00 */
[----:B------:R-:W-:Y:S01]  /*1b90*/  IMAD.IADD R7, R9, 0x1, R33 ;  /* 0x0000000109077824 */ /* 0x000fe200078e0221 */
[----:B------:R-:W-:Y:S01]  /*1ba0*/  DFMA R32, R30, R12, R30 ;  /* 0x0000000c1e20722b */ /* 0x000fe2000000001e */
[----:B------:R-:W-:Y:S02]  /*1bb0*/  IMAD R9, R25, R28, R29 ;  /* 0x0000001c19097224 */ /* 0x000fe400078e021d */
[----:B------:R-:W-:Y:S02]  /*1bc0*/  IMAD.WIDE.U32 R28, R28, R24, RZ ;  /* 0x000000181c1c7225 */ /* 0x000fe400078e00ff */
[----:B------:R-:W1:Y:S02]  /*1bd0*/  I2F.F64.S64 R6, R6 ;  /* 0x0000000600067312 */ /* 0x000e640000301c00 */
[----:B------:R-:W-:-:S06]  /*1be0*/  IMAD.IADD R29, R29, 0x1, R9 ;  /* 0x000000011d1d7824 */ /* 0x000fcc00078e0209 */
        /* <DEDUP_REMOVED lines=24> */
.L_x_392:
[----:B------:R-:W-:Y:S05]  /*1d70*/  BSYNC.RECONVERGENT B6 ;  /* 0x0000000000067941 */ /* 0x000fea0003800200 */
.L_x_391:
        /* <DEDUP_REMOVED lines=29> */
.L_x_394:
[----:B------:R-:W-:Y:S05]  /*1f50*/  BSYNC.RECONVERGENT B6 ;  /* 0x0000000000067941 */ /* 0x000fea0003800200 */
.L_x_393:
        /* <DEDUP_REMOVED lines=20> */
[----:B------:R-:W-:-:S08]  /*20a0*/  DMUL R6, R30, R22 ;  /* 0x000000161e067228 */ /* 0x000fd00000000000 */
[----:B------:R-:W-:-:S08]  /*20b0*/  DFMA R12, R6, -169, R22 ;  /* 0xc0652000060c782b */ /* 0x000fd00000000016 */
[----:B------:R-:W-:Y:S01]  /*20c0*/  DFMA R6, R30, R12, R6 ;  /* 0x0000000c1e06722b */ /* 0x000fe20000000006 */
[----:B------:R1:W2:Y:S09]  /*20d0*/  F2I.S64.F64.TRUNC R30, R10 ;  /* 0x0000000a001e7311 */ /* 0x0002b2000030d900 */
        /* <DEDUP_REMOVED lines=10> */
.L_x_396:
[----:B------:R-:W-:Y:S05]  /*2180*/  BSYNC.RECONVERGENT B6 ;  /* 0x0000000000067941 */ /* 0x000fea0003800200 */
.L_x_395:
        /* <DEDUP_REMOVED lines=48> */
.L_x_398:
[----:B------:R-:W-:Y:S05]  /*2490*/  BSYNC.RECONVERGENT B6 ;  /* 0x0000000000067941 */ /* 0x000fea0003800200 */
.L_x_397:
        /* <DEDUP_REMOVED lines=29> */
.L_x_400:
[----:B------:R-:W-:Y:S05]  /*2670*/  BSYNC.RECONVERGENT B6 ;  /* 0x0000000000067941 */ /* 0x000fea0003800200 */
.L_x_399:
        /* <DEDUP_REMOVED lines=34> */
.L_x_402:
[----:B------:R-:W-:Y:S05]  /*28a0*/  BSYNC.RECONVERGENT B6 ;  /* 0x0000000000067941 */ /* 0x000fea0003800200 */
.L_x_401:
[----:B------:R-:W1:Y:S01]  /*28b0*/  F2I.F64.TRUNC R6, R6 ;  /* 0x0000000600067311 */ /* 0x000e62000030d100 */
[----:B------:R-:W-:-:S04]  /*28c0*/  IADD3 R3, PT, PT, R3, 0x4, RZ ;  /* 0x0000000403037810 */ /* 0x000fc80007ffe0ff */
[----:B------:R-:W-:-:S03]  /*28d0*/  ISETP.NE.AND P1, PT, R3, 0x31, PT ;  /* 0x000000310300780c */ /* 0x000fc60003f25270 */
[----:B-1----:R-:W1:Y:S02]  /*28e0*/  I2F.F64 R8, R6 ;  /* 0x0000000600087312 */ /* 0x002e640000201c00 */
[----:B-1----:R-:W-:-:S06]  /*28f0*/  DFMA R8, R8, -169, R22 ;  /* 0xc06520000808782b */ /* 0x002fcc0000000016 */
[----:B------:R1:W2:Y:S02]  /*2900*/  F2I.S64.F64.TRUNC R22, R8 ;  /* 0x0000000800167311 */ /* 0x0002a4000030d900 */
[C---:B-1----:R-:W-:Y:S02]  /*2910*/  DADD R8, R18.reuse, R26 ;  /* 0x0000000012087229 */ /* 0x042fe4000000001a */
[----:B------:R-:W-:Y:S01]  /*2920*/  DMUL R18, R18, 0.5 ;  /* 0x3fe0000012127828 */ /* 0x000fe20000000000 */
[-C--:B--2---:R-:W-:Y:S02]  /*2930*/  IMAD R13, R29, R22.reuse, RZ ;  /* 0x000000161d0d7224 */ /* 0x084fe400078e02ff */
[----:B------:R-:W-:-:S04]  /*2940*/  IMAD.WIDE.U32 R10, R28, R22, RZ ;  /* 0x000000161c0a7225 */ /* 0x000fc800078e00ff */
[----:B------:R-:W-:-:S04]  /*2950*/  IMAD R13, R28, R23, R13 ;  /* 0x000000171c0d7224 */ /* 0x000fc800078e020d */
[----:B------:R-:W-:-:S06]  /*2960*/  IMAD.IADD R11, R11, 0x1, R13 ;  /* 0x000000010b0b7824 */ /* 0x000fcc00078e020d */
        /* <DEDUP_REMOVED lines=10> */
.L_x_378:
[----:B------:R-:W-:-:S04]  /*2a10*/  IMAD.WIDE.U32 R6, R21, 0x8, R14 ;  /* 0x0000000815067825 */ /* 0x000fc800078e000e */
[----:B------:R-:W-:Y:S01]  /*2a20*/  VIADD R21, R21, 0x1 ;  /* 0x0000000115157836 */ /* 0x000fe20000000000 */
[----:B------:R3:W-:Y:S04]  /*2a30*/  STG.E.64 desc[UR4][R6.64+0x1f48], R26 ;  /* 0x001f481a06007986 */ /* 0x0007e8000c101b04 */
[----:B------:R-:W-:-:S13]  /*2a40*/  ISETP.NE.AND P0, PT, R21, 0x62, PT ;  /* 0x000000621500780c */ /* 0x000fda0003f05270 */
[----:B---3--:R-:W-:Y:S05]  /*2a50*/  @P0 BRA `(.L_x_404) ;  /* 0xffffffe000980947 */ /* 0x008fea000383ffff */
[----:B------:R-:W-:Y:S05]  /*2a60*/  BSYNC.RECONVERGENT B3 ;  /* 0x0000000000037941 */ /* 0x000fea0003800200 */
.L_x_377:
        /* <DEDUP_REMOVED lines=43> */
[----:B------:R-:W-:Y:S01]  /*2d20*/  IMAD.MOV.U32 R26, RZ, RZ, 0x61 ;  /* 0x00000061ff1a7424 */ /* 0x000fe200078e00ff */
[----:B------:R-:W-:Y:S01]  /*2d30*/  MOV R27, 0x21 ;  /* 0x00000021001b7802 */ /* 0x000fe20000000f00 */
        /* <DEDUP_REMOVED lines=8> */
[----:B------:R-:W-:Y:S02]  /*2dc0*/  IMAD.MOV.U32 R8, RZ, RZ, 0x0 ;  /* 0x00000000ff087424 */ /* 0x000fe400078e00ff */
[----:B------:R-:W-:Y:S02]  /*2dd0*/  IMAD.MOV.U32 R24, RZ, RZ, 0x61 ;  /* 0x00000061ff187424 */ /* 0x000fe400078e00ff */
[----:B------:R-:W-:-:S07]  /*2de0*/  IMAD.MOV.U32 R25, RZ, RZ, 0x21 ;  /* 0x00000021ff197424 */ /* 0x000fce00078e00ff */
.L_x_411:
        /* <DEDUP_REMOVED lines=12> */
.L_x_410:
        /* <DEDUP_REMOVED lines=12> */
[----:B--2---:R-:W2:Y:S01]  /*2f70*/  LDG.E.64 R12, desc[UR4][R14.64+0x2288] ;  /* 0x002288040e0c7981 */ /* 0x004ea2000c1e1b00 */
[----:B----4-:R-:W-:Y:S02]  /*2f80*/  VIADD R8, R8, 0xffffffff ;  /* 0xffffffff08087836 */ /* 0x010fe40000000000 */
[----:B------:R-:W-:-:S03]  /*2f90*/  VIADD R9, R9, 0xffffffff ;  /* 0xffffffff09097836 */ /* 0x000fc60000000000 */
[C---:B------:R-:W-:Y:S02]  /*2fa0*/  ISETP.NE.AND P0, PT, R8.reuse, RZ, PT ;  /* 0x000000ff0800720c */ /* 0x040fe40003f05270 */
[C---:B------:R-:W-:Y:S02]  /*2fb0*/  ISETP.NE.AND P1, PT, R9.reuse, RZ, PT ;  /* 0x000000ff0900720c */ /* 0x040fe40003f25270 */
[----:B------:R-:W-:Y:S02]  /*2fc0*/  SEL R24, R8, 0x61, P0 ;  /* 0x0000006108187807 */ /* 0x000fe40000000000 */
[----:B------:R-:W-:Y:S02]  /*2fd0*/  SEL R25, R9, 0x61, P1 ;  /* 0x0000006109197807 */ /* 0x000fe40000800000 */
[----:B------:R-:W4:Y:S04]  /*2fe0*/  LDG.E.64 R8, desc[UR4][R14.64+0x2268] ;  /* 0x002268040e087981 */ /* 0x000f28000c1e1b00 */
        /* <DEDUP_REMOVED lines=14> */
.L_x_409:
[----:B------:R2:W5:Y:S01]  /*30d0*/  LDG.E.64 R22, desc[UR4][R14.64+0x2290] ;  /* 0x002290040e167981 */ /* 0x000562000c1e1b00 */
[----:B------:R-:W-:Y:S02]  /*30e0*/  IMAD.MOV.U32 R6, RZ, RZ, R12 ;  /* 0x000000ffff067224 */ /* 0x000fe400078e000c */
[----:B------:R-:W-:-:S07]  /*30f0*/  IMAD.MOV.U32 R7, RZ, RZ, R13 ;  /* 0x000000ffff077224 */ /* 0x000fce00078e000d */
.L_x_408:
[----:B------:R-:W-:Y:S05]  /*3100*/  BSYNC.RECONVERGENT B2 ;  /* 0x0000000000027941 */ /* 0x000fea0003800200 */
.L_x_407:
[----:B------:R-:W-:Y:S01]  /*3110*/  IADD3 R3, PT, PT, R3, 0x1, RZ ;  /* 0x0000000103037810 */ /* 0x000fe20007ffe0ff */
[----:B-----5:R-:W-:-:S03]  /*3120*/  DADD R10, R22, 1 ;  /* 0x3ff00000160a7429 */ /* 0x020fc60000000000 */
[----:B------:R-:W3:Y:S05]  /*3130*/  I2F.F64.U32 R8, R3 ;  /* 0x0000000300087312 */ /* 0x000eea0000201800 */
[----:B---3--:R-:W-:-:S14]  /*3140*/  DSETP.GE.AND P0, PT, R10, R8, PT ;  /* 0x000000080a00722a */ /* 0x008fdc0003f06000 */
[----:B------:R-:W-:Y:S05]  /*3150*/  @P0 BRA `(.L_x_411) ;  /* 0xfffffffc00240947 */ /* 0x000fea000383ffff */
.L_x_406:
[----:B------:R-:W-:Y:S05]  /*3160*/  BSYNC.RECONVERGENT B1 ;  /* 0x0000000000017941 */ /* 0x000fea0003800200 */
.L_x_405:
[----:B------:R-:W3:Y:S02]  /*3170*/  LDG.E R3, desc[UR4][R14.64+0x2274] ;  /* 0x002274040e037981 */ /* 0x000ee4000c1e1900 */
[----:B---3--:R-:W-:-:S13]  /*3180*/  ISETP.NE.AND P0, PT, R3, 0x1, PT ;  /* 0x000000010300780c */ /* 0x008fda0003f05270 */
[----:B------:R3:W-:Y:S01]  /*3190*/  @!P0 STG.E desc[UR4][R14.64+0x2274], RZ ;  /* 0x002274ff0e008986 */ /* 0x0007e2000c101904 */
[----:B------:R-:W-:Y:S05]  /*31a0*/  @!P0 BREAK.RELIABLE B4 ;  /* 0x0000000000048942 */ /* 0x000fea0003800100 */
[----:B------:R-:W-:Y:S01]  /*31b0*/  @!P0 IMAD.MOV.U32 R3, RZ, RZ, 0x1 ;  /* 0x00000001ff038424 */ /* 0x000fe200078e00ff */
[----:B------:R-:W-:Y:S06]  /*31c0*/  @!P0 BRA `(.L_x_412) ;  /* 0x0000000400208947 */ /* 0x000fec0003800000 */
.L_x_372:
[----:B------:R-:W-:Y:S05]  /*31d0*/  BSYNC.RELIABLE B4 ;  /* 0x0000000000047941 */ /* 0x000fea0003800100 */
.L_x_371:
[----:B------:R-:W-:Y:S01]  /*31e0*/  IMAD.MOV.U32 R3, RZ, RZ, 0x1 ;  /* 0x00000001ff037424 */ /* 0x000fe200078e00ff */
[----:B------:R-:W-:Y:S01]  /*31f0*/  ISETP.GE.AND P0, PT, R0, 0x1, PT ;  /* 0x000000010000780c */ /* 0x000fe20003f06270 */
[----:B------:R-:W-:Y:S03]  /*3200*/  BSSY.RECONVERGENT B1, `(.L_x_413) ;  /* 0x0000037000017945 */ /* 0x000fe60003800200 */
[----:B------:R4:W-:Y:S09]  /*3210*/  STG.E desc[UR4][R14.64+0x2258], R3 ;  /* 0x002258030e007986 */ /* 0x0009f2000c101904 */
[----:B------:R-:W-:Y:S05]  /*3220*/  @!P0 BRA `(.L_x_414) ;  /* 0x0000000000d08947 */ /* 0x000fea0003800000 */
[----:B------:R-:W0:Y:S08]  /*3230*/  LDC.64 R18, c[0x4][0x20] ;  /* 0x01000800ff127b82 */ /* 0x000e300000000a00 */
[----:B------:R-:W0:Y:S02]  /*3240*/  LDC.64 R20, c[0x4][RZ] ;  /* 0x01000000ff147b82 */ /* 0x000e240000000a00 */
.L_x_415:
        /* <DEDUP_REMOVED lines=14> */
[----:B----4-:R-:W4:Y:S01]  /*3330*/  LDG.E R3, desc[UR4][R14.64+0x2258] ;  /* 0x002258040e037981 */ /* 0x010f22000c1e1900 */
        /* <DEDUP_REMOVED lines=22> */
[----:B----4-:R-:W-:-:S13]  /*34a0*/  IMAD.WIDE R8, R3, 0x8, R14 ;  /* 0x0000000803087825 */ /* 0x010fda00078e020e */
[----:B------:R-:W0:Y:S01]  /*34b0*/  @!P0 LDC.64 R22, c[0x4][0x18] ;  /* 0x01000600ff168b82 */ /* 0x000e220000000a00 */
[----:B------:R2:W-:Y:S04]  /*34c0*/  STG.E.64 desc[UR4][R8.64], R6 ;  /* 0x0000000608007986 */ /* 0x0005e8000c101b04 */
[----:B------:R-:W4:Y:S04]  /*34d0*/  @!P0 LDG.E R13, desc[UR4][R14.64+0x2258] ;  /* 0x002258040e0d8981 */ /* 0x000f28000c1e1900 */
[----:B0-----:R-:W5:Y:S01]  /*34e0*/  @!P0 LDG.E.64 R10, desc[UR4][R22.64] ;  /* 0x00000004160a8981 */ /* 0x001f62000c1e1b00 */
[----:B----4-:R-:W-:-:S05]  /*34f0*/  @!P0 IMAD.WIDE R12, R13, 0x8, R14 ;  /* 0x000000080d0c8825 */ /* 0x010fca00078e020e */
[----:B-----5:R2:W-:Y:S04]  /*3500*/  @!P0 STG.E.64 desc[UR4][R12.64], R10 ;  /* 0x0000000a0c008986 */ /* 0x0205e8000c101b04 */
[----:B------:R-:W4:Y:S02]  /*3510*/  LDG.E R0, desc[UR4][R14.64+0x2258] ;  /* 0x002258040e007981 */ /* 0x000f24000c1e1900 */
[----:B----4-:R-:W-:-:S04]  /*3520*/  VIADD R3, R0, 0x1 ;  /* 0x0000000100037836 */ /* 0x010fc80000000000 */
[----:B------:R-:W0:Y:S01]  /*3530*/  I2F.F64 R16, R3 ;  /* 0x0000000300107312 */ /* 0x000e220000201c00 */
[----:B------:R2:W-:Y:S01]  /*3540*/  STG.E desc[UR4][R14.64+0x2258], R3 ;  /* 0x002258030e007986 */ /* 0x0005e2000c101904 */
[----:B0-----:R-:W-:-:S14]  /*3550*/  DSETP.GE.AND P0, PT, R4, R16, PT ;  /* 0x000000100400722a */ /* 0x001fdc0003f06000 */
[----:B--2---:R-:W-:Y:S05]  /*3560*/  @P0 BRA `(.L_x_415) ;  /* 0xfffffffc00380947 */ /* 0x004fea000383ffff */
.L_x_414:
[----:B------:R-:W-:Y:S05]  /*3570*/  BSYNC.RECONVERGENT B1 ;  /* 0x0000000000017941 */ /* 0x000fea0003800200 */
.L_x_413:
[----:B------:R-:W5:Y:S01]  /*3580*/  LDG.E.64 R6, desc[UR4][R14.64+0x2288] ;  /* 0x002288040e067981 */ /* 0x000f62000c1e1b00 */
[----:B----4-:R-:W-:Y:S01]  /*3590*/  MOV R3, 0x1 ;  /* 0x0000000100037802 */ /* 0x010fe20000000f00 */
[----:B-----5:R-:W-:-:S07]  /*35a0*/  DADD R6, R4, R6 ;  /* 0x0000000004067229 */ /* 0x020fce0000000006 */
        /* <DEDUP_REMOVED lines=9> */
.L_x_370:
[----:B------:R-:W-:-:S07]  /*3640*/  VIADD R3, R3, 0x1 ;  /* 0x0000000103037836 */ /* 0x000fce0000000000 */
.L_x_412:
[----:B------:R-:W-:Y:S05]  /*3650*/  BSYNC.RECONVERGENT B5 ;  /* 0x0000000000057941 */ /* 0x000fea0003800200 */
.L_x_366:
[----:B------:R-:W-:Y:S05]  /*3660*/  WARPSYNC.ALL ;  /* 0x0000000000007948 */ /* 0x000fea0003800000 */
[----:B------:R4:W-:Y:S01]  /*3670*/  STG.E desc[UR4][R14.64+0x2258], R3 ;  /* 0x002258030e007986 */ /* 0x0009e2000c101904 */
[----:B------:R-:W-:-:S03]  /*3680*/  IMAD.MOV.U32 R0, RZ, RZ, RZ ;  /* 0x000000ffff007224 */ /* 0x000fc600078e00ff */
[----:B------:R4:W-:Y:S04]  /*3690*/  STL.128 [R1], RZ ;  /* 0x000000ff01007387 */ /* 0x0009e80000100c00 */
[----:B------:R4:W-:Y:S04]  /*36a0*/  STL.128 [R1+0x10], RZ ;  /* 0x000010ff01007387 */ /* 0x0009e80000100c00 */
[----:B------:R4:W-:Y:S02]  /*36b0*/  STL.128 [R1+0x20], RZ ;  /* 0x000020ff01007387 */ /* 0x0009e40000100c00 */
.L_x_517:
[----:B0-----:R-:W5:Y:S01]  /*36c0*/  LDG.E R20, desc[UR4][R14.64+0x225c] ;  /* 0x00225c040e147981 */ /* 0x001f62000c1e1900 */
[C---:B------:R-:W-:Y:S01]  /*36d0*/  ISETP.NE.AND P1, PT, R3.reuse, RZ, PT ;  /* 0x000000ff0300720c */ /* 0x040fe20003f25270 */
[----:B------:R-:W-:Y:S01]  /*36e0*/  BSSY.RECONVERGENT B3, `(.L_x_416) ;  /* 0x000034e000037945 */ /* 0x000fe20003800200 */
[----:B-----5:R-:W-:-:S13]  /*36f0*/  ISETP.GE.AND P0, PT, R3, R20, PT ;  /* 0x000000140300720c */ /* 0x020fda0003f06270 */
[----:B------:R-:W-:Y:S05]  /*3700*/  @!P0 BRA P1, `(.L_x_417) ;  /* 0x0000003400288947 */ /* 0x000fea0000800000 */
[----:B0-----:R-:W5:Y:S01]  /*3710*/  LDG.E.64 R4, desc[UR4][R14.64+0x2288] ;  /* 0x002288040e047981 */ /* 0x001f62000c1e1b00 */
[----:B------:R0:W0:Y:S01]  /*3720*/  I2F.F64 R28, R20 ;  /* 0x00000014001c7312 */ /* 0x0000220000201c00 */
[----:B------:R-:W-:Y:S01]  /*3730*/  BSSY.RELIABLE B2, `(.L_x_418) ;  /* 0x0000301000027945 */ /* 0x000fe20003800100 */
[----:B-----5:R-:W-:-:S14]  /*3740*/  DSETP.GE.AND P0, PT, R4, RZ, PT ;  /* 0x000000ff0400722a */ /* 0x020fdc0003f06000 */
[----:B0-----:R-:W-:Y:S05]  /*3750*/  @P0 BRA `(.L_x_419) ;  /* 0x0000002c00f80947 */ /* 0x001fea0003800000 */
[----:B------:R-:W5:Y:S01]  /*3760*/  LDG.E R4, desc[UR4][R14.64+0x2270] ;  /* 0x002270040e047981 */ /* 0x000f62000c1e1900 */
[----:B------:R-:W0:Y:S01]  /*3770*/  LDC.64 R22, c[0x4][0x28] ;  /* 0x01000a00ff167b82 */ /* 0x000e220000000a00 */
[----:B-----5:R-:W-:-:S05]  /*3780*/  SHF.R.S32.HI R5, RZ, 0x1f, R4 ;  /* 0x0000001fff057819 */ /* 0x020fca0000011404 */
[----:B0-----:R0:W-:Y:S04]  /*3790*/  STG.E.64 desc[UR4][R22.64], R4 ;  /* 0x0000000416007986 */ /* 0x0011e8000c101b04 */
[----:B------:R-:W5:Y:S04]  /*37a0*/  LDG.E.64 R6, desc[UR4][R14.64+0x2280] ;  /* 0x002280040e067981 */ /* 0x000f68000c1e1b00 */
[----:B------:R-:W2:Y:S04]  /*37b0*/  LDG.E.64 R8, desc[UR4][R14.64+0x2278] ;  /* 0x002278040e087981 */ /* 0x000ea8000c1e1b00 */
[----:B-----5:R5:W-:Y:S04]  /*37c0*/  STG.E.64 desc[UR4][R14.64+0x2288], R6 ;  /* 0x002288060e007986 */ /* 0x020be8000c101b04 */
[----:B--2---:R2:W-:Y:S04]  /*37d0*/  STG.E.64 desc[UR4][R14.64+0x2290], R8 ;  /* 0x002290080e007986 */ /* 0x0045e8000c101b04 */
[----:B------:R-:W3:Y:S01]  /*37e0*/  LDG.E.64 R16, desc[UR4][R22.64] ;  /* 0x0000000416107981 */ /* 0x000ee2000c1e1b00 */
[----:B------:R-:W5:Y:S01]  /*37f0*/  MUFU.RCP64H R25, 177 ;  /* 0x4066200000197908 */ /* 0x000f620000001800 */
        /* <DEDUP_REMOVED lines=11> */
[----:B-----5:R-:W-:Y:S01]  /*38b0*/  DFMA R6, R24, -R10, 1 ;  /* 0x3ff000001806742b */ /* 0x020fe2000000080a */
[----:B----4-:R-:W-:-:S04]  /*38c0*/  IADD3 R3, P1, PT, R4, -0x61d823a3, RZ ;  /* 0x9e27dc5d04037810 */ /* 0x010fc80007f3e0ff */
[----:B--2---:R-:W-:-:S03]  /*38d0*/  IADD3.X R9, PT, PT, R5, -0x64d47ceb, RZ, P1, !PT ;  /* 0x9b2b831505097810 */ /* 0x004fc60000ffe4ff */
[----:B------:R-:W-:Y:S01]  /*38e0*/  DFMA R6, R6, R6, R6 ;  /* 0x000000060606722b */ /* 0x000fe20000000006 */
[----:B------:R-:W-:Y:S02]  /*38f0*/  SEL R4, R3, R4, P0 ;  /* 0x0000000403047207 */ /* 0x000fe40000000000 */
[----:B------:R-:W-:-:S04]  /*3900*/  SEL R5, R9, R5, P0 ;  /* 0x0000000509057207 */ /* 0x000fc80000000000 */
[----:B------:R-:W-:Y:S01]  /*3910*/  SHF.R.S64 R4, R4, 0x15, R5 ;  /* 0x0000001504047819 */ /* 0x000fe20000001005 */
[----:B------:R-:W-:Y:S01]  /*3920*/  DFMA R24, R24, R6, R24 ;  /* 0x000000061818722b */ /* 0x000fe20000000018 */
[----:B------:R-:W-:Y:S02]  /*3930*/  IMAD.WIDE.U32 R6, R17, -0x7c9663d7, RZ ;  /* 0x83699c2911067825 */ /* 0x000fe400078e00ff */
[----:B------:R-:W-:-:S04]  /*3940*/  LEA.HI R4, P1, R5, R4, RZ, 0x1 ;  /* 0x0000000405047211 */ /* 0x000fc800078308ff */
[----:B------:R-:W-:Y:S01]  /*3950*/  LEA.HI.X.SX32 R5, R5, RZ, 0xb, P1 ;  /* 0x000000ff05057211 */ /* 0x000fe200008f5eff */
[----:B------:R-:W-:-:S05]  /*3960*/  DFMA R10, R24, -R10, 1 ;  /* 0x3ff00000180a742b */ /* 0x000fca000000080a */
[----:B------:R-:W0:Y:S03]  /*3970*/  I2F.F64.S64 R4, R4 ;  /* 0x0000000400047312 */ /* 0x000e260000301c00 */
[----:B------:R-:W-:Y:S01]  /*3980*/  DFMA R24, R24, R10, R24 ;  /* 0x0000000a1818722b */ /* 0x000fe20000000018 */
[----:B------:R-:W-:-:S04]  /*3990*/  IMAD.WIDE.U32 R10, P1, R16, 0x116dba97, R6 ;  /* 0x116dba97100a7825 */ /* 0x000fc80007820006 */
[----:B------:R-:W-:Y:S01]  /*39a0*/  IMAD.WIDE.U32 R6, R16, -0x7c9663d7, RZ ;  /* 0x83699c2910067825 */ /* 0x000fe200078e00ff */
[----:B------:R-:W-:-:S03]  /*39b0*/  MOV R12, R11 ;  /* 0x0000000b000c7202 */ /* 0x000fc60000000f00 */
[----:B------:R-:W-:Y:S01]  /*39c0*/  IMAD.X R13, RZ, RZ, RZ, P1 ;  /* 0x000000ffff0d7224 */ /* 0x000fe200008e06ff */
[----:B------:R-:W-:Y:S01]  /*39d0*/  IADD3 RZ, P1, PT, R7, R10, RZ ;  /* 0x0000000a07ff7210 */ /* 0x000fe20007f3e0ff */
[----:B0-----:R-:W-:-:S04]  /*39e0*/  DMUL R8, R24, R4 ;  /* 0x0000000418087228 */ /* 0x001fc80000000000 */
[----:B------:R-:W-:-:S04]  /*39f0*/  IMAD.WIDE.U32.X R10, R17, 0x116dba97, R12, P1 ;  /* 0x116dba97110a7825 */ /* 0x000fc800008e040c */
[----:B------:R-:W-:Y:S01]  /*3a00*/  DFMA R6, R8, -177, R4 ;  /* 0xc06620000806782b */ /* 0x000fe20000000004 */
[----:B------:R-:W-:-:S04]  /*3a10*/  IADD3 R3, P1, PT, R10, 0x7c9663d7, RZ ;  /* 0x7c9663d70a037810 */ /* 0x000fc80007f3e0ff */
[----:B------:R-:W-:Y:S02]  /*3a20*/  IADD3.X R13, PT, PT, R11, -0x116dba98, RZ, P1, !PT ;  /* 0xee9245680b0d7810 */ /* 0x000fe40000ffe4ff */
[----:B------:R-:W-:Y:S01]  /*3a30*/  SEL R22, R3, R10, P0 ;  /* 0x0000000a03167207 */ /* 0x000fe20000000000 */
[----:B------:R-:W-:Y:S01]  /*3a40*/  DFMA R8, R24, R6, R8 ;  /* 0x000000061808722b */ /* 0x000fe20000000008 */
[----:B------:R-:W-:Y:S02]  /*3a50*/  SEL R11, R13, R11, P0 ;  /* 0x0000000b0d0b7207 */ /* 0x000fe40000000000 */
[----:B------:R-:W-:Y:S02]  /*3a60*/  FSETP.GEU.AND P1, PT, |R5|, 6.5827683646048100446e-37, PT ;  /* 0x036000000500780b */ /* 0x000fe40003f2e200 */
[----:B------:R-:W-:-:S04]  /*3a70*/  SHF.R.S64 R22, R22, 0xb, R11 ;  /* 0x0000000b16167819 */ /* 0x000fc8000000100b */
[----:B------:R-:W-:Y:S01]  /*3a80*/  LEA.HI R22, P0, R11, R22, RZ, 0x1 ;  /* 0x000000160b167211 */ /* 0x000fe200078108ff */
[----:B------:R-:W-:-:S03]  /*3a90*/  FFMA R3, RZ, 3.595703125, R9 ;  /* 0x40662000ff037823 */ /* 0x000fc60000000009 */
[----:B------:R-:W-:Y:S01]  /*3aa0*/  LEA.HI.X.SX32 R23, R11, RZ, 0x15, P0 ;  /* 0x000000ff0b177211 */ /* 0x000fe200000faeff */
[----:B------:R-:W-:Y:S01]  /*3ab0*/  IMAD.WIDE.U32 R16, R22, -0x7582, R16 ;  /* 0xffff8a7e16107825 */ /* 0x000fe200078e0010 */
[----:B------:R-:W-:-:S03]  /*3ac0*/  FSETP.GT.AND P0, PT, |R3|, 1.469367938527859385e-39, PT ;  /* 0x001000000300780b */ /* 0x000fc60003f04200 */
[----:B------:R-:W-:-:S05]  /*3ad0*/  IMAD R3, R23, -0x7582, RZ ;  /* 0xffff8a7e17037824 */ /* 0x000fca00078e02ff */
[----:B------:R-:W-:-:S05]  /*3ae0*/  IADD3 R3, PT, PT, R17, -R22, R3 ;  /* 0x8000001611037210 */ /* 0x000fca0007ffe003 */
[----:B------:R-:W-:Y:S05]  /*3af0*/  @P0 BRA P1, `(.L_x_420) ;  /* 0x00000000001c0947 */ /* 0x000fea0000800000 */
[----:B------:R-:W-:Y:S01]  /*3b00*/  IMAD.MOV.U32 R8, RZ, RZ, R4 ;  /* 0x000000ffff087224 */ /* 0x000fe200078e0004 */
[----:B------:R-:W-:Y:S01]  /*3b10*/  MOV R66, RZ ;  /* 0x000000ff00427202 */ /* 0x000fe20000000f00 */
[----:B------:R-:W-:Y:S01]  /*3b20*/  IMAD.MOV.U32 R7, RZ, RZ, R5 ;  /* 0x000000ffff077224 */ /* 0x000fe200078e0005 */
[----:B------:R-:W-:Y:S01]  /*3b30*/  MOV R6, 0x3b60 ;  /* 0x00003b6000067802 */ /* 0x000fe20000000f00 */
[----:B------:R-:W-:-:S07]  /*3b40*/  IMAD.MOV.U32 R67, RZ, RZ, 0x40662000 ;  /* 0x40662000ff437424 */ /* 0x000fce00078e00ff */
[----:B-1----:R-:W-:Y:S05]  /*3b50*/  CALL.REL.NOINC `($__internal_2_$__cuda_sm20_div_rn_f64_full) ;  /* 0x0000017800047944 */ /* 0x002fea0003c00000 */
[----:B------:R-:W-:-:S07]  /*3b60*/  IMAD.MOV.U32 R9, RZ, RZ, R7 ;  /* 0x000000ffff097224 */ /* 0x000fce00078e0007 */
.L_x_420:
        /* <DEDUP_REMOVED lines=27> */
[----:B-1----:R-:W-:Y:S05]  /*3d20*/  CALL.REL.NOINC `($__internal_2_$__cuda_sm20_div_rn_f64_full) ;  /* 0x0000017400907944 */ /* 0x002fea0003c00000 */
[----:B------:R-:W-:-:S07]  /*3d30*/  IMAD.MOV.U32 R6, RZ, RZ, R8 ;  /* 0x000000ffff067224 */ /* 0x000fce00078e0008 */
.L_x_421:
[C---:B------:R-:W-:Y:S01]  /*3d40*/  IMAD.WIDE.U32 R8, R3.reuse, -0x4d4122d7, RZ ;  /* 0xb2bedd2903087825 */ /* 0x040fe200078e00ff */
[----:B------:R-:W0:Y:S01]  /*3d50*/  MUFU.RCP64H R19, 178 ;  /* 0x4066400000137908 */ /* 0x000e220000001800 */
[----:B------:R-:W-:Y:S02]  /*3d60*/  MOV R24, 0x0 ;  /* 0x0000000000187802 */ /* 0x000fe40000000f00 */
[----:B------:R-:W-:Y:S01]  /*3d70*/  IMAD.MOV.U32 R25, RZ, RZ, 0x40664000 ;  /* 0x40664000ff197424 */ /* 0x000fe200078e00ff */
[----:B------:R-:W-:Y:S01]  /*3d80*/  MOV R18, 0x1 ;  /* 0x0000000100127802 */ /* 0x000fe20000000f00 */
[C---:B------:R-:W-:Y:S01]  /*3d90*/  IMAD.WIDE.U32 R10, P0, R16.reuse, 0x183c977a, R8 ;  /* 0x183c977a100a7825 */ /* 0x040fe20007800008 */
[----:B------:R-:W-:Y:S02]  /*3da0*/  ISETP.LT.AND P1, PT, R3, RZ, PT ;  /* 0x000000ff0300720c */ /* 0x000fe40003f21270 */
[----:B------:R-:W2:Y:S01]  /*3db0*/  F2I.F64.TRUNC R6, R6 ;  /* 0x0000000600067311 */ /* 0x000ea2000030d100 */
[----:B------:R-:W-:-:S04]  /*3dc0*/  IMAD.WIDE.U32 R8, R16, -0x4d4122d7, RZ ;  /* 0xb2bedd2910087825 */ /* 0x000fc800078e00ff */
[----:B------:R-:W-:Y:S01]  /*3dd0*/  IMAD.X R13, RZ, RZ, RZ, P0 ;  /* 0x000000ffff0d7224 */ /* 0x000fe200000e06ff */
[----:B------:R-:W-:Y:S01]  /*3de0*/  IADD3 RZ, P0, PT, R9, R10, RZ ;  /* 0x0000000a09ff7210 */ /* 0x000fe20007f1e0ff */
[----:B------:R-:W-:Y:S01]  /*3df0*/  IMAD.MOV.U32 R12, RZ, RZ, R11 ;  /* 0x000000ffff0c7224 */ /* 0x000fe200078e000b */
[----:B0-----:R-:W-:-:S03]  /*3e00*/  DFMA R10, R18, -R24, 1 ;  /* 0x3ff00000120a742b */ /* 0x001fc60000000818 */
[----:B------:R-:W-:-:S03]  /*3e10*/  IMAD.WIDE.U32.X R8, R3, 0x183c977a, R12, P0 ;  /* 0x183c977a03087825 */ /* 0x000fc600000e040c */
[----:B------:R-:W-:Y:S02]  /*3e20*/  IADD3 R13, P0, PT, R8, 0x4d4122d7, RZ ;  /* 0x4d4122d7080d7810 */ /* 0x000fe40007f1e0ff */
[----:B------:R-:W-:Y:S02]  /*3e30*/  DFMA R10, R10, R10, R10 ;  /* 0x0000000a0a0a722b */ /* 0x000fe4000000000a */
[----:B------:R-:W-:Y:S02]  /*3e40*/  IADD3.X R21, PT, PT, R9, -0x183c977b, RZ, P0, !PT ;  /* 0xe7c3688509157810 */ /* 0x000fe400007fe4ff */
[----:B------:R-:W-:Y:S02]  /*3e50*/  SEL R8, R13, R8, P1 ;  /* 0x000000080d087207 */ /* 0x000fe40000800000 */
[----:B------:R-:W-:Y:S02]  /*3e60*/  SEL R9, R21, R9, P1 ;  /* 0x0000000915097207 */ /* 0x000fe40000800000 */
[----:B------:R-:W-:-:S02]  /*3e70*/  DFMA R10, R18, R10, R18 ;  /* 0x0000000a120a722b */ /* 0x000fc40000000012 */
[----:B------:R-:W-:-:S04]  /*3e80*/  SHF.R.S64 R8, R8, 0x4, R9 ;  /* 0x0000000408087819 */ /* 0x000fc80000001009 */
[C---:B------:R-:W-:Y:S02]  /*3e90*/  LEA.HI R18, P0, R9.reuse, R8, RZ, 0x1 ;  /* 0x0000000809127211 */ /* 0x040fe400078108ff */
[C---:B------:R-:W-:Y:S02]  /*3ea0*/  DFMA R24, R10.reuse, -R24, 1 ;  /* 0x3ff000000a18742b */ /* 0x040fe40000000818 */
[----:B------:R-:W-:Y:S02]  /*3eb0*/  LEA.HI.X.SX32 R19, R9, RZ, 0x1c, P0 ;  /* 0x000000ff09137211 */ /* 0x000fe400000fe6ff */
[----:B--2---:R-:W0:Y:S04]  /*3ec0*/  I2F.F64 R8, R6 ;  /* 0x0000000600087312 */ /* 0x004e280000201c00 */
[----:B------:R-:W-:-:S04]  /*3ed0*/  DFMA R24, R10, R24, R10 ;  /* 0x000000180a18722b */ /* 0x000fc8000000000a */
[----:B------:R-:W2:Y:S01]  /*3ee0*/  I2F.F64.S64 R18, R18 ;  /* 0x0000001200127312 */ /* 0x000ea20000301c00 */
[----:B0-----:R-:W-:-:S03]  /*3ef0*/  DFMA R22, R8, -177, R22 ;  /* 0xc06620000816782b */ /* 0x001fc60000000016 */
[----:B--2---:R-:W-:Y:S01]  /*3f00*/  DMUL R10, R24, R18 ;  /* 0x00000012180a7228 */ /* 0x004fe20000000000 */
[----:B------:R-:W-:-:S04]  /*3f10*/  FSETP.GEU.AND P1, PT, |R19|, 6.5827683646048100446e-37, PT ;  /* 0x036000001300780b */ /* 0x000fc80003f2e200 */
[----:B------:R-:W-:-:S03]  /*3f20*/  DADD R22, R22, 2 ;  /* 0x4000000016167429 */ /* 0x000fc60000000000 */
[----:B------:R-:W-:-:S03]  /*3f30*/  DFMA R12, R10, -178, R18 ;  /* 0xc06640000a0c782b */ /* 0x000fc60000000012 */
[----:B------:R0:W2:Y:S05]  /*3f40*/  F2I.S64.F64.TRUNC R30, R22 ;  /* 0x00000016001e7311 */ /* 0x0000aa000030d900 */
[----:B------:R-:W-:-:S10]  /*3f50*/  DFMA R8, R24, R12, R10 ;  /* 0x0000000c1808722b */ /* 0x000fd4000000000a */
        /* <DEDUP_REMOVED lines=8> */
[----:B-1----:R-:W-:Y:S05]  /*3fe0*/  CALL.REL.NOINC `($__internal_2_$__cuda_sm20_div_rn_f64_full) ;  /* 0x0000017000e07944 */ /* 0x002fea0003c00000 */
[----:B------:R-:W-:-:S07]  /*3ff0*/  IMAD.MOV.U32 R9, RZ, RZ, R7 ;  /* 0x000000ffff097224 */ /* 0x000fce00078e0007 */
.L_x_422:
        /* <DEDUP_REMOVED lines=30> */
.L_x_423:
[----:B------:R-:W0:Y:S01]  /*41e0*/  F2I.F64.TRUNC R6, R6 ;  /* 0x0000000600067311 */ /* 0x000e22000030d100 */
[----:B------:R-:W2:Y:S01]  /*41f0*/  LDC.64 R10, c[0x4][0x20] ;  /* 0x01000800ff0a7b82 */ /* 0x000ea20000000a00 */
[----:B------:R-:W-:Y:S01]  /*4200*/  MOV R12, 0x0 ;  /* 0x00000000000c7802 */ /* 0x000fe20000000f00 */
[----:B------:R-:W-:Y:S02]  /*4210*/  IMAD.MOV.U32 R13, RZ, RZ, 0x3ff00000 ;  /* 0x3ff00000ff0d7424 */ /* 0x000fe400078e00ff */
[----:B------:R-:W-:-:S03]  /*4220*/  IMAD.MOV.U32 R21, RZ, RZ, 0x1 ;  /* 0x00000001ff157424 */ /* 0x000fc600078e00ff */
[----:B0-----:R-:W0:Y:S01]  /*4230*/  I2F.F64 R8, R6 ;  /* 0x0000000600087312 */ /* 0x001e220000201c00 */
[----:B--2---:R2:W-:Y:S01]  /*4240*/  STG.E.64 desc[UR4][R10.64], R12 ;  /* 0x0000000c0a007986 */ /* 0x0045e2000c101b04 */
[----:B0-----:R-:W-:-:S06]  /*4250*/  DFMA R8, R8, -169, R16 ;  /* 0xc06520000808782b */ /* 0x001fcc0000000010 */
[----:B------:R2:W0:Y:S05]  /*4260*/  F2I.S64.F64.TRUNC R18, R8 ;  /* 0x0000000800127311 */ /* 0x00042a000030d900 */
.L_x_449:
[----:B------:R-:W-:Y:S02]  /*4270*/  MOV R3, 0x1 ;  /* 0x0000000100037802 */ /* 0x000fe40000000f00 */
[----:B------:R-:W-:Y:S01]  /*4280*/  CS2R R24, SRZ ;  /* 0x0000000000187805 */ /* 0x000fe2000001ff00 */
[----:B------:R-:W-:Y:S02]  /*4290*/  IMAD.MOV.U32 R16, RZ, RZ, 0x0 ;  /* 0x00000000ff107424 */ /* 0x000fe400078e00ff */
[----:B------:R-:W-:-:S07]  /*42a0*/  IMAD.MOV.U32 R17, RZ, RZ, 0x3fe00000 ;  /* 0x3fe00000ff117424 */ /* 0x000fce00078e00ff */
.L_x_448:
        /* <DEDUP_REMOVED lines=30> */
.L_x_425:
[----:B------:R-:W-:Y:S05]  /*4490*/  BSYNC.RECONVERGENT B4 ;  /* 0x0000000000047941 */ /* 0x000fea0003800200 */
.L_x_424:
        /* <DEDUP_REMOVED lines=29> */
[----:B01----:R-:W-:Y:S05]  /*4670*/  CALL.REL.NOINC `($__internal_2_$__cuda_sm20_div_rn_f64_full) ;  /* 0x0000016c003c7944 */ /* 0x003fea0003c00000 */
[----:B------:R-:W-:-:S07]  /*4680*/  IMAD.MOV.U32 R9, RZ, RZ, R7 ;  /* 0x000000ffff097224 */ /* 0x000fce00078e0007 */
.L_x_427:
[----:B------:R-:W-:Y:S05]  /*4690*/  BSYNC.RECONVERGENT B4 ;  /* 0x0000000000047941 */ /* 0x000fea0003800200 */
.L_x_426:
        /* <DEDUP_REMOVED lines=17> */
[----:B------:R-:W-:Y:S02]  /*47b0*/  DFMA R32, R12, R10, R12 ;  /* 0x0000000a0c20722b */ /* 0x000fe4000000000c */
[----:B------:R-:W0:Y:S06]  /*47c0*/  I2F.F64 R10, R8 ;  /* 0x00000008000a7312 */ /* 0x000e2c0000201c00 */
        /* <DEDUP_REMOVED lines=9> */
[----:B------:R-:W-:Y:S01]  /*4860*/  MOV R7, R5 ;  /* 0x0000000500077202 */ /* 0x000fe20000000f00 */
[----:B------:R-:W-:Y:S01]  /*4870*/  IMAD.MOV.U32 R66, RZ, RZ, RZ ;  /* 0x000000ffff427224 */ /* 0x000fe200078e00ff */
[----:B------:R-:W-:Y:S01]  /*4880*/  MOV R6, 0x48b0 ;  /* 0x000048b000067802 */ /* 0x000fe20000000f00 */
[----:B------:R-:W-:-:S07]  /*4890*/  IMAD.MOV.U32 R67, RZ, RZ, 0x40652000 ;  /* 0x40652000ff437424 */ /* 0x000fce00078e00ff */
[----:B-1----:R-:W-:Y:S05]  /*48a0*/  CALL.REL.NOINC `($__internal_2_$__cuda_sm20_div_rn_f64_full) ;  /* 0x0000016800b07944 */ /* 0x002fea0003c00000 */
[----:B------:R-:W-:-:S07]  /*48b0*/  MOV R6, R8 ;  /* 0x0000000800067202 */ /* 0x000fce0000000f00 */
.L_x_429:
[----:B------:R-:W-:Y:S05]  /*48c0*/  BSYNC.RECONVERGENT B4 ;  /* 0x0000000000047941 */ /* 0x000fea0003800200 */
.L_x_428:
[----:B------:R-:W0:Y:S01]  /*48d0*/  F2I.F64.TRUNC R6, R6 ;  /* 0x0000000600067311 */ /* 0x000e22000030d100 */
[----:B------:R-:W-:Y:S01]  /*48e0*/  IMAD.MOV.U32 R12, RZ, RZ, 0x0 ;  /* 0x00000000ff0c7424 */ /* 0x000fe200078e00ff */
[----:B------:R-:W-:Y:S01]  /*48f0*/  MOV R10, 0x1 ;  /* 0x00000001000a7802 */ /* 0x000fe20000000f00 */
[----:B------:R-:W-:Y:S01]  /*4900*/  IMAD.MOV.U32 R13, RZ, RZ, 0x3ff00000 ;  /* 0x3ff00000ff0d7424 */ /* 0x000fe200078e00ff */
[----:B------:R-:W-:Y:S01]  /*4910*/  BSSY.RECONVERGENT B4, `(.L_x_430) ;  /* 0x000002d000047945 */ /* 0x000fe20003800200 */
[----:B------:R-:W-:-:S03]  /*4920*/  IMAD R31, R31, R26, RZ ;  /* 0x0000001a1f1f7224 */ /* 0x000fc600078e02ff */
[----:B------:R-:W2:Y:S08]  /*4930*/  MUFU.RCP64H R11, 179 ;  /* 0x40666000000b7908 */ /* 0x000eb00000001800 */
[----:B0-----:R-:W0:Y:S01]  /*4940*/  I2F.F64 R8, R6 ;  /* 0x0000000600087312 */ /* 0x001e220000201c00 */
[----:B--2---:R-:W-:Y:S02]  /*4950*/  DFMA R32, R10, -179, R12 ;  /* 0xc06660000a20782b */ /* 0x004fe4000000000c */
[----:B0-----:R-:W-:-:S06]  /*4960*/  DFMA R8, R8, -169, R4 ;  /* 0xc06520000808782b */ /* 0x001fcc0000000004 */
[----:B------:R-:W-:Y:S01]  /*4970*/  DFMA R32, R32, R32, R32 ;  /* 0x000000202020722b */ /* 0x000fe20000000020 */
[----:B------:R-:W0:Y:S07]  /*4980*/  F2I.S64.F64.TRUNC R18, R8 ;  /* 0x0000000800127311 */ /* 0x000e2e000030d900 */
[----:B------:R-:W-:-:S08]  /*4990*/  DFMA R32, R10, R32, R10 ;  /* 0x000000200a20722b */ /* 0x000fd0000000000a */
[----:B------:R-:W-:Y:S01]  /*49a0*/  DFMA R12, R32, -179, R12 ;  /* 0xc0666000200c782b */ /* 0x000fe2000000000c */
[-C--:B0-----:R-:W-:Y:S02]  /*49b0*/  IMAD R35, R23, R18.reuse, RZ ;  /* 0x0000001217237224 */ /* 0x081fe400078e02ff */
[----:B------:R-:W-:-:S05]  /*49c0*/  IMAD.WIDE.U32 R4, R22, R18, RZ ;  /* 0x0000001216047225 */ /* 0x000fca00078e00ff */
[----:B------:R-:W-:Y:S01]  /*49d0*/  DFMA R32, R32, R12, R32 ;  /* 0x0000000c2020722b */ /* 0x000fe20000000020 */
[----:B------:R-:W-:Y:S02]  /*49e0*/  IMAD R35, R22, R19, R35 ;  /* 0x0000001316237224 */ /* 0x000fe400078e0223 */
[----:B------:R-:W-:Y:S02]  /*49f0*/  IMAD.MOV.U32 R6, RZ, RZ, R4 ;  /* 0x000000ffff067224 */ /* 0x000fe400078e0004 */
[----:B------:R-:W-:Y:S02]  /*4a00*/  IMAD.IADD R7, R5, 0x1, R35 ;  /* 0x0000000105077824 */ /* 0x000fe400078e0223 */
[C---:B------:R-:W-:Y:S02]  /*4a10*/  IMAD R5, R30.reuse, R27, R31 ;  /* 0x0000001b1e057224 */ /* 0x040fe400078e021f */
[----:B------:R-:W-:Y:S02]  /*4a20*/  IMAD.WIDE.U32 R30, R30, R26, RZ ;  /* 0x0000001a1e1e7225 */ /* 0x000fe400078e00ff */
[----:B------:R-:W0:Y:S02]  /*4a30*/  I2F.F64.S64 R6, R6 ;  /* 0x0000000600067312 */ /* 0x000e240000301c00 */
[----:B------:R-:W-:Y:S01]  /*4a40*/  IMAD.MOV.U32 R4, RZ, RZ, R30 ;  /* 0x000000ffff047224 */ /* 0x000fe200078e001e */
        /* <DEDUP_REMOVED lines=23> */
[----:B-1----:R-:W-:Y:S05]  /*4bc0*/  CALL.REL.NOINC `($__internal_2_$__cuda_sm20_div_rn_f64_full) ;  /* 0x0000016400e87944 */ /* 0x002fea0003c00000 */
[----:B------:R-:W-:-:S07]  /*4bd0*/  MOV R9, R7 ;  /* 0x0000000700097202 */ /* 0x000fce0000000f00 */
.L_x_431:
[----:B------:R-:W-:Y:S05]  /*4be0*/  BSYNC.RECONVERGENT B4 ;  /* 0x0000000000047941 */ /* 0x000fea0003800200 */
.L_x_430:
        /* <DEDUP_REMOVED lines=29> */
.L_x_433:
[----:B------:R-:W-:Y:S05]  /*4dc0*/  BSYNC.RECONVERGENT B4 ;  /* 0x0000000000047941 */ /* 0x000fea0003800200 */
.L_x_432:
[----:B------:R-:W0:Y:S01]  /*4dd0*/  MUFU.RCP64H R11, 169 ;  /* 0x40652000000b7908 */ /* 0x000e220000001800 */
[----:B------:R-:W-:Y:S01]  /*4de0*/  MOV R12, 0x0 ;  /* 0x00000000000c7802 */ /* 0x000fe20000000f00 */
[----:B------:R-:W-:Y:S01]  /*4df0*/  IMAD.MOV.U32 R13, RZ, RZ, 0x3ff00000 ;  /* 0x3ff00000ff0d7424 */ /* 0x000fe200078e00ff */
[----:B------:R-:W-:Y:S01]  /*4e00*/  MOV R6, 0x1 ;  /* 0x0000000100067802 */ /* 0x000fe20000000f00 */
[----:B------:R-:W-:Y:S01]  /*4e10*/  IMAD.MOV.U32 R10, RZ, RZ, 0x1 ;  /* 0x00000001ff0a7424 */ /* 0x000fe200078e00ff */
[----:B------:R-:W-:Y:S01]  /*4e20*/  BSSY.RECONVERGENT B4, `(.L_x_434) ;  /* 0x000001d000047945 */ /* 0x000fe20003800200 */
[----:B------:R-:W-:Y:S02]  /*4e30*/  IMAD.MOV.U32 R7, RZ, RZ, 0x0 ;  /* 0x00000000ff077424 */ /* 0x000fe400078e00ff */
[----:B------:R-:W-:Y:S02]  /*4e40*/  IMAD R33, R19, 0x35, RZ ;  /* 0x0000003513217824 */ /* 0x000fe400078e02ff */
[----:B------:R-:W-:-:S04]  /*4e50*/  IMAD.WIDE.U32 R18, R18, 0x35, R6 ;  /* 0x0000003512127825 */ /* 0x000fc800078e0006 */
[----:B------:R-:W-:Y:S01]  /*4e60*/  IMAD.IADD R19, R19, 0x1, R33 ;  /* 0x0000000113137824 */ /* 0x000fe200078e0221 */
[----:B0-----:R-:W-:-:S05]  /*4e70*/  DFMA R30, R10, -169, R12 ;  /* 0xc06520000a1e782b */ /* 0x001fca000000000c */
[----:B------:R-:W0:Y:S03]  /*4e80*/  I2F.F64.S64 R18, R18 ;  /* 0x0000001200127312 */ /* 0x000e260000301c00 */
[----:B------:R-:W-:-:S08]  /*4e90*/  DFMA R30, R30, R30, R30 ;  /* 0x0000001e1e1e722b */ /* 0x000fd0000000001e */
[----:B------:R-:W-:Y:S01]  /*4ea0*/  DFMA R30, R10, R30, R10 ;  /* 0x0000001e0a1e722b */ /* 0x000fe2000000000a */
[----:B------:R-:W2:Y:S01]  /*4eb0*/  F2I.F64.TRUNC R10, R8 ;  /* 0x00000008000a7311 */ /* 0x000ea2000030d100 */
[----:B0-----:R-:W-:-:S06]  /*4ec0*/  FSETP.GEU.AND P1, PT, |R19|, 6.5827683646048100446e-37, PT ;  /* 0x036000001300780b */ /* 0x001fcc0003f2e200 */
[----:B------:R-:W-:-:S08]  /*4ed0*/  DFMA R12, R30, -169, R12 ;  /* 0xc06520001e0c782b */ /* 0x000fd0000000000c */
[----:B------:R-:W-:Y:S01]  /*4ee0*/  DFMA R30, R30, R12, R30 ;  /* 0x0000000c1e1e722b */ /* 0x000fe2000000001e */
[----:B--2---:R-:W0:Y:S07]  /*4ef0*/  I2F.F64 R10, R10 ;  /* 0x0000000a000a7312 */ /* 0x004e2e0000201c00 */
        /* <DEDUP_REMOVED lines=15> */
.L_x_435:
[----:B------:R-:W-:Y:S05]  /*4ff0*/  BSYNC.RECONVERGENT B4 ;  /* 0x0000000000047941 */ /* 0x000fea0003800200 */
.L_x_434:
        /* <DEDUP_REMOVED lines=10> */
[----:B------:R-:W-:-:S04]  /*50a0*/  DFMA R30, R30, R30, R30 ;  /* 0x0000001e1e1e722b */ /* 0x000fc8000000001e */
[----:B------:R-:W0:Y:S04]  /*50b0*/  F2I.S64.F64.TRUNC R18, R18 ;  /* 0x0000001200127311 */ /* 0x000e28000030d900 */
[----:B------:R-:W-:-:S08]  /*50c0*/  DFMA R30, R10, R30, R10 ;  /* 0x0000001e0a1e722b */ /* 0x000fd0000000000a */
[----:B------:R-:W-:Y:S01]  /*50d0*/  DFMA R12, R30, -179, R12 ;  /* 0xc06660001e0c782b */ /* 0x000fe2000000000c */
[-C--:B0-----:R-:W-:Y:S02]  /*50e0*/  IMAD R33, R5, R18.reuse, RZ ;  /* 0x0000001205217224 */ /* 0x081fe400078e02ff */
[----:B------:R-:W-:-:S04]  /*50f0*/  IMAD.WIDE.U32 R8, R4, R18, RZ ;  /* 0x0000001204087225 */ /* 0x000fc800078e00ff */
[----:B------:R-:W-:Y:S01]  /*5100*/  IMAD R33, R4, R19, R33 ;  /* 0x0000001304217224 */ /* 0x000fe200078e0221 */
[----:B------:R-:W-:-:S03]  /*5110*/  MOV R6, R8 ;  /* 0x0000000800067202 */ /* 0x000fc60000000f00 */
[----:B------:R-:W-:Y:S01]  /*5120*/  IMAD.IADD R7, R9, 0x1, R33 ;  /* 0x0000000109077824 */ /* 0x000fe200078e0221 */
[----:B------:R-:W-:Y:S01]  /*5130*/  DFMA R32, R30, R12, R30 ;  /* 0x0000000c1e20722b */ /* 0x000fe2000000001e */
[----:B------:R-:W-:Y:S02]  /*5140*/  IMAD R9, R23, R26, R27 ;  /* 0x0000001a17097224 */ /* 0x000fe400078e021b */
[----:B------:R-:W-:Y:S02]  /*5150*/  IMAD.WIDE.U32 R26, R26, R22, RZ ;  /* 0x000000161a1a7225 */ /* 0x000fe400078e00ff */
[----:B------:R-:W0:Y:S02]  /*5160*/  I2F.F64.S64 R6, R6 ;  /* 0x0000000600067312 */ /* 0x000e240000301c00 */
[----:B------:R-:W-:-:S06]  /*5170*/  IMAD.IADD R27, R27, 0x1, R9 ;  /* 0x000000011b1b7824 */ /* 0x000fcc00078e0209 */
        /* <DEDUP_REMOVED lines=24> */
.L_x_437:
[----:B------:R-:W-:Y:S05]  /*5300*/  BSYNC.RECONVERGENT B4 ;  /* 0x0000000000047941 */ /* 0x000fea0003800200 */
.L_x_436:
        /* <DEDUP_REMOVED lines=29> */
.L_x_439:
[----:B------:R-:W-:Y:S05]  /*54e0*/  BSYNC.RECONVERGENT B4 ;  /* 0x0000000000047941 */ /* 0x000fea0003800200 */
.L_x_438:
        /* <DEDUP_REMOVED lines=11> */
[----:B0-----:R-:W-:-:S05]  /*55a0*/  DFMA R30, R10, -169, R12 ;  /* 0xc06520000a1e782b */ /* 0x001fca000000000c */
[----:B------:R-:W0:Y:S03]  /*55b0*/  I2F.F64.S64 R18, R18 ;  /* 0x0000001200127312 */ /* 0x000e260000301c00 */
[----:B------:R-:W-:-:S08]  /*55c0*/  DFMA R30, R30, R30, R30 ;  /* 0x0000001e1e1e722b */ /* 0x000fd0000000001e */
[----:B------:R-:W-:Y:S01]  /*55d0*/  DFMA R30, R10, R30, R10 ;  /* 0x0000001e0a1e722b */ /* 0x000fe2000000000a */
[----:B--2---:R-:W2:Y:S01]  /*55e0*/  I2F.F64 R10, R8 ;  /* 0x00000008000a7312 */ /* 0x004ea20000201c00 */
[----:B0-----:R-:W-:-:S06]  /*55f0*/  FSETP.GEU.AND P1, PT, |R19|, 6.5827683646048100446e-37, PT ;  /* 0x036000001300780b */ /* 0x001fcc0003f2e200 */
        /* <DEDUP_REMOVED lines=15> */
[----:B-1----:R-:W-:Y:S05]  /*56f0*/  CALL.REL.NOINC `($__internal_2_$__cuda_sm20_div_rn_f64_full) ;  /* 0x0000015c001c7944 */ /* 0x002fea0003c00000 */
[----:B------:R-:W-:-:S07]  /*5700*/  IMAD.MOV.U32 R6, RZ, RZ, R8 ;  /* 0x000000ffff067224 */ /* 0x000fce00078e0008 */
.L_x_441:
[----:B------:R-:W-:Y:S05]  /*5710*/  BSYNC.RECONVERGENT B4 ;  /* 0x0000000000047941 */ /* 0x000fea0003800200 */
.L_x_440:
        /* <DEDUP_REMOVED lines=48> */
.L_x_443:
[----:B------:R-:W-:Y:S05]  /*5a20*/  BSYNC.RECONVERGENT B4 ;  /* 0x0000000000047941 */ /* 0x000fea0003800200 */
.L_x_442:
        /* <DEDUP_REMOVED lines=29> */
.L_x_445:
[----:B------:R-:W-:Y:S05]  /*5c00*/  BSYNC.RECONVERGENT B4 ;  /* 0x0000000000047941 */ /* 0x000fea0003800200 */
.L_x_444:
        /* <DEDUP_REMOVED lines=34> */
.L_x_447:
[----:B------:R-:W-:Y:S05]  /*5e30*/  BSYNC.RECONVERGENT B4 ;  /* 0x0000000000047941 */ /* 0x000fea0003800200 */
.L_x_446:
        /* <DEDUP_REMOVED lines=21> */
[----:B------:R-:W-:-:S04]  /*5f90*/  IMAD.WIDE.U32 R6, R21, 0x8, R14 ;  /* 0x0000000815067825 */ /* 0x000fc800078e000e */
[----:B------:R-:W-:Y:S01]  /*5fa0*/  VIADD R21, R21, 0x1 ;  /* 0x0000000115157836 */ /* 0x000fe20000000000 */
[----:B------:R3:W-:Y:S04]  /*5fb0*/  STG.E.64 desc[UR4][R6.64+0x1f48], R24 ;  /* 0x001f481806007986 */ /* 0x0007e8000c101b04 */
[----:B------:R-:W-:-:S13]  /*5fc0*/  ISETP.NE.AND P0, PT, R21, 0x62, PT ;  /* 0x000000621500780c */ /* 0x000fda0003f05270 */
[----:B---3--:R-:W-:Y:S05]  /*5fd0*/  @P0 BRA `(.L_x_449) ;  /* 0xffffffe000a40947 */ /* 0x008fea000383ffff */
        /* <DEDUP_REMOVED lines=9> */
[----:B------:R-:W4:Y:S08]  /*6070*/  LDC.64 R22, c[0x4][RZ] ;  /* 0x01000000ff167b82 */ /* 0x000f300000000a00 */
        /* <DEDUP_REMOVED lines=26> */
[C---:B0-----:R-:W-:Y:S02]  /*6220*/  DMUL R6, R4.reuse, 362436 ;  /* 0x41161f1004067828 */ /* 0x041fe40000000000 */
[C---:B------:R-:W-:Y:S02]  /*6230*/  DMUL R8, R4.reuse, UR6 ;  /* 0x0000000604087c28 */ /* 0x040fe40008000000 */
[----:B------:R-:W-:-:S03]  /*6240*/  DMUL R10, R4, UR8 ;  /* 0x00000008040a7c28 */ /* 0x000fc60008000000 */
[----:B------:R2:W-:Y:S04]  /*6250*/  STG.E.64 desc[UR4][R14.64+0x2268], R6 ;  /* 0x002268060e007986 */ /* 0x0005e8000c101b04 */
[----:B----4-:R2:W-:Y:S04]  /*6260*/  STG.E.64 desc[UR4][R22.64], R8 ;  /* 0x0000000816007986 */ /* 0x0105e8000c101b04 */
        /* <DEDUP_REMOVED lines=15> */
.L_x_456:
        /* <DEDUP_REMOVED lines=12> */
.L_x_455:
        /* <DEDUP_REMOVED lines=34> */
.L_x_454:
[----:B------:R2:W5:Y:S01]  /*6640*/  LDG.E.64 R12, desc[UR4][R14.64+0x2290] ;  /* 0x002290040e0c7981 */ /* 0x000562000c1e1b00 */
[----:B------:R-:W-:Y:S02]  /*6650*/  IMAD.MOV.U32 R4, RZ, RZ, R10 ;  /* 0x000000ffff047224 */ /* 0x000fe400078e000a */
[----:B------:R-:W-:-:S07]  /*6660*/  IMAD.MOV.U32 R5, RZ, RZ, R11 ;  /* 0x000000ffff057224 */ /* 0x000fce00078e000b */
.L_x_453:
[----:B------:R-:W-:Y:S05]  /*6670*/  BSYNC.RECONVERGENT B4 ;  /* 0x0000000000047941 */ /* 0x000fea0003800200 */
.L_x_452:
[----:B------:R-:W-:Y:S01]  /*6680*/  IADD3 R3, PT, PT, R3, 0x1, RZ ;  /* 0x0000000103037810 */ /* 0x000fe20007ffe0ff */
[----:B-----5:R-:W-:-:S03]  /*6690*/  DADD R8, R12, 1 ;  /* 0x3ff000000c087429 */ /* 0x020fc60000000000 */
[----:B------:R-:W3:Y:S05]  /*66a0*/  I2F.F64.U32 R6, R3 ;  /* 0x0000000300067312 */ /* 0x000eea0000201800 */
[----:B---3--:R-:W-:-:S14]  /*66b0*/  DSETP.GE.AND P0, PT, R8, R6, PT ;  /* 0x000000060800722a */ /* 0x008fdc0003f06000 */
[----:B------:R-:W-:Y:S05]  /*66c0*/  @P0 BRA `(.L_x_456) ;  /* 0xfffffffc00240947 */ /* 0x000fea000383ffff */
.L_x_451:
[----:B------:R-:W-:Y:S05]  /*66d0*/  BSYNC.RECONVERGENT B1 ;  /* 0x0000000000017941 */ /* 0x000fea0003800200 */
.L_x_450:
[----:B------:R-:W3:Y:S02]  /*66e0*/  LDG.E R3, desc[UR4][R14.64+0x2274] ;  /* 0x002274040e037981 */ /* 0x000ee4000c1e1900 */
[----:B---3--:R-:W-:-:S13]  /*66f0*/  ISETP.NE.AND P0, PT, R3, 0x1, PT ;  /* 0x000000010300780c */ /* 0x008fda0003f05270 */
[----:B------:R3:W-:Y:S01]  /*6700*/  @!P0 STG.E desc[UR4][R14.64+0x2274], RZ ;  /* 0x002274ff0e008986 */ /* 0x0007e2000c101904 */
[----:B------:R-:W-:Y:S05]  /*6710*/  @!P0 BREAK.RELIABLE B2 ;  /* 0x0000000000028942 */ /* 0x000fea0003800100 */
[----:B------:R-:W-:Y:S01]  /*6720*/  @!P0 IMAD.MOV.U32 R3, RZ, RZ, 0x1 ;  /* 0x00000001ff038424 */ /* 0x000fe200078e00ff */
[----:B------:R-:W-:Y:S06]  /*6730*/  @!P0 BRA `(.L_x_457) ;  /* 0x0000000400208947 */ /* 0x000fec0003800000 */
.L_x_419:
[----:B------:R-:W-:Y:S05]  /*6740*/  BSYNC.RELIABLE B2 ;  /* 0x0000000000027941 */ /* 0x000fea0003800100 */
.L_x_418:
[----:B----4-:R-:W-:Y:S01]  /*6750*/  IMAD.MOV.U32 R3, RZ, RZ, 0x1 ;  /* 0x00000001ff037424 */ /* 0x010fe200078e00ff */
[----:B------:R-:W-:Y:S01]  /*6760*/  ISETP.GE.AND P0, PT, R20, 0x1, PT ;  /* 0x000000011400780c */ /* 0x000fe20003f06270 */
[----:B------:R-:W-:Y:S03]  /*6770*/  BSSY.RECONVERGENT B1, `(.L_x_458) ;  /* 0x0000037000017945 */ /* 0x000fe60003800200 */
[----:B------:R4:W-:Y:S09]  /*6780*/  STG.E desc[UR4][R14.64+0x2258], R3 ;  /* 0x002258030e007986 */ /* 0x0009f2000c101904 */
[----:B------:R-:W-:Y:S05]  /*6790*/  @!P0 BRA `(.L_x_459) ;  /* 0x0000000000d08947 */ /* 0x000fea0003800000 */
[----:B------:R-:W0:Y:S08]  /*67a0*/  LDC.64 R16, c[0x4][0x20] ;  /* 0x01000800ff107b82 */ /* 0x000e300000000a00 */
[----:B------:R-:W0:Y:S02]  /*67b0*/  LDC.64 R18, c[0x4][RZ] ;  /* 0x01000000ff127b82 */ /* 0x000e240000000a00 */
.L_x_460:
        /* <DEDUP_REMOVED lines=50> */
.L_x_459:
[----:B------:R-:W-:Y:S05]  /*6ae0*/  BSYNC.RECONVERGENT B1 ;  /* 0x0000000000017941 */ /* 0x000fea0003800200 */
.L_x_458:
        /* <DEDUP_REMOVED lines=12> */
.L_x_417:
[----:B----4-:R-:W-:-:S07]  /*6bb0*/  VIADD R3, R3, 0x1 ;  /* 0x0000000103037836 */ /* 0x010fce0000000000 */
.L_x_457:
[----:B------:R-:W-:Y:S05]  /*6bc0*/  BSYNC.RECONVERGENT B3 ;  /* 0x0000000000037941 */ /* 0x000fea0003800200 */
.L_x_416:
[----:B------:R-:W-:Y:S05]  /*6bd0*/  WARPSYNC.ALL ;  /* 0x0000000000007948 */ /* 0x000fea0003800000 */
[----:B------:R-:W4:Y:S01]  /*6be0*/  LDG.E R20, desc[UR4][R14.64+0x225c] ;  /* 0x00225c040e147981 */ /* 0x000f22000c1e1900 */
[----:B------:R-:W-:-:S03]  /*6bf0*/  IMAD.WIDE R16, R3, 0x8, R14 ;  /* 0x0000000803107825 */ /* 0x000fc600078e020e */
[----:B------:R0:W-:Y:S04]  /*6c00*/  STG.E desc[UR4][R14.64+0x2258], R3 ;  /* 0x002258030e007986 */ /* 0x0001e8000c101904 */
[----:B------:R-:W5:Y:S01]  /*6c10*/  LDG.E.64 R16, desc[UR4][R16.64] ;  /* 0x0000000410107981 */ /* 0x000f62000c1e1b00 */
[C---:B------:R-:W-:Y:S01]  /*6c20*/  ISETP.NE.AND P1, PT, R3.reuse, RZ, PT ;  /* 0x000000ff0300720c */ /* 0x040fe20003f25270 */
[----:B------:R-:W-:Y:S01]  /*6c30*/  BSSY.RECONVERGENT B3, `(.L_x_461) ;  /* 0x0000351000037945 */ /* 0x000fe20003800200 */
[----:B----4-:R-:W-:-:S13]  /*6c40*/  ISETP.GE.AND P0, PT, R3, R20, PT ;  /* 0x000000140300720c */ /* 0x010fda0003f06270 */
[----:B0-----:R-:W-:Y:S05]  /*6c50*/  @!P0 BRA P1, `(.L_x_462) ;  /* 0x0000003400348947 */ /* 0x001fea0000800000 */
[----:B------:R-:W4:Y:S01]  /*6c60*/  LDG.E.64 R6, desc[UR4][R14.64+0x2288] ;  /* 0x002288040e067981 */ /* 0x000f22000c1e1b00 */
[----:B------:R0:W0:Y:S01]  /*6c70*/  I2F.F64 R4, R20 ;  /* 0x0000001400047312 */ /* 0x0000220000201c00 */
[----:B------:R-:W-:Y:S01]  /*6c80*/  BSSY.RELIABLE B2, `(.L_x_463) ;  /* 0x0000304000027945 */ /* 0x000fe20003800100 */
[----:B----4-:R-:W-:-:S14]  /*6c90*/  DSETP.GE.AND P0, PT, R6, RZ, PT ;  /* 0x000000ff0600722a */ /* 0x010fdc0003f06000 */
[----:B0-----:R-:W-:Y:S05]  /*6ca0*/  @P0 BRA `(.L_x_464) ;  /* 0x0000003000040947 */ /* 0x001fea0003800000 */
[----:B------:R-:W4:Y:S01]  /*6cb0*/  LDG.E R6, desc[UR4][R14.64+0x2270] ;  /* 0x002270040e067981 */ /* 0x000f22000c1e1900 */
[----:B------:R-:W0:Y:S01]  /*6cc0*/  LDC.64 R26, c[0x4][0x28] ;  /* 0x01000a00ff1a7b82 */ /* 0x000e220000000a00 */
[----:B----4-:R-:W-:-:S05]  /*6cd0*/  SHF.R.S32.HI R7, RZ, 0x1f, R6 ;  /* 0x0000001fff077819 */ /* 0x010fca0000011406 */
[----:B0-----:R0:W-:Y:S04]  /*6ce0*/  STG.E.64 desc[UR4][R26.64], R6 ;  /* 0x000000061a007986 */ /* 0x0011e8000c101b04 */
[----:B------:R-:W4:Y:S04]  /*6cf0*/  LDG.E.64 R8, desc[UR4][R14.64+0x2280] ;  /* 0x002280040e087981 */ /* 0x000f28000c1e1b00 */
[----:B------:R-:W2:Y:S04]  /*6d00*/  LDG.E.64 R10, desc[UR4][R14.64+0x2278] ;  /* 0x002278040e0a7981 */ /* 0x000ea8000c1e1b00 */
[----:B----4-:R4:W-:Y:S04]  /*6d10*/  STG.E.64 desc[UR4][R14.64+0x2288], R8 ;  /* 0x002288080e007986 */ /* 0x0109e8000c101b04 */
[----:B--2---:R2:W-:Y:S04]  /*6d20*/  STG.E.64 desc[UR4][R14.64+0x2290], R10 ;  /* 0x0022900a0e007986 */ /* 0x0045e8000c101b04 */
        /* <DEDUP_REMOVED lines=13> */
[----:B----4-:R-:W-:Y:S01]  /*6e00*/  DFMA R8, R28, -R12, 1 ;  /* 0x3ff000001c08742b */ /* 0x010fe2000000080c */
        /* <DEDUP_REMOVED lines=41> */
[----:B-1---5:R-:W-:Y:S05]  /*70a0*/  CALL.REL.NOINC `($__internal_2_$__cuda_sm20_div_rn_f64_full) ;  /* 0x0000014000b07944 */ /* 0x022fea0003c00000 */
[----:B------:R-:W-:-:S07]  /*70b0*/  IMAD.MOV.U32 R9, RZ, RZ, R7 ;  /* 0x000000ffff097224 */ /* 0x000fce00078e0007 */
.L_x_465:
        /* <DEDUP_REMOVED lines=27> */
[----:B-1---5:R-:W-:Y:S05]  /*7270*/  CALL.REL.NOINC `($__internal_2_$__cuda_sm20_div_rn_f64_full) ;  /* 0x00000140003c7944 */ /* 0x022fea0003c00000 */
[----:B------:R-:W-:-:S07]  /*7280*/  MOV R6, R8 ;  /* 0x0000000800067202 */ /* 0x000fce0000000f00 */
.L_x_466:
[C---:B------:R-:W-:Y:S01]  /*7290*/  IMAD.WIDE.U32 R8, R3.reuse, -0x4d4122d7, RZ ;  /* 0xb2bedd2903087825 */ /* 0x040fe200078e00ff */
[----:B------:R-:W0:Y:S01]  /*72a0*/  MUFU.RCP64H R27, 178 ;  /* 0x40664000001b7908 */ /* 0x000e220000001800 */
        /* <DEDUP_REMOVED lines=21> */
[C---:B------:R-:W-:Y:S01]  /*7400*/  DFMA R28, R10.reuse, -R28, 1 ;  /* 0x3ff000000a1c742b */ /* 0x040fe2000000081c */
[----:B--2---:R-:W0:Y:S07]  /*7410*/  I2F.F64 R8, R6 ;  /* 0x0000000600087312 */ /* 0x004e2e0000201c00 */
[----:B------:R-:W-:Y:S01]  /*7420*/  DFMA R28, R10, R28, R10 ;  /* 0x0000001c0a1c722b */ /* 0x000fe2000000000a */
[----:B------:R-:W2:Y:S01]  /*7430*/  I2F.F64.S64 R26, R26 ;  /* 0x0000001a001a7312 */ /* 0x000ea20000301c00 */
[----:B0-----:R-:W-:-:S06]  /*7440*/  DFMA R18, R8, -177, R18 ;  /* 0xc06620000812782b */ /* 0x001fcc0000000012 */
[----:B--2---:R-:W-:Y:S01]  /*7450*/  DMUL R10, R28, R26 ;  /* 0x0000001a1c0a7228 */ /* 0x004fe20000000000 */
[----:B------:R-:W-:Y:S01]  /*7460*/  FSETP.GEU.AND P1, PT, |R27|, 6.5827683646048100446e-37, PT ;  /* 0x036000001b00780b */ /* 0x000fe20003f2e200 */
[----:B------:R-:W-:-:S06]  /*7470*/  DADD R18, R18, 2 ;  /* 0x4000000012127429 */ /* 0x000fcc0000000000 */
[----:B------:R-:W-:-:S04]  /*7480*/  DFMA R12, R10, -178, R26 ;  /* 0xc06640000a0c782b */ /* 0x000fc8000000001a */
[----:B------:R-:W0:Y:S04]  /*7490*/  F2I.S64.F64.TRUNC R18, R18 ;  /* 0x0000001200127311 */ /* 0x000e28000030d900 */
[----:B------:R-:W-:-:S10]  /*74a0*/  DFMA R8, R28, R12, R10 ;  /* 0x0000000c1c08722b */ /* 0x000fd4000000000a */
[----:B------:R-:W-:-:S05]  /*74b0*/  FFMA R7, RZ, 3.59765625, R9 ;  /* 0x40664000ff077823 */ /* 0x000fca0000000009 */
[----:B------:R-:W-:-:S13]  /*74c0*/  FSETP.GT.AND P0, PT, |R7|, 1.469367938527859385e-39, PT ;  /* 0x001000000700780b */ /* 0x000fda0003f04200 */
[----:B0-----:R-:W-:Y:S05]  /*74d0*/  @P0 BRA P1, `(.L_x_467) ;  /* 0x00000000001c0947 */ /* 0x001fea0000800000 */
[----:B------:R-:W-:Y:S01]  /*74e0*/  MOV R8, R26 ;  /* 0x0000001a00087202 */ /* 0x000fe20000000f00 */
[----:B------:R-:W-:Y:S01]  /*74f0*/  IMAD.MOV.U32 R7, RZ, RZ, R27 ;  /* 0x000000ffff077224 */ /* 0x000fe200078e001b */
[----:B------:R-:W-:Y:S01]  /*7500*/  MOV R67, 0x40664000 ;  /* 0x4066400000437802 */ /* 0x000fe20000000f00 */
[----:B------:R-:W-:Y:S01]  /*7510*/  IMAD.MOV.U32 R66, RZ, RZ, RZ ;  /* 0x000000ffff427224 */ /* 0x000fe200078e00ff */
[----:B------:R-:W-:-:S07]  /*7520*/  MOV R6, 0x7540 ;  /* 0x0000754000067802 */ /* 0x000fce0000000f00 */
[----:B-1---5:R-:W-:Y:S05]  /*7530*/  CALL.REL.NOINC `($__internal_2_$__cuda_sm20_div_rn_f64_full) ;  /* 0x0000013c008c7944 */ /* 0x022fea0003c00000 */
[----:B------:R-:W-:-:S07]  /*7540*/  IMAD.MOV.U32 R9, RZ, RZ, R7 ;  /* 0x000000ffff097224 */ /* 0x000fce00078e0007 */
.L_x_467:
        /* <DEDUP_REMOVED lines=28> */
[----:B-1---5:R-:W-:Y:S05]  /*7710*/  CALL.REL.NOINC `($__internal_2_$__cuda_sm20_div_rn_f64_full) ;  /* 0x0000013c00147944 */ /* 0x022fea0003c00000 */
[----:B------:R-:W-:-:S07]  /*7720*/  IMAD.MOV.U32 R6, RZ, RZ, R8 ;  /* 0x000000ffff067224 */ /* 0x000fce00078e0008 */
.L_x_468:
[----:B------:R-:W0:Y:S01]  /*7730*/  F2I.F64.TRUNC R6, R6 ;  /* 0x0000000600067311 */ /* 0x000e22000030d100 */
[----:B------:R-:W2:Y:S01]  /*7740*/  LDC.64 R10, c[0x4][0x20] ;  /* 0x01000800ff0a7b82 */ /* 0x000ea20000000a00 */
[----:B------:R-:W-:Y:S01]  /*7750*/  IMAD.MOV.U32 R12, RZ, RZ, 0x0 ;  /* 0x00000000ff0c7424 */ /* 0x000fe200078e00ff */
[----:B------:R-:W-:Y:S01]  /*7760*/  MOV R13, 0x3ff00000 ;  /* 0x3ff00000000d7802 */ /* 0x000fe20000000f00 */
[----:B------:R-:W-:-:S04]  /*7770*/  IMAD.MOV.U32 R3, RZ, RZ, 0x1 ;  /* 0x00000001ff037424 */ /* 0x000fc800078e00ff */
[----:B0-----:R-:W0:Y:S01]  /*7780*/  I2F.F64 R8, R6 ;  /* 0x0000000600087312 */ /* 0x001e220000201c00 */
[----:B--2---:R2:W-:Y:S01]  /*7790*/  STG.E.64 desc[UR4][R10.64], R12 ;  /* 0x0000000c0a007986 */ /* 0x0045e2000c101b04 */
[----:B0-----:R-:W-:-:S06]  /*77a0*/  DFMA R8, R8, -169, R24 ;  /* 0xc06520000808782b */ /* 0x001fcc0000000018 */
[----:B------:R2:W0:Y:S05]  /*77b0*/  F2I.S64.F64.TRUNC R24, R8 ;  /* 0x0000000800187311 */ /* 0x00042a000030d900 */
.L_x_494:
[----:B------:R-:W-:Y:S01]  /*77c0*/  IMAD.MOV.U32 R21, RZ, RZ, 0x1 ;  /* 0x00000001ff157424 */ /* 0x000fe200078e00ff */
[----:B------:R-:W-:Y:S02]  /*77d0*/  CS2R R28, SRZ ;  /* 0x00000000001c7805 */ /* 0x000fe4000001ff00 */
[----:B------:R-:W-:Y:S01]  /*77e0*/  MOV R26, 0x0 ;  /* 0x00000000001a7802 */ /* 0x000fe20000000f00 */
[----:B------:R-:W-:-:S07]  /*77f0*/  IMAD.MOV.U32 R27, RZ, RZ, 0x3fe00000 ;  /* 0x3fe00000ff1b7424 */ /* 0x000fce00078e00ff */
.L_x_493:
        /* <DEDUP_REMOVED lines=10> */
[----:B------:R-:W-:Y:S01]  /*78a0*/  IMAD.IADD R23, R7, 0x1, R23 ;  /* 0x0000000107177824 */ /* 0x000fe200078e0217 */
[----:B------:R-:W-:Y:S02]  /*78b0*/  MOV R22, R6 ;  /* 0x0000000600167202 */ /* 0x000fe40000000f00 */
        /* <DEDUP_REMOVED lines=16> */
[----:B01---5:R-:W-:Y:S05]  /*79c0*/  CALL.REL.NOINC `($__internal_2_$__cuda_sm20_div_rn_f64_full) ;  /* 0x0000013800687944 */ /* 0x023fea0003c00000 */
[----:B------:R-:W-:-:S07]  /*79d0*/  IMAD.MOV.U32 R9, RZ, RZ, R7 ;  /* 0x000000ffff097224 */ /* 0x000fce00078e0007 */
.L_x_470:
[----:B------:R-:W-:Y:S05]  /*79e0*/  BSYNC.RECONVERGENT B4 ;  /* 0x0000000000047941 */ /* 0x000fea0003800200 */
.L_x_469:
        /* <DEDUP_REMOVED lines=29> */
[----:B01---5:R-:W-:Y:S05]  /*7bc0*/  CALL.REL.NOINC `($__internal_2_$__cuda_sm20_div_rn_f64_full) ;  /* 0x0000013400e87944 */ /* 0x023fea0003c00000 */
[----:B------:R-:W-:-:S07]  /*7bd0*/  MOV R9, R7 ;  /* 0x0000000700097202 */ /* 0x000fce0000000f00 */
.L_x_472:
[----:B------:R-:W-:Y:S05]  /*7be0*/  BSYNC.RECONVERGENT B4 ;  /* 0x0000000000047941 */ /* 0x000fea0003800200 */
.L_x_471:
[----:B------:R-:W2:Y:S01]  /*7bf0*/  MUFU.RCP64H R11, 169 ;  /* 0x40652000000b7908 */ /* 0x000ea20000001800 */
[----:B------:R-:W-:Y:S02]  /*7c00*/  HFMA2 R10, -RZ, RZ, 0, 5.9604644775390625e-08 ;  /* 0x00000001ff0a7431 */ /* 0x000fe400000001ff */
[----:B------:R-:W-:Y:S01]  /*7c10*/  IMAD.MOV.U32 R12, RZ, RZ, 0x0 ;  /* 0x00000000ff0c7424 */ /* 0x000fe200078e00ff */
[----:B------:R-:W-:Y:S01]  /*7c20*/  BSSY.RECONVERGENT B4, `(.L_x_473) ;  /* 0x0000020000047945 */ /* 0x000fe20003800200 */
[----:B------:R-:W-:Y:S02]  /*7c30*/  IMAD.MOV.U32 R13, RZ, RZ, 0x3ff00000 ;  /* 0x3ff00000ff0d7424 */ /* 0x000fe400078e00ff */
[----:B------:R-:W-:Y:S02]  /*7c40*/  IMAD.MOV.U32 R6, RZ, RZ, 0x1 ;  /* 0x00000001ff067424 */ /* 0x000fe400078e00ff */
[----:B------:R-:W-:Y:S01]  /*7c50*/  IMAD.MOV.U32 R7, RZ, RZ, 0x0 ;  /* 0x00000000ff077424 */ /* 0x000fe200078e00ff */
[----:B------:R-:W3:Y:S01]  /*7c60*/  F2I.F64.TRUNC R8, R8 ;  /* 0x0000000800087311 */ /* 0x000ee2000030d100 */
[----:B0-----:R-:W-:-:S02]  /*7c70*/  IMAD R35, R25, 0x35, RZ ;  /* 0x0000003519237824 */ /* 0x001fc400078e02ff */
[----:B------:R-:W-:Y:S01]  /*7c80*/  IMAD.WIDE.U32 R24, R24, 0x35, R6 ;  /* 0x0000003518187825 */ /* 0x000fe200078e0006 */
[----:B--2---:R-:W-:-:S08]  /*7c90*/  DFMA R22, R10, -169, R12 ;  /* 0xc06520000a16782b */ /* 0x004fd0000000000c */
[----:B------:R-:W-:-:S08]  /*7ca0*/  DFMA R22, R22, R22, R22 ;  /* 0x000000161616722b */ /* 0x000fd00000000016 */
[----:B------:R-:W-:Y:S01]  /*7cb0*/  DFMA R10, R10, R22, R10 ;  /* 0x000000160a0a722b */ /* 0x000fe2000000000a */
[----:B------:R-:W-:Y:S01]  /*7cc0*/  IADD3 R23, PT, PT, R25, R35, RZ ;  /* 0x0000002319177210 */ /* 0x000fe20007ffe0ff */
[----:B------:R-:W-:-:S06]  /*7cd0*/  IMAD.MOV.U32 R22, RZ, RZ, R24 ;  /* 0x000000ffff167224 */ /* 0x000fcc00078e0018 */
[C---:B------:R-:W-:Y:S01]  /*7ce0*/  DFMA R12, R10.reuse, -169, R12 ;  /* 0xc06520000a0c782b */ /* 0x040fe2000000000c */
[----:B------:R-:W0:Y:S07]  /*7cf0*/  I2F.F64.S64 R22, R22 ;  /* 0x0000001600167312 */ /* 0x000e2e0000301c00 */
[----:B------:R-:W-:Y:S01]  /*7d00*/  DFMA R24, R10, R12, R10 ;  /* 0x0000000c0a18722b */ /* 0x000fe2000000000a */
[----:B---3--:R-:W2:Y:S07]  /*7d10*/  I2F.F64 R10, R8 ;  /* 0x00000008000a7312 */ /* 0x008eae0000201c00 */
[----:B0-----:R-:W-:Y:S01]  /*7d20*/  DMUL R6, R24, R22 ;  /* 0x0000001618067228 */ /* 0x001fe20000000000 */
[----:B------:R-:W-:-:S07]  /*7d30*/  FSETP.GEU.AND P1, PT, |R23|, 6.5827683646048100446e-37, PT ;  /* 0x036000001700780b */ /* 0x000fce0003f2e200 */
[----:B------:R-:W-:Y:S02]  /*7d40*/  DFMA R12, R6, -169, R22 ;  /* 0xc0652000060c782b */ /* 0x000fe40000000016 */
[----:B--2---:R-:W-:-:S06]  /*7d50*/  DFMA R10, R10, -179, R32 ;  /* 0xc06660000a0a782b */ /* 0x004fcc0000000020 */
        /* <DEDUP_REMOVED lines=10> */
[----:B-1---5:R-:W-:Y:S05]  /*7e00*/  CALL.REL.NOINC `($__internal_2_$__cuda_sm20_div_rn_f64_full) ;  /* 0x0000013400587944 */ /* 0x022fea0003c00000 */
[----:B------:R-:W-:-:S07]  /*7e10*/  MOV R6, R8 ;  /* 0x0000000800067202 */ /* 0x000fce0000000f00 */
.L_x_474:
[----:B------:R-:W-:Y:S05]  /*7e20*/  BSYNC.RECONVERGENT B4 ;  /* 0x0000000000047941 */ /* 0x000fea0003800200 */
.L_x_473:
        /* <DEDUP_REMOVED lines=16> */
[----:B------:R-:W-:Y:S02]  /*7f30*/  IMAD R35, R24, R23, R35 ;  /* 0x0000001718237224 */ /* 0x000fe400078e0223 */
[----:B------:R-:W-:Y:S02]  /*7f40*/  IMAD.MOV.U32 R6, RZ, RZ, R8 ;  /* 0x000000ffff067224 */ /* 0x000fe400078e0008 */
[----:B------:R-:W-:Y:S01]  /*7f50*/  IMAD.IADD R7, R9, 0x1, R35 ;  /* 0x0000000109077824 */ /* 0x000fe200078e0223 */
[----:B------:R-:W-:Y:S01]  /*7f60*/  DFMA R34, R32, R12, R32 ;  /* 0x0000000c2022722b */ /* 0x000fe20000000020 */
[C---:B------:R-:W-:Y:S02]  /*7f70*/  IMAD R9, R18.reuse, R31, R19 ;  /* 0x0000001f12097224 */ /* 0x040fe400078e0213 */
[----:B------:R-:W-:Y:S02]  /*7f80*/  IMAD.WIDE.U32 R18, R18, R30, RZ ;  /* 0x0000001e12127225 */ /* 0x000fe400078e00ff */
[----:B------:R-:W0:Y:S03]  /*7f90*/  I2F.F64.S64 R6, R6 ;  /* 0x0000000600067312 */ /* 0x000e260000301c00 */
        /* <DEDUP_REMOVED lines=23> */
[----:B-1---5:R-:W-:Y:S05]  /*8110*/  CALL.REL.NOINC `($__internal_2_$__cuda_sm20_div_rn_f64_full) ;  /* 0x0000013000947944 */ /* 0x022fea0003c00000 */
[----:B------:R-:W-:-:S07]  /*8120*/  IMAD.MOV.U32 R9, RZ, RZ, R7 ;  /* 0x000000ffff097224 */ /* 0x000fce00078e0007 */
.L_x_476:
[----:B------:R-:W-:Y:S05]  /*8130*/  BSYNC.RECONVERGENT B4 ;  /* 0x0000000000047941 */ /* 0x000fea0003800200 */
.L_x_475:
        /* <DEDUP_REMOVED lines=29> */
.L_x_478:
[----:B------:R-:W-:Y:S05]  /*8310*/  BSYNC.RECONVERGENT B4 ;  /* 0x0000000000047941 */ /* 0x000fea0003800200 */
.L_x_477:
        /* <DEDUP_REMOVED lines=8> */
[----:B------:R-:W2:Y:S01]  /*83a0*/  F2I.F64.TRUNC R8, R8 ;  /* 0x0000000800087311 */ /* 0x000ea2000030d100 */
[----:B------:R-:W-:Y:S01]  /*83b0*/  IMAD.WIDE.U32 R22, R22, 0x35, R6 ;  /* 0x0000003516167825 */ /* 0x000fe200078e0006 */
[----:B0-----:R-:W-:-:S08]  /*83c0*/  DFMA R18, R10, -169, R12 ;  /* 0xc06520000a12782b */ /* 0x001fd0000000000c */
[----:B------:R-:W-:-:S08]  /*83d0*/  DFMA R18, R18, R18, R18 ;  /* 0x000000121212722b */ /* 0x000fd00000000012 */
[----:B------:R-:W-:Y:S01]  /*83e0*/  DFMA R10, R10, R18, R10 ;  /* 0x000000120a0a722b */ /* 0x000fe2000000000a */
[----:B------:R-:W-:Y:S02]  /*83f0*/  IMAD.IADD R19, R23, 0x1, R35 ;  /* 0x0000000117137824 */ /* 0x000fe400078e0223 */
[----:B------:R-:W-:-:S05]  /*8400*/  IMAD.MOV.U32 R18, RZ, RZ, R22 ;  /* 0x000000ffff127224 */ /* 0x000fca00078e0016 */
[C---:B------:R-:W-:Y:S01]  /*8410*/  DFMA R12, R10.reuse, -169, R12 ;  /* 0xc06520000a0c782b */ /* 0x040fe2000000000c */
[----:B------:R-:W0:Y:S07]  /*8420*/  I2F.F64.S64 R18, R18 ;  /* 0x0000001200127312 */ /* 0x000e2e0000301c00 */
[----:B------:R-:W-:Y:S01]  /*8430*/  DFMA R22, R10, R12, R10 ;  /* 0x0000000c0a16722b */ /* 0x000fe2000000000a */
[----:B--2---:R-:W2:Y:S07]  /*8440*/  I2F.F64 R10, R8 ;  /* 0x00000008000a7312 */ /* 0x004eae0000201c00 */
        /* <DEDUP_REMOVED lines=16> */
.L_x_480:
[----:B------:R-:W-:Y:S05]  /*8550*/  BSYNC.RECONVERGENT B4 ;  /* 0x0000000000047941 */ /* 0x000fea0003800200 */
.L_x_479:
        /* <DEDUP_REMOVED lines=46> */
[----:B-1---5:R-:W-:Y:S05]  /*8840*/  CALL.REL.NOINC `($__internal_2_$__cuda_sm20_div_rn_f64_full) ;  /* 0x0000012800c87944 */ /* 0x022fea0003c00000 */
[----:B------:R-:W-:-:S07]  /*8850*/  MOV R9, R7 ;  /* 0x0000000700097202 */ /* 0x000fce0000000f00 */
.L_x_482:
[----:B------:R-:W-:Y:S05]  /*8860*/  BSYNC.RECONVERGENT B4 ;  /* 0x0000000000047941 */ /* 0x000fea0003800200 */
.L_x_481:
        /* <DEDUP_REMOVED lines=27> */
[----:B-1---5:R-:W-:Y:S05]  /*8a20*/  CALL.REL.NOINC `($__internal_2_$__cuda_sm20_div_rn_f64_full) ;  /* 0x0000012800507944 */ /* 0x022fea0003c00000 */
[----:B------:R-:W-:-:S07]  /*8a30*/  IMAD.MOV.U32 R9, RZ, RZ, R7 ;  /* 0x000000ffff097224 */ /* 0x000fce00078e0007 */
.L_x_484:
[----:B------:R-:W-:Y:S05]  /*8a40*/  BSYNC.RECONVERGENT B4 ;  /* 0x0000000000047941 */ /* 0x000fea0003800200 */
.L_x_483:
        /* <DEDUP_REMOVED lines=9> */
[----:B------:R-:W-:Y:S01]  /*8ae0*/  IMAD.WIDE.U32 R18, R18, 0x35, R6 ;  /* 0x0000003512127825 */ /* 0x000fe200078e0006 */
[----:B0-----:R-:W-:-:S08]  /*8af0*/  DFMA R30, R10, -169, R12 ;  /* 0xc06520000a1e782b */ /* 0x001fd0000000000c */
[----:B------:R-:W-:-:S08]  /*8b00*/  DFMA R30, R30, R30, R30 ;  /* 0x0000001e1e1e722b */ /* 0x000fd0000000001e */
[----:B------:R-:W-:Y:S01]  /*8b10*/  DFMA R10, R10, R30, R10 ;  /* 0x0000001e0a0a722b */ /* 0x000fe2000000000a */
[----:B------:R-:W-:Y:S01]  /*8b20*/  IMAD.IADD R31, R19, 0x1, R35 ;  /* 0x00000001131f7824 */ /* 0x000fe200078e0223 */
[----:B------:R-:W-:-:S06]  /*8b30*/  MOV R30, R18 ;  /* 0x00000012001e7202 */ /* 0x000fcc0000000f00 */
        /* <DEDUP_REMOVED lines=18> */
[----:B-1---5:R-:W-:Y:S05]  /*8c60*/  CALL.REL.NOINC `($__internal_2_$__cuda_sm20_div_rn_f64_full) ;  /* 0x0000012400c07944 */ /* 0x022fea0003c00000 */
[----:B------:R-:W-:-:S07]  /*8c70*/  IMAD.MOV.U32 R6, RZ, RZ, R8 ;  /* 0x000000ffff067224 */ /* 0x000fce00078e0008 */
.L_x_486:
[----:B------:R-:W-:Y:S05]  /*8c80*/  BSYNC.RECONVERGENT B4 ;  /* 0x0000000000047941 */ /* 0x000fea0003800200 */
.L_x_485:
[----:B------:R-:W0:Y:S01]  /*8c90*/  F2I.F64.TRUNC R6, R6 ;  /* 0x0000000600067311 */ /* 0x000e22000030d100 */
[----:B------:R-:W-:Y:S01]  /*8ca0*/  MOV R12, 0x0 ;  /* 0x00000000000c7802 */ /* 0x000fe20000000f00 */
[----:B------:R-:W-:Y:S01]  /*8cb0*/  IMAD.MOV.U32 R13, RZ, RZ, 0x3ff00000 ;  /* 0x3ff00000ff0d7424 */ /* 0x000fe200078e00ff */
[----:B------:R-:W-:Y:S01]  /*8cc0*/  BSSY.RECONVERGENT B4, `(.L_x_487) ;  /* 0x000002d000047945 */ /* 0x000fe20003800200 */
[----:B------:R-:W-:Y:S02]  /*8cd0*/  IMAD.MOV.U32 R10, RZ, RZ, 0x1 ;  /* 0x00000001ff0a7424 */ /* 0x000fe400078e00ff */
[----:B------:R-:W-:Y:S02]  /*8ce0*/  IMAD R25, R25, R22, RZ ;  /* 0x0000001619197224 */ /* 0x000fe400078e02ff */
[----:B------:R-:W2:Y:S08]  /*8cf0*/  MUFU.RCP64H R11, 179 ;  /* 0x40666000000b7908 */ /* 0x000eb00000001800 */
[----:B0-----:R-:W0:Y:S01]  /*8d00*/  I2F.F64 R8, R6 ;  /* 0x0000000600087312 */ /* 0x001e220000201c00 */
[----:B--2---:R-:W-:-:S02]  /*8d10*/  DFMA R32, R10, -179, R12 ;  /* 0xc06660000a20782b */ /* 0x004fc4000000000c */
        /* <DEDUP_REMOVED lines=8> */
[----:B------:R-:W-:-:S03]  /*8da0*/  IMAD.MOV.U32 R6, RZ, RZ, R8 ;  /* 0x000000ffff067224 */ /* 0x000fc600078e0008 */
[----:B------:R-:W-:Y:S01]  /*8db0*/  IADD3 R7, PT, PT, R9, R35, RZ ;  /* 0x0000002309077210 */ /* 0x000fe20007ffe0ff */
[----:B------:R-:W-:Y:S01]  /*8dc0*/  IMAD R9, R23, R24, R25 ;  /* 0x0000001817097224 */ /* 0x000fe200078e0219 */
[----:B------:R-:W-:Y:S01]  /*8dd0*/  DFMA R34, R32, R12, R32 ;  /* 0x0000000c2022722b */ /* 0x000fe20000000020 */
[----:B------:R-:W-:-:S03]  /*8de0*/  IMAD.WIDE.U32 R24, R24, R22, RZ ;  /* 0x0000001618187225 */ /* 0x000fc600078e00ff */
[----:B------:R-:W0:Y:S01]  /*8df0*/  I2F.F64.S64 R6, R6 ;  /* 0x0000000600067312 */ /* 0x000e220000301c00 */
[----:B------:R-:W-:-:S07]  /*8e00*/  IMAD.IADD R25, R25, 0x1, R9 ;  /* 0x0000000119197824 */ /* 0x000fce00078e0209 */
        /* <DEDUP_REMOVED lines=22> */
[----:B-1---5:R-:W-:Y:S05]  /*8f70*/  CALL.REL.NOINC `($__internal_2_$__cuda_sm20_div_rn_f64_full) ;  /* 0x0000012000fc7944 */ /* 0x022fea0003c00000 */
[----:B------:R-:W-:-:S07]  /*8f80*/  IMAD.MOV.U32 R9, RZ, RZ, R7 ;  /* 0x000000ffff097224 */ /* 0x000fce00078e0007 */
.L_x_488:
[----:B------:R-:W-:Y:S05]  /*8f90*/  BSYNC.RECONVERGENT B4 ;  /* 0x0000000000047941 */ /* 0x000fea0003800200 */
.L_x_487:
        /* <DEDUP_REMOVED lines=27> */
[----:B-1---5:R-:W-:Y:S05]  /*9150*/  CALL.REL.NOINC `($__internal_2_$__cuda_sm20_div_rn_f64_full) ;  /* 0x0000012000847944 */ /* 0x022fea0003c00000 */
[----:B------:R-:W-:-:S07]  /*9160*/  MOV R9, R7 ;  /* 0x0000000700097202 */ /* 0x000fce0000000f00 */
.L_x_490:
[----:B------:R-:W-:Y:S05]  /*9170*/  BSYNC.RECONVERGENT B4 ;  /* 0x0000000000047941 */ /* 0x000fea0003800200 */
.L_x_489:
[----:B------:R-:W0:Y:S01]  /*9180*/  MUFU.RCP64H R11, 169 ;  /* 0x40652000000b7908 */ /* 0x000e220000001800 */
        /* <DEDUP_REMOVED lines=9> */
[----:B0-----:R-:W-:-:S08]  /*9220*/  DFMA R24, R10, -169, R12 ;  /* 0xc06520000a18782b */ /* 0x001fd0000000000c */
[----:B------:R-:W-:-:S08]  /*9230*/  DFMA R24, R24, R24, R24 ;  /* 0x000000181818722b */ /* 0x000fd00000000018 */
[----:B------:R-:W-:Y:S01]  /*9240*/  DFMA R10, R10, R24, R10 ;  /* 0x000000180a0a722b */ /* 0x000fe2000000000a */
[----:B------:R-:W-:Y:S01]  /*9250*/  IADD3 R25, PT, PT, R31, R35, RZ ;  /* 0x000000231f197210 */ /* 0x000fe20007ffe0ff */
[----:B------:R-:W-:-:S06]  /*9260*/  IMAD.MOV.U32 R24, RZ, RZ, R30 ;  /* 0x000000ffff187224 */ /* 0x000fcc00078e001e */
        /* <DEDUP_REMOVED lines=20> */
.L_x_492:
[----:B------:R-:W-:Y:S05]  /*93b0*/  BSYNC.RECONVERGENT B4 ;  /* 0x0000000000047941 */ /* 0x000fea0003800200 */
.L_x_491:
[----:B------:R-:W0:Y:S01]  /*93c0*/  F2I.F64.TRUNC R6, R6 ;  /* 0x0000000600067311 */ /* 0x000e22000030d100 */
[----:B------:R-:W-:-:S05]  /*93d0*/  VIADD R21, R21, 0x4 ;  /* 0x0000000415157836 */ /* 0x000fca0000000000 */
[----:B------:R-:W-:Y:S02]  /*93e0*/  ISETP.NE.AND P1, PT, R21, 0x31, PT ;  /* 0x000000311500780c */ /* 0x000fe40003f25270 */
        /* <DEDUP_REMOVED lines=18> */
[C---:B------:R-:W-:Y:S01]  /*9510*/  IMAD.WIDE.U32 R6, R3.reuse, 0x8, R14 ;  /* 0x0000000803067825 */ /* 0x040fe200078e000e */
[----:B------:R-:W-:-:S04]  /*9520*/  IADD3 R3, PT, PT, R3, 0x1, RZ ;  /* 0x0000000103037810 */ /* 0x000fc80007ffe0ff */
[----:B------:R3:W-:Y:S01]  /*9530*/  STG.E.64 desc[UR4][R6.64+0x1f48], R28 ;  /* 0x001f481c06007986 */ /* 0x0007e2000c101b04 */
        /* <DEDUP_REMOVED lines=43> */
[----:B----4-:R2:W-:Y:S04]  /*97f0*/  STG.E.64 desc[UR4][R28.64], R12 ;  /* 0x0000000c1c007986 */ /* 0x0105e8000c101b04 */
[----:B------:R-:W3:Y:S01]  /*9800*/  LDG.E.64 R18, desc[UR4][R14.64+0x2290] ;  /* 0x002290040e127981 */ /* 0x000ee2000c1e1b00 */
[----:B------:R-:W-:Y:S01]  /*9810*/  IMAD.MOV.U32 R30, RZ, RZ, 0x61 ;  /* 0x00000061ff1e7424 */ /* 0x000fe200078e00ff */
[----:B------:R-:W-:Y:S01]  /*9820*/  BSSY.RECONVERGENT B1, `(.L_x_495) ;  /* 0x0000043000017945 */ /* 0x000fe20003800200 */
[----:B------:R-:W-:-:S05]  /*9830*/  IMAD.MOV.U32 R31, RZ, RZ, 0x21 ;  /* 0x00000021ff1f7424 */ /* 0x000fca00078e00ff */
[----:B------:R2:W-:Y:S01]  /*9840*/  STG.E.64 desc[UR4][R14.64+0x2260], R30 ;  /* 0x0022601e0e007986 */ /* 0x0005e2000c101b04 */
[----:B---3--:R-:W-:-:S08]  /*9850*/  DADD R22, R18, 1 ;  /* 0x3ff0000012167429 */ /* 0x008fd00000000000 */
[----:B------:R-:W-:-:S14]  /*9860*/  DSETP.GE.AND P0, PT, R22, 1, PT ;  /* 0x3ff000001600742a */ /* 0x000fdc0003f06000 */
[----:B--2---:R-:W-:Y:S05]  /*9870*/  @!P0 BRA `(.L_x_496) ;  /* 0x0000000000f48947 */ /* 0x004fea0003800000 */
[----:B------:R0:W5:Y:S01]  /*9880*/  LDG.E.64 R6, desc[UR4][R14.64+0x2288] ;  /* 0x002288040e067981 */ /* 0x000162000c1e1b00 */
[----:B------:R-:W-:Y:S01]  /*9890*/  MOV R3, 0x1 ;  /* 0x0000000100037802 */ /* 0x000fe20000000f00 */
[----:B------:R-:W-:Y:S01]  /*98a0*/  IMAD.MOV.U32 R8, RZ, RZ, 0x0 ;  /* 0x00000000ff087424 */ /* 0x000fe200078e00ff */
[----:B------:R-:W-:Y:S01]  /*98b0*/  MOV R26, 0x61 ;  /* 0x00000061001a7802 */ /* 0x000fe20000000f00 */
[----:B------:R-:W-:Y:S02]  /*98c0*/  IMAD.MOV.U32 R9, RZ, RZ, 0x3ff00000 ;  /* 0x3ff00000ff097424 */ /* 0x000fe400078e00ff */
[----:B------:R-:W-:-:S07]  /*98d0*/  IMAD.MOV.U32 R27, RZ, RZ, 0x21 ;  /* 0x00000021ff1b7424 */ /* 0x000fce00078e00ff */
.L_x_501:
        /* <DEDUP_REMOVED lines=12> */
.L_x_500:
        /* <DEDUP_REMOVED lines=13> */
[----:B----4-:R-:W-:Y:S01]  /*9a70*/  VIADD R9, R9, 0xffffffff ;  /* 0xffffffff09097836 */ /* 0x010fe20000000000 */
[----:B------:R-:W-:-:S04]  /*9a80*/  IADD3 R8, PT, PT, R8, -0x1, RZ ;  /* 0xffffffff08087810 */ /* 0x000fc80007ffe0ff */
        /* <DEDUP_REMOVED lines=12> */
[----:B------:R-:W-:-:S04]  /*9b50*/  VIADD R21, R21, 0x1 ;  /* 0x0000000115157836 */ /* 0x000fc80000000000 */
[----:B------:R-:W2:Y:S01]  /*9b60*/  I2F.F64.U32 R10, R21 ;  /* 0x00000015000a7312 */ /* 0x000ea20000201800 */
[----:B---3--:R-:W-:-:S07]  /*9b70*/  @!P0 DADD R6, R8, R6 ;  /* 0x0000000008068229 */ /* 0x008fce0000000006 */
[----:B------:R0:W-:Y:S01]  /*9b80*/  @!P0 STG.E.64 desc[UR4][R14.64+0x2268], R6 ;  /* 0x002268060e008986 */ /* 0x0001e2000c101b04 */
[----:B--2---:R-:W-:-:S14]  /*9b90*/  DSETP.GE.AND P0, PT, R12, R10, PT ;  /* 0x0000000a0c00722a */ /* 0x004fdc0003f06000 */
[----:B0-----:R-:W-:Y:S05]  /*9ba0*/  @P0 BRA `(.L_x_500) ;  /* 0xfffffffc007c0947 */ /* 0x001fea000383ffff */
[----:B------:R-:W-:Y:S05]  /*9bb0*/  BSYNC.RECONVERGENT B5 ;  /* 0x0000000000057941 */ /* 0x000fea0003800200 */
.L_x_499:
[----:B------:R2:W5:Y:S01]  /*9bc0*/  LDG.E.64 R18, desc[UR4][R14.64+0x2290] ;  /* 0x002290040e127981 */ /* 0x000562000c1e1b00 */
[----:B------:R-:W-:Y:S01]  /*9bd0*/  MOV R6, R12 ;  /* 0x0000000c00067202 */ /* 0x000fe20000000f00 */
[----:B------:R-:W-:-:S07]  /*9be0*/  IMAD.MOV.U32 R7, RZ, RZ, R13 ;  /* 0x000000ffff077224 */ /* 0x000fce00078e000d */
.L_x_498:
[----:B------:R-:W-:Y:S05]  /*9bf0*/  BSYNC.RECONVERGENT B4 ;  /* 0x0000000000047941 */ /* 0x000fea0003800200 */
.L_x_497:
[----:B------:R-:W-:Y:S01]  /*9c00*/  VIADD R3, R3, 0x1 ;  /* 0x0000000103037836 */ /* 0x000fe20000000000 */
[----:B-----5:R-:W-:-:S03]  /*9c10*/  DADD R10, R18, 1 ;  /* 0x3ff00000120a7429 */ /* 0x020fc60000000000 */
[----:B------:R-:W3:Y:S05]  /*9c20*/  I2F.F64.U32 R8, R3 ;  /* 0x0000000300087312 */ /* 0x000eea0000201800 */
[----:B---3--:R-:W-:-:S14]  /*9c30*/  DSETP.GE.AND P0, PT, R10, R8, PT ;  /* 0x000000080a00722a */ /* 0x008fdc0003f06000 */
[----:B------:R-:W-:Y:S05]  /*9c40*/  @P0 BRA `(.L_x_501) ;  /* 0xfffffffc00240947 */ /* 0x000fea000383ffff */
.L_x_496:
[----:B------:R-:W-:Y:S05]  /*9c50*/  BSYNC.RECONVERGENT B1 ;  /* 0x0000000000017941 */ /* 0x000fea0003800200 */
.L_x_495:
[----:B------:R-:W3:Y:S02]  /*9c60*/  LDG.E R3, desc[UR4][R14.64+0x2274] ;  /* 0x002274040e037981 */ /* 0x000ee4000c1e1900 */
[----:B---3--:R-:W-:-:S13]  /*9c70*/  ISETP.NE.AND P0, PT, R3, 0x1, PT ;  /* 0x000000010300780c */ /* 0x008fda0003f05270 */
[----:B------:R4:W-:Y:S01]  /*9c80*/  @!P0 STG.E desc[UR4][R14.64+0x2274], RZ ;  /* 0x002274ff0e008986 */ /* 0x0009e2000c101904 */
[----:B------:R-:W-:Y:S05]  /*9c90*/  @!P0 BREAK.RELIABLE B2 ;  /* 0x0000000000028942 */ /* 0x000fea0003800100 */
[----:B------:R-:W-:Y:S01]  /*9ca0*/  @!P0 MOV R3, 0x1 ;  /* 0x0000000100038802 */ /* 0x000fe20000000f00 */
[----:B------:R-:W-:Y:S06]  /*9cb0*/  @!P0 BRA `(.L_x_502) ;  /* 0x0000000400208947 */ /* 0x000fec0003800000 */
.L_x_464:
[----:B------:R-:W-:Y:S05]  /*9cc0*/  BSYNC.RELIABLE B2 ;  /* 0x0000000000027941 */ /* 0x000fea0003800100 */
.L_x_463:
[----:B------:R-:W-:Y:S01]  /*9cd0*/  IMAD.MOV.U32 R3, RZ, RZ, 0x1 ;  /* 0x00000001ff037424 */ /* 0x000fe200078e00ff */
[----:B------:R-:W-:Y:S01]  /*9ce0*/  ISETP.GE.AND P0, PT, R20, 0x1, PT ;  /* 0x000000011400780c */ /* 0x000fe20003f06270 */
[----:B------:R-:W-:Y:S03]  /*9cf0*/  BSSY.RECONVERGENT B1, `(.L_x_503) ;  /* 0x0000037000017945 */ /* 0x000fe60003800200 */
[----:B------:R0:W-:Y:S09]  /*9d00*/  STG.E desc[UR4][R14.64+0x2258], R3 ;  /* 0x002258030e007986 */ /* 0x0001f2000c101904 */
[----:B------:R-:W-:Y:S05]  /*9d10*/  @!P0 BRA `(.L_x_504) ;  /* 0x0000000000d08947 */ /* 0x000fea0003800000 */
[----:B------:R-:W0:Y:S08]  /*9d20*/  LDC.64 R20, c[0x4][0x20] ;  /* 0x01000800ff147b82 */ /* 0x000e300000000a00 */
[----:B------:R-:W0:Y:S02]  /*9d30*/  LDC.64 R22, c[0x4][RZ] ;  /* 0x01000000ff167b82 */ /* 0x000e240000000a00 */
.L_x_505:
[----:B------:R-:W2:Y:S04]  /*9d40*/  LDG.E.64 R6, desc[UR4][R14.64+0x2260] ;  /* 0x002260040e067981 */ /* 0x000ea8000c1e1b00 */
[----:B0-----:R-:W3:Y:S01]  /*9d50*/  LDG.E.64 R12, desc[UR4][R20.64] ;  /* 0x00000004140c7981 */ /* 0x001ee2000c1e1b00 */
[----:B--2---:R-:W-:-:S04]  /*9d60*/  IMAD.WIDE R10, R7, 0x8, R14 ;  /* 0x00000008070a7825 */ /* 0x004fc800078e020e */
[----:B------:R-:W-:Y:S02]  /*9d70*/  IMAD.WIDE R6, R6, 0x8, R14 ;  /* 0x0000000806067825 */ /* 0x000fe400078e020e */
[----:B------:R-:W2:Y:S04]  /*9d80*/  LDG.E.64 R10, desc[UR4][R10.64+0x1f48] ;  /* 0x001f48040a0a7981 */ /* 0x000ea8000c1e1b00 */
[----:B------:R-:W2:Y:S02]  /*9d90*/  LDG.E.64 R8, desc[UR4][R6.64+0x1f48] ;  /* 0x001f480406087981 */ /* 0x000ea4000c1e1b00 */
[----:B--2---:R-:W-:-:S08]  /*9da0*/  DADD R8, R8, -R10 ;  /* 0x0000000008087229 */ /* 0x004fd0000000080a */
[C---:B---3--:R-:W-:Y:S02]  /*9db0*/  DADD R12, R8.reuse, R12 ;  /* 0x00000000080c7229 */ /* 0x048fe4000000000c */
[----:B------:R-:W-:-:S08]  /*9dc0*/  DSETP.GEU.AND P0, PT, R8, RZ, PT ;  /* 0x000000ff0800722a */ /* 0x000fd00003f0e000 */
[----:B------:R-:W-:Y:S02]  /*9dd0*/  FSEL R8, R12, R8, !P0 ;  /* 0x000000080c087208 */ /* 0x000fe40004000000 */
[----:B------:R-:W-:-:S05]  /*9de0*/  FSEL R9, R13, R9, !P0 ;  /* 0x000000090d097208 */ /* 0x000fca0004000000 */
[----:B------:R0:W-:Y:S04]  /*9df0*/  STG.E.64 desc[UR4][R6.64+0x1f48], R8 ;  /* 0x001f480806007986 */ /* 0x0001e8000c101b04 */
[----:B------:R-:W2:Y:S04]  /*9e00*/  LDG.E.64 R12, desc[UR4][R14.64+0x2260] ;  /* 0x002260040e0c7981 */ /* 0x000ea8000c1e1b00 */
[----:B------:R-:W3:Y:S04]  /*9e10*/  LDG.E.64 R10, desc[UR4][R14.64+0x2268] ;  /* 0x002268040e0a7981 */ /* 0x000ee8000c1e1b00 */
[----:B------:R-:W4:Y:S01]  /*9e20*/  LDG.E R3, desc[UR4][R14.64+0x2258] ;  /* 0x002258040e037981 */ /* 0x000f22000c1e1900 */
[----:B--2---:R-:W-:Y:S01]  /*9e30*/  VIADD R12, R12, 0xffffffff ;  /* 0xffffffff0c0c7836 */ /* 0x004fe20000000000 */
[----:B------:R-:W-:-:S04]  /*9e40*/  IADD3 R13, PT, PT, R13, -0x1, RZ ;  /* 0xffffffff0d0d7810 */ /* 0x000fc80007ffe0ff */
[C---:B------:R-:W-:Y:S02]  /*9e50*/  ISETP.NE.AND P0, PT, R12.reuse, RZ, PT ;  /* 0x000000ff0c00720c */ /* 0x040fe40003f05270 */
[C---:B------:R-:W-:Y:S02]  /*9e60*/  ISETP.NE.AND P1, PT, R13.reuse, RZ, PT ;  /* 0x000000ff0d00720c */ /* 0x040fe40003f25270 */
[----:B------:R-:W-:Y:S02]  /*9e70*/  SEL R18, R12, 0x61, P0 ;  /* 0x000000610c127807 */ /* 0x000fe40000000000 */
[----:B------:R-:W-:-:S05]  /*9e80*/  SEL R19, R13, 0x61, P1 ;  /* 0x000000610d137807 */ /* 0x000fca0000800000 */
[----:B------:R-:W-:Y:S04]  /*9e90*/  STG.E.64 desc[UR4][R14.64+0x2260], R18 ;  /* 0x002260120e007986 */ /* 0x000fe8000c101b04 */
[----:B------:R-:W3:Y:S02]  /*9ea0*/  LDG.E.64 R12, desc[UR4][R22.64] ;  /* 0x00000004160c7981 */ /* 0x000ee4000c1e1b00 */
[----:B---3--:R-:W-:-:S08]  /*9eb0*/  DADD R10, R10, -R12 ;  /* 0x000000000a0a7229 */ /* 0x008fd0000000080c */
        /* <DEDUP_REMOVED lines=16> */
[----:B------:R-:W3:Y:S04]  /*9fc0*/  @!P0 LDG.E R13, desc[UR4][R14.64+0x2258] ;  /* 0x002258040e0d8981 */ /* 0x000ee8000c1e1900 */
[----:B0-----:R-:W4:Y:S01]  /*9fd0*/  @!P0 LDG.E.64 R10, desc[UR4][R24.64] ;  /* 0x00000004180a8981 */ /* 0x001f22000c1e1b00 */
[----:B---3--:R-:W-:-:S05]  /*9fe0*/  @!P0 IMAD.WIDE R12, R13, 0x8, R14 ;  /* 0x000000080d0c8825 */ /* 0x008fca00078e020e */
[----:B----4-:R2:W-:Y:S04]  /*9ff0*/  @!P0 STG.E.64 desc[UR4][R12.64], R10 ;  /* 0x0000000a0c008986 */ /* 0x0105e8000c101b04 */
[----:B------:R-:W3:Y:S02]  /*a000*/  LDG.E R3, desc[UR4][R14.64+0x2258] ;  /* 0x002258040e037981 */ /* 0x000ee4000c1e1900 */
[----:B---3--:R-:W-:-:S04]  /*a010*/  VIADD R3, R3, 0x1 ;  /* 0x0000000103037836 */ /* 0x008fc80000000000 */
[----:B------:R-:W0:Y:S01]  /*a020*/  I2F.F64 R18, R3 ;  /* 0x0000000300127312 */ /* 0x000e220000201c00 */
[----:B------:R2:W-:Y:S01]  /*a030*/  STG.E desc[UR4][R14.64+0x2258], R3 ;  /* 0x002258030e007986 */ /* 0x0005e2000c101904 */
[----:B0-----:R-:W-:-:S14]  /*a040*/  DSETP.GE.AND P0, PT, R4, R18, PT ;  /* 0x000000120400722a */ /* 0x001fdc0003f06000 */
[----:B--2---:R-:W-:Y:S05]  /*a050*/  @P0 BRA `(.L_x_505) ;  /* 0xfffffffc00380947 */ /* 0x004fea000383ffff */
.L_x_504:
[----:B------:R-:W-:Y:S05]  /*a060*/  BSYNC.RECONVERGENT B1 ;  /* 0x0000000000017941 */ /* 0x000fea0003800200 */
.L_x_503:
[----:B------:R-:W2:Y:S01]  /*a070*/  LDG.E.64 R6, desc[UR4][R14.64+0x2288] ;  /* 0x002288040e067981 */ /* 0x000ea2000c1e1b00 */
[----:B0-----:R-:W-:Y:S01]  /*a080*/  IMAD.MOV.U32 R3, RZ, RZ, 0x1 ;  /* 0x00000001ff037424 */ /* 0x001fe200078e00ff */
[----:B--2---:R-:W-:-:S07]  /*a090*/  DADD R6, R4, R6 ;  /* 0x0000000004067229 */ /* 0x004fce0000000006 */
[----:B------:R0:W-:Y:S01]  /*a0a0*/  STG.E.64 desc[UR4][R14.64+0x2288], R6 ;  /* 0x002288060e007986 */ /* 0x0001e2000c101b04 */
[----:B------:R-:W-:-:S14]  /*a0b0*/  DSETP.GE.AND P0, PT, R6, 1.00000000000000000000e+09, PT ;  /* 0x41cdcd650600742a */ /* 0x000fdc0003f06000 */
[----:B0-----:R-:W-:Y:S05]  /*a0c0*/  @!P0 BRA `(.L_x_502) ;  /* 0x00000000001c8947 */ /* 0x001fea0003800000 */
[----:B------:R-:W2:Y:S01]  /*a0d0*/  LDG.E.64 R4, desc[UR4][R14.64+0x2290] ;  /* 0x002290040e047981 */ /* 0x000ea2000c1e1b00 */
[----:B------:R-:W-:-:S07]  /*a0e0*/  DADD R6, R6, -1.00000000000000000000e+09 ;  /* 0xc1cdcd6506067429 */ /* 0x000fce0000000000 */
[----:B------:R0:W-:Y:S01]  /*a0f0*/  STG.E.64 desc[UR4][R14.64+0x2288], R6 ;  /* 0x002288060e007986 */ /* 0x0001e2000c101b04 */
[----:B--2---:R-:W-:-:S07]  /*a100*/  DADD R4, R4, 1 ;  /* 0x3ff0000004047429 */ /* 0x004fce0000000000 */
[----:B------:R0:W-:Y:S01]  /*a110*/  STG.E.64 desc[UR4][R14.64+0x2290], R4 ;  /* 0x002290040e007986 */ /* 0x0001e2000c101b04 */
[----:B------:R-:W-:Y:S05]  /*a120*/  BRA `(.L_x_502) ;  /* 0x0000000000047947 */ /* 0x000fea0003800000 */
.L_x_462:
[----:B------:R-:W-:-:S07]  /*a130*/  IADD3 R3, PT, PT, R3, 0x1, RZ ;  /* 0x0000000103037810 */ /* 0x000fce0007ffe0ff */
.L_x_502:
[----:B------:R-:W-:Y:S05]  /*a140*/  BSYNC.RECONVERGENT B3 ;  /* 0x0000000000037941 */ /* 0x000fea0003800200 */
.L_x_461:
[----:B------:R-:W-:Y:S05]  /*a150*/  WARPSYNC.ALL ;  /* 0x0000000000007948 */ /* 0x000fea0003800000 */
[----:B0-----:R-:W-:Y:S01]  /*a160*/  IMAD.WIDE R4, R3, 0x8, R14 ;  /* 0x0000000803047825 */ /* 0x001fe200078e020e */
[----:B------:R0:W-:Y:S05]  /*a170*/  STG.E desc[UR4][R14.64+0x2258], R3 ;  /* 0x002258030e007986 */ /* 0x0001ea000c101904 */
[----:B------:R-:W5:Y:S02]  /*a180*/  LDG.E.64 R4, desc[UR4][R4.64] ;  /* 0x0000000404047981 */ /* 0x000f64000c1e1b00 */
[----:B-----5:R-:W-:Y:S01]  /*a190*/  ISETP.GT.AND P0, PT, R17, 0xfffff, PT ;  /* 0x000fffff1100780c */ /* 0x020fe20003f04270 */
[----:B------:R-:W-:Y:S01]  /*a1a0*/  IMAD.MOV.U32 R20, RZ, RZ, R17 ;  /* 0x000000ffff147224 */ /* 0x000fe200078e0011 */
[----:B------:R-:W-:Y:S01]  /*a1b0*/  BSSY.RECONVERGENT B1, `(.L_x_506) ;  /* 0x0000050000017945 */ /* 0x000fe20003800200 */
[----:B------:R-:W-:-:S02]  /*a1c0*/  IMAD.MOV.U32 R6, RZ, RZ, R16 ;  /* 0x000000ffff067224 */ /* 0x000fc400078e0010 */
[----:B------:R-:W-:-:S08]  /*a1d0*/  IMAD.MOV.U32 R21, RZ, RZ, -0x3ff ;  /* 0xfffffc01ff157424 */ /* 0x000fd000078e00ff */
[----:B------:R-:W-:Y:S01]  /*a1e0*/  @!P0 DMUL R16, R16, 1.80143985094819840000e+16 ;  /* 0x4350000010108828 */ /* 0x000fe20000000000 */
[----:B------:R-:W-:-:S09]  /*a1f0*/  @!P0 MOV R21, 0xfffffbcb ;  /* 0xfffffbcb00158802 */ /* 0x000fd20000000f00 */
[----:B------:R-:W-:Y:S01]  /*a200*/  @!P0 MOV R20, R17 ;  /* 0x0000001100148202 */ /* 0x000fe20000000f00 */
[----:B------:R-:W-:-:S04]  /*a210*/  @!P0 IMAD.MOV.U32 R6, RZ, RZ, R16 ;  /* 0x000000ffff068224 */ /* 0x000fc800078e0010 */
[----:B------:R-:W-:-:S05]  /*a220*/  VIADD R7, R20, 0xffffffff ;  /* 0xffffffff14077836 */ /* 0x000fca0000000000 */
[----:B------:R-:W-:-:S13]  /*a230*/  ISETP.GT.U32.AND P1, PT, R7, 0x7feffffe, PT ;  /* 0x7feffffe0700780c */ /* 0x000fda0003f24070 */
[----:B0-----:R-:W-:Y:S05]  /*a240*/  @P1 BRA `(.L_x_507) ;  /* 0x0000000400001947 */ /* 0x001fea0003800000 */
[C---:B------:R-:W-:Y:S01]  /*a250*/  LOP3.LUT R7, R20.reuse, 0xfffff, RZ, 0xc0, !PT ;  /* 0x000fffff14077812 */ /* 0x040fe200078ec0ff */
[----:B------:R-:W-:Y:S01]  /*a260*/  IMAD.MOV.U32 R10, RZ, RZ, RZ ;  /* 0x000000ffff0a7224 */ /* 0x000fe200078e00ff */
[----:B------:R-:W-:Y:S01]  /*a270*/  MOV R19, 0x3ed0ee25 ;  /* 0x3ed0ee2500137802 */ /* 0x000fe20000000f00 */
[----:B------:R-:W-:Y:S01]  /*a280*/  IMAD.MOV.U32 R18, RZ, RZ, -0x748574fc ;  /* 0x8b7a8b04ff127424 */ /* 0x000fe200078e00ff */
[----:B------:R-:W-:Y:S01]  /*a290*/  LOP3.LUT R7, R7, 0x3ff00000, RZ, 0xfc, !PT ;  /* 0x3ff0000007077812 */ /* 0x000fe200078efcff */
[----:B------:R-:W-:Y:S01]  /*a2a0*/  UMOV UR6, 0x3ae80f1e ;  /* 0x3ae80f1e00067882 */ /* 0x000fe20000000000 */
[----:B------:R-:W-:Y:S01]  /*a2b0*/  UMOV UR7, 0x3eb1380b ;  /* 0x3eb1380b00077882 */ /* 0x000fe20000000000 */
[----:B------:R-:W-:Y:S01]  /*a2c0*/  LEA.HI R20, R20, R21, RZ, 0xc ;  /* 0x0000001514147211 */ /* 0x000fe200078f60ff */
[----:B------:R-:W-:Y:S01]  /*a2d0*/  IMAD.MOV.U32 R21, RZ, RZ, 0x43300000 ;  /* 0x43300000ff157424 */ /* 0x000fe200078e00ff */
[----:B------:R-:W-:Y:S01]  /*a2e0*/  ISETP.GE.U32.AND P0, PT, R7, 0x3ff6a09f, PT ;  /* 0x3ff6a09f0700780c */ /* 0x000fe20003f06070 */
[----:B------:R-:W-:Y:S01]  /*a2f0*/  UMOV UR8, 0x80000000 ;  /* 0x8000000000087882 */ /* 0x000fe20000000000 */
[----:B------:R-:W-:-:S11]  /*a300*/  UMOV UR9, 0x43300000 ;  /* 0x4330000000097882 */ /* 0x000fd60000000000 */
[----:B------:R-:W-:Y:S02]  /*a310*/  @P0 VIADD R9, R7, 0xfff00000 ;  /* 0xfff0000007090836 */ /* 0x000fe40000000000 */
[----:B------:R-:W-:-:S03]  /*a320*/  @P0 VIADD R20, R20, 0x1 ;  /* 0x0000000114140836 */ /* 0x000fc60000000000 */
[----:B------:R-:W-:Y:S02]  /*a330*/  @P0 MOV R7, R9 ;  /* 0x0000000900070202 */ /* 0x000fe40000000f00 */
[----:B------:R-:W-:-:S04]  /*a340*/  LOP3.LUT R20, R20, 0x80000000, RZ, 0x3c, !PT ;  /* 0x8000000014147812 */ /* 0x000fc800078e3cff */
[C---:B------:R-:W-:Y:S02]  /*a350*/  DADD R8, R6.reuse, 1 ;  /* 0x3ff0000006087429 */ /* 0x040fe40000000000 */
[----:B------:R-:W-:Y:S02]  /*a360*/  DADD R6, R6, -1 ;  /* 0xbff0000006067429 */ /* 0x000fe40000000000 */
[----:B------:R-:W-:Y:S01]  /*a370*/  DADD R20, R20, -UR8 ;  /* 0x8000000814147e29 */ /* 0x000fe20008000000 */
[----:B------:R-:W-:Y:S01]  /*a380*/  UMOV UR8, 0xfefa39ef ;  /* 0xfefa39ef00087882 */ /* 0x000fe20000000000 */
[----:B------:R-:W0:Y:S01]  /*a390*/  MUFU.RCP64H R11, R9 ;  /* 0x00000009000b7308 */ /* 0x000e220000001800 */
[----:B------:R-:W-:Y:S01]  /*a3a0*/  UMOV UR9, 0x3fe62e42 ;  /* 0x3fe62e4200097882 */ /* 0x000fe20000000000 */
[----:B0-----:R-:W-:-:S08]  /*a3b0*/  DFMA R12, -R8, R10, 1 ;  /* 0x3ff00000080c742b */ /* 0x001fd0000000010a */
[----:B------:R-:W-:-:S08]  /*a3c0*/  DFMA R12, R12, R12, R12 ;  /* 0x0000000c0c0c722b */ /* 0x000fd0000000000c */
[----:B------:R-:W-:-:S08]  /*a3d0*/  DFMA R12, R10, R12, R10 ;  /* 0x0000000c0a0c722b */ /* 0x000fd0000000000a */
[----:B------:R-:W-:-:S08]  /*a3e0*/  DMUL R10, R6, R12 ;  /* 0x0000000c060a7228 */ /* 0x000fd00000000000 */
[----:B------:R-:W-:-:S08]  /*a3f0*/  DFMA R10, R6, R12, R10 ;  /* 0x0000000c060a722b */ /* 0x000fd0000000000a */
[----:B------:R-:W-:-:S08]  /*a400*/  DMUL R16, R10, R10 ;  /* 0x0000000a0a107228 */ /* 0x000fd00000000000 */
[----:B------:R-:W-:Y:S01]  /*a410*/  DFMA R8, R16, UR6, R18 ;  /* 0x0000000610087c2b */ /* 0x000fe20008000012 */
[----:B------:R-:W-:Y:S01]  /*a420*/  UMOV UR6, 0x9f02676f ;  /* 0x9f02676f00067882 */ /* 0x000fe20000000000 */
[----:B------:R-:W-:Y:S01]  /*a430*/  UMOV UR7, 0x3ef3b266 ;  /* 0x3ef3b26600077882 */ /* 0x000fe20000000000 */
[----:B------:R-:W-:-:S05]  /*a440*/  DADD R18, R6, -R10 ;  /* 0x0000000006127229 */ /* 0x000fca000000080a */
[----:B------:R-:W-:Y:S01]  /*a450*/  DFMA R8, R16, R8, UR6 ;  /* 0x0000000610087e2b */ /* 0x000fe20008000008 */
[----:B------:R-:W-:Y:S01]  /*a460*/  UMOV UR6, 0xa9ab0956 ;  /* 0xa9ab095600067882 */ /* 0x000fe20000000000 */
[----:B------:R-:W-:Y:S01]  /*a470*/  UMOV UR7, 0x3f1745cb ;  /* 0x3f1745cb00077882 */ /* 0x000fe20000000000 */
[----:B------:R-:W-:-:S05]  /*a480*/  DADD R18, R18, R18 ;  /* 0x0000000012127229 */ /* 0x000fca0000000012 */
[----:B------:R-:W-:Y:S01]  /*a490*/  DFMA R8, R16, R8, UR6 ;  /* 0x0000000610087e2b */ /* 0x000fe20008000008 */
[----:B------:R-:W-:Y:S01]  /*a4a0*/  UMOV UR6, 0x2d1b5154 ;  /* 0x2d1b515400067882 */ /* 0x000fe20000000000 */
[----:B------:R-:W-:Y:S01]  /*a4b0*/  UMOV UR7, 0x3f3c71c7 ;  /* 0x3f3c71c700077882 */ /* 0x000fe20000000000 */
[----:B------:R-:W-:Y:S02]  /*a4c0*/  DFMA R18, R6, -R10, R18 ;  /* 0x8000000a0612722b */ /* 0x000fe40000000012 */
[----:B------:R-:W-:-:S03]  /*a4d0*/  DFMA R6, R20, UR8, R10 ;  /* 0x0000000814067c2b */ /* 0x000fc6000800000a */
[----:B------:R-:W-:Y:S01]  /*a4e0*/  DFMA R8, R16, R8, UR6 ;  /* 0x0000000610087e2b */ /* 0x000fe20008000008 */
[----:B------:R-:W-:Y:S01]  /*a4f0*/  UMOV UR6, 0x923be72d ;  /* 0x923be72d00067882 */ /* 0x000fe20000000000 */
[----:B------:R-:W-:Y:S01]  /*a500*/  UMOV UR7, 0x3f624924 ;  /* 0x3f62492400077882 */ /* 0x000fe20000000000 */
[----:B------:R-:W-:-:S05]  /*a510*/  DMUL R18, R12, R18 ;  /* 0x000000120c127228 */ /* 0x000fca0000000000 */
        /* <DEDUP_REMOVED lines=8> */
[----:B------:R-:W-:Y:S02]  /*a5a0*/  UMOV UR7, 0x3fe62e42 ;  /* 0x3fe62e4200077882 */ /* 0x000fe40000000000 */
[----:B------:R-:W-:Y:S01]  /*a5b0*/  DFMA R22, R20, -UR6, R6 ;  /* 0x8000000614167c2b */ /* 0x000fe20008000006 */
[----:B------:R-:W-:Y:S01]  /*a5c0*/  UMOV UR6, 0x3b39803f ;  /* 0x3b39803f00067882 */ /* 0x000fe20000000000 */
[----:B------:R-:W-:Y:S02]  /*a5d0*/  UMOV UR7, 0x3c7abc9e ;  /* 0x3c7abc9e00077882 */ /* 0x000fe40000000000 */
[----:B------:R-:W-:-:S04]  /*a5e0*/  DMUL R8, R16, R8 ;  /* 0x0000000810087228 */ /* 0x000fc80000000000 */
[----:B------:R-:W-:-:S04]  /*a5f0*/  DADD R22, -R10, R22 ;  /* 0x000000000a167229 */ /* 0x000fc80000000116 */
[----:B------:R-:W-:-:S08]  /*a600*/  DFMA R8, R10, R8, R18 ;  /* 0x000000080a08722b */ /* 0x000fd00000000012 */
[----:B------:R-:W-:-:S08]  /*a610*/  DADD R8, R8, -R22 ;  /* 0x0000000008087229 */ /* 0x000fd00000000816 */
[----:B------:R-:W-:-:S08]  /*a620*/  DFMA R8, R20, UR6, R8 ;  /* 0x0000000614087c2b */ /* 0x000fd00008000008 */
[----:B------:R-:W-:Y:S01]  /*a630*/  DADD R6, R6, R8 ;  /* 0x0000000006067229 */ /* 0x000fe20000000008 */
[----:B------:R-:W-:Y:S10]  /*a640*/  BRA `(.L_x_508) ;  /* 0x0000000000187947 */ /* 0x000ff40003800000 */
.L_x_507:
[----:B------:R-:W-:Y:S01]  /*a650*/  MOV R6, 0x0 ;  /* 0x0000000000067802 */ /* 0x000fe20000000f00 */
[----:B------:R-:W-:Y:S01]  /*a660*/  IMAD.MOV.U32 R7, RZ, RZ, 0x7ff00000 ;  /* 0x7ff00000ff077424 */ /* 0x000fe200078e00ff */
[----:B------:R-:W-:-:S05]  /*a670*/  LOP3.LUT P0, RZ, R17, 0x7fffffff, RZ, 0xc0, !PT ;  /* 0x7fffffff11ff7812 */ /* 0x000fca000780c0ff */
[----:B------:R-:W-:-:S10]  /*a680*/  DFMA R6, R16, R6, +INF ;  /* 0x7ff000001006742b */ /* 0x000fd40000000006 */
[----:B------:R-:W-:Y:S02]  /*a690*/  FSEL R6, R6, RZ, P0 ;  /* 0x000000ff06067208 */ /* 0x000fe40000000000 */
[----:B------:R-:W-:-:S07]  /*a6a0*/  FSEL R7, R7, -QNAN , P0 ;  /* 0xfff0000007077808 */ /* 0x000fce0000000000 */
.L_x_508:
[----:B------:R-:W-:Y:S05]  /*a6b0*/  BSYNC.RECONVERGENT B1 ;  /* 0x0000000000017941 */ /* 0x000fea0003800200 */
.L_x_506:
[----:B------:R-:W-:Y:S01]  /*a6c0*/  DADD R18, -RZ, -R6 ;  /* 0x00000000ff127229 */ /* 0x000fe20000000906 */
[----:B------:R-:W-:Y:S01]  /*a6d0*/  MOV R12, 0x0 ;  /* 0x00000000000c7802 */ /* 0x000fe20000000f00 */
[----:B------:R-:W-:Y:S01]  /*a6e0*/  IMAD.MOV.U32 R13, RZ, RZ, 0x3fd80000 ;  /* 0x3fd80000ff0d7424 */ /* 0x000fe200078e00ff */
[----:B------:R-:W-:Y:S03]  /*a6f0*/  BSSY.RECONVERGENT B1, `(.L_x_509) ;  /* 0x0000017000017945 */ /* 0x000fe60003800200 */
[----:B------:R-:W0:Y:S04]  /*a700*/  MUFU.RSQ64H R9, R19 ;  /* 0x0000001300097308 */ /* 0x000e280000001c00 */
[----:B------:R-:W-:-:S05]  /*a710*/  VIADD R8, R19, 0xfcb00000 ;  /* 0xfcb0000013087836 */ /* 0x000fca0000000000 */
[----:B------:R-:W-:Y:S01]  /*a720*/  ISETP.GE.U32.AND P0, PT, R8, 0x7ca00000, PT ;  /* 0x7ca000000800780c */ /* 0x000fe20003f06070 */
[----:B0-----:R-:W-:-:S08]  /*a730*/  DMUL R10, R8, R8 ;  /* 0x00000008080a7228 */ /* 0x001fd00000000000 */
[----:B------:R-:W-:-:S08]  /*a740*/  DFMA R10, -R10, -R6, 1 ;  /* 0x3ff000000a0a742b */ /* 0x000fd00000000906 */
[----:B------:R-:W-:Y:S02]  /*a750*/  DFMA R12, R10, R12, 0.5 ;  /* 0x3fe000000a0c742b */ /* 0x000fe4000000000c */
[----:B------:R-:W-:-:S08]  /*a760*/  DMUL R10, R8, R10 ;  /* 0x0000000a080a7228 */ /* 0x000fd00000000000 */
[----:B------:R-:W-:-:S08]  /*a770*/  DFMA R10, R12, R10, R8 ;  /* 0x0000000a0c0a722b */ /* 0x000fd00000000008 */
[----:B------:R-:W-:-:S08]  /*a780*/  DMUL R50, R10, -R6 ;  /* 0x800000060a327228 */ /* 0x000fd00000000000 */
[----:B------:R-:W-:Y:S01]  /*a790*/  DFMA R48, R50, -R50, -R6 ;  /* 0x800000323230722b */ /* 0x000fe20000000806 */
[----:B------:R-:W-:Y:S01]  /*a7a0*/  VIADD R7, R11, 0xfff00000 ;  /* 0xfff000000b077836 */ /* 0x000fe20000000000 */
[----:B------:R-:W-:-:S06]  /*a7b0*/  MOV R6, R10 ;  /* 0x0000000a00067202 */ /* 0x000fcc0000000f00 */
[----:B------:R-:W-:Y:S01]  /*a7c0*/  DFMA R16, R48, R6, R50 ;  /* 0x000000063010722b */ /* 0x000fe20000000032 */
[----:B------:R-:W-:Y:S10]  /*a7d0*/  @!P0 BRA `(.L_x_510) ;  /* 0x0000000000208947 */ /* 0x000ff40003800000 */
[----:B------:R-:W-:Y:S01]  /*a7e0*/  MOV R58, R8 ;  /* 0x00000008003a7202 */ /* 0x000fe20000000f00 */
[----:B------:R-:W-:Y:S01]  /*a7f0*/  IMAD.MOV.U32 R12, RZ, RZ, R18 ;  /* 0x000000ffff0c7224 */ /* 0x000fe200078e0012 */
[----:B------:R-:W-:Y:S01]  /*a800*/  MOV R8, 0xa840 ;  /* 0x0000a84000087802 */ /* 0x000fe20000000f00 */
[----:B------:R-:W-:Y:S02]  /*a810*/  IMAD.MOV.U32 R9, RZ, RZ, R19 ;  /* 0x000000ffff097224 */ /* 0x000fe400078e0013 */
[----:B------:R-:W-:-:S07]  /*a820*/  IMAD.MOV.U32 R11, RZ, RZ, R7 ;  /* 0x000000ffff0b7224 */ /* 0x000fce00078e0007 */
[----:B-1234-:R-:W-:Y:S05]  /*a830*/  CALL.REL.NOINC `($__internal_3_$__cuda_sm20_dsqrt_rn_f64_mediumpath_v1) ;  /* 0x00000110005c7944 */ /* 0x01efea0003c00000 */
[----:B------:R-:W-:Y:S01]  /*a840*/  IMAD.MOV.U32 R16, RZ, RZ, R10 ;  /* 0x000000ffff107224 */ /* 0x000fe200078e000a */
[----:B------:R-:W-:-:S07]  /*a850*/  MOV R17, R11 ;  /* 0x0000000b00117202 */ /* 0x000fce0000000f00 */
.L_x_510:
[----:B------:R-:W-:Y:S05]  /*a860*/  BSYNC.RECONVERGENT B1 ;  /* 0x0000000000017941 */ /* 0x000fea0003800200 */
.L_x_509:
[----:B------:R-:W0:Y:S02]  /*a870*/  LDC.64 R6, c[0x0][0x3b8] ;  /* 0x0000ee00ff067b82 */ /* 0x000e240000000a00 */
[----:B0-----:R-:W5:Y:S01]  /*a880*/  LDG.E.64 R6, desc[UR4][R6.64] ;  /* 0x0000000406067981 */ /* 0x001f62000c1e1b00 */
[----:B------:R-:W-:Y:S01]  /*a890*/  BSSY.RECONVERGENT B1, `(.L_x_511) ;  /* 0x000001e000017945 */ /* 0x000fe20003800200 */
[----:B-----5:R-:W-:-:S08]  /*a8a0*/  DMUL R18, R4, R6 ;  /* 0x0000000604127228 */ /* 0x020fd00000000000 */
[----:B------:R-:W-:-:S14]  /*a8b0*/  DSETP.NEU.AND P0, PT, |R18|, +INF , PT ;  /* 0x7ff000001200742a */ /* 0x000fdc0003f0d200 */
[----:B------:R-:W-:Y:S01]  /*a8c0*/  @!P0 DMUL R4, RZ, R18 ;  /* 0x00000012ff048228 */ /* 0x000fe20000000000 */
[----:B------:R-:W-:Y:S01]  /*a8d0*/  @!P0 IMAD.MOV.U32 R12, RZ, RZ, 0x1 ;  /* 0x00000001ff0c8424 */ /* 0x000fe200078e00ff */
[----:B------:R-:W-:Y:S09]  /*a8e0*/  @!P0 BRA `(.L_x_512) ;  /* 0x0000000000608947 */ /* 0x000ff20003800000 */
        /* <DEDUP_REMOVED lines=18> */
[----:B------:R-:W-:Y:S02]  /*aa10*/  MOV R50, R19 ;  /* 0x0000001300327202 */ /* 0x000fe40000000f00 */
[----:B------:R-:W-:-:S07]  /*aa20*/  MOV R48, 0xaa40 ;  /* 0x0000aa4000307802 */ /* 0x000fce0000000f00 */
[----:B-1234-:R-:W-:Y:S05]  /*aa30*/  CALL.REL.NOINC `($_Z13GetCollisionsPdS_S_S_S_S_S_S_S_S_S_S_S_S_S_S_S_S_S_S_S_S_S_S_S_S_P7RM48Gen$__internal_trig_reduction_slowpathd) ;  /* 0x0000011c00247944 */ /* 0x01efea0003c00000 */
[----:B------:R-:W-:-:S07]  /*aa40*/  IMAD.MOV.U32 R6, RZ, RZ, R12 ;  /* 0x000000ffff067224 */ /* 0x000fce00078e000c */
.L_x_514:
[----:B------:R-:W-:Y:S05]  /*aa50*/  BSYNC.RECONVERGENT B2 ;  /* 0x0000000000027941 */ /* 0x000fea0003800200 */
.L_x_513:
[----:B------:R-:W-:-:S07]  /*aa60*/  VIADD R12, R6, 0x1 ;  /* 0x00000001060c7836 */ /* 0x000fce0000000000 */
.L_x_512:
[----:B------:R-:W-:Y:S05]  /*aa70*/  BSYNC.RECONVERGENT B1 ;  /* 0x0000000000017941 */ /* 0x000fea0003800200 */
.L_x_511:
[----:B------:R-:W0:Y:S01]  /*aa80*/  LDCU.64 UR6, c[0x4][0x38] ;  /* 0x01000700ff0677ac */ /* 0x000e220008000a00 */
[----:B------:R-:W-:-:S04]  /*aa90*/  SHF.L.U32 R6, R12, 0x6, RZ ;  /* 0x000000060c067819 */ /* 0x000fc800000006ff */
[----:B------:R-:W-:-:S04]  /*aaa0*/  LOP3.LUT R6, R6, 0x40, RZ, 0xc0, !PT ;  /* 0x0000004006067812 */ /* 0x000fc800078ec0ff */
[----:B0-----:R-:W-:-:S05]  /*aab0*/  IADD3 R6, P0, PT, R6, UR6, RZ ;  /* 0x0000000606067c10 */ /* 0x001fca000ff1e0ff */
[----:B------:R-:W-:-:S05]  /*aac0*/  IMAD.X R7, RZ, RZ, UR7, P0 ;  /* 0x00000007ff077e24 */ /* 0x000fca00080e06ff */
[----:B------:R-:W5:Y:S04]  /*aad0*/  LDG.E.128.CONSTANT R20, desc[UR4][R6.64] ;  /* 0x0000000406147981 */ /* 0x000f68000c1e9d00 */
[----:B------:R-:W2:Y:S04]  /*aae0*/  LDG.E.128.CONSTANT R24, desc[UR4][R6.64+0x10] ;  /* 0x0000100406187981 */ /* 0x000ea8000c1e9d00 */
[----:B------:R-:W3:Y:S01]  /*aaf0*/  LDG.E.128.CONSTANT R28, desc[UR4][R6.64+0x20] ;  /* 0x00002004061c7981 */ /* 0x000ee2000c1e9d00 */
[----:B------:R-:W-:Y:S01]  /*ab00*/  LOP3.LUT R8, R12, 0x1, RZ, 0xc0, !PT ;  /* 0x000000010c087812 */ /* 0x000fe200078ec0ff */
[----:B------:R-:W-:Y:S01]  /*ab10*/  IMAD.MOV.U32 R10, RZ, RZ, 0x20fd8164 ;  /* 0x20fd8164ff0a7424 */ /* 0x000fe200078e00ff */
[----:B------:R-:W-:Y:S01]  /*ab20*/  MOV R11, 0x3da8ff83 ;  /* 0x3da8ff83000b7802 */ /* 0x000fe20000000f00 */
[----:B------:R-:W-:Y:S01]  /*ab30*/  BSSY.RECONVERGENT B1, `(.L_x_515) ;  /* 0x0000030000017945 */ /* 0x000fe20003800200 */
[----:B------:R-:W-:Y:S01]  /*ab40*/  ISETP.NE.U32.AND P0, PT, R8, 0x1, PT ;  /* 0x000000010800780c */ /* 0x000fe20003f05070 */
[----:B------:R-:W-:-:S03]  /*ab50*/  DMUL R8, R4, R4 ;  /* 0x0000000404087228 */ /* 0x000fc60000000000 */
[----:B------:R-:W-:Y:S02]  /*ab60*/  FSEL R10, R10, -8.06006814911005101289e+34, !P0 ;  /* 0xf9785eba0a0a7808 */ /* 0x000fe40004000000 */
[----:B------:R-:W-:-:S06]  /*ab70*/  FSEL R11, -R11, 0.11223486810922622681, !P0 ;  /* 0x3de5db650b0b7808 */ /* 0x000fcc0004000100 */
[----:B-----5:R-:W-:-:S08]  /*ab80*/  DFMA R20, R8, R10, R20 ;  /* 0x0000000a0814722b */ /* 0x020fd00000000014 */
[----:B------:R-:W-:-:S08]  /*ab90*/  DFMA R20, R8, R20, R22 ;  /* 0x000000140814722b */ /* 0x000fd00000000016 */
[----:B--2---:R-:W-:-:S08]  /*aba0*/  DFMA R20, R8, R20, R24 ;  /* 0x000000140814722b */ /* 0x004fd00000000018 */
[----:B------:R-:W-:-:S08]  /*abb0*/  DFMA R20, R8, R20, R26 ;  /* 0x000000140814722b */ /* 0x000fd0000000001a */
[----:B---3--:R-:W-:-:S08]  /*abc0*/  DFMA R20, R8, R20, R28 ;  /* 0x000000140814722b */ /* 0x008fd0000000001c */
[----:B------:R-:W-:-:S08]  /*abd0*/  DFMA R20, R8, R20, R30 ;  /* 0x000000140814722b */ /* 0x000fd0000000001e */
[----:B------:R-:W-:Y:S02]  /*abe0*/  DFMA R4, R20, R4, R4 ;  /* 0x000000041404722b */ /* 0x000fe40000000004 */
[----:B------:R-:W-:Y:S01]  /*abf0*/  DFMA R8, R8, R20, 1 ;  /* 0x3ff000000808742b */ /* 0x000fe20000000014 */
[----:B------:R-:W-:-:S09]  /*ac00*/  IMAD R20, R0, 0x8, R1 ;  /* 0x0000000800147824 */ /* 0x000fd200078e0201 */
[----:B------:R-:W-:Y:S02]  /*ac10*/  FSEL R6, R8, R4, !P0 ;  /* 0x0000000408067208 */ /* 0x000fe40004000000 */
[----:B------:R-:W-:Y:S02]  /*ac20*/  FSEL R7, R9, R5, !P0 ;  /* 0x0000000509077208 */ /* 0x000fe40004000000 */
[----:B------:R-:W-:-:S04]  /*ac30*/  LOP3.LUT P0, RZ, R12, 0x2, RZ, 0xc0, !PT ;  /* 0x000000020cff7812 */ /* 0x000fc8000780c0ff */
[----:B------:R-:W-:-:S10]  /*ac40*/  DADD R4, RZ, -R6 ;  /* 0x00000000ff047229 */ /* 0x000fd40000000806 */
[----:B------:R-:W-:Y:S02]  /*ac50*/  FSEL R4, R6, R4, !P0 ;  /* 0x0000000406047208 */ /* 0x000fe40004000000 */
[----:B------:R-:W-:Y:S01]  /*ac60*/  FSEL R5, R7, R5, !P0 ;  /* 0x0000000507057208 */ /* 0x000fe20004000000 */
[----:B------:R-:W-:-:S05]  /*ac70*/  DSETP.NEU.AND P0, PT, |R18|, +INF , PT ;  /* 0x7ff000001200742a */ /* 0x000fca0003f0d200 */
[----:B------:R-:W-:-:S07]  /*ac80*/  DMUL R4, R16, R4 ;  /* 0x0000000410047228 */ /* 0x000fce0000000000 */
[----:B------:R0:W-:Y:S02]  /*ac90*/  STL.64 [R20], R4 ;  /* 0x0000000414007387 */ /* 0x0001e40000100a00 */
[----:B------:R-:W-:Y:S01]  /*aca0*/  @!P0 DMUL R6, RZ, R18 ;  /* 0x00000012ff068228 */ /* 0x000fe20000000000 */
[----:B------:R-:W-:Y:S01]  /*acb0*/  @!P0 IMAD.MOV.U32 R12, RZ, RZ, RZ ;  /* 0x000000ffff0c8224 */ /* 0x000fe200078e00ff */
[----:B------:R-:W-:Y:S09]  /*acc0*/  @!P0 BRA `(.L_x_516) ;  /* 0x0000000000588947 */ /* 0x000ff20003800000 */
[----:B------:R-:W-:Y:S01]  /*acd0*/  UMOV UR6, 0x6dc9c883 ;  /* 0x6dc9c88300067882 */ /* 0x000fe20000000000 */
[----:B------:R-:W-:Y:S01]  /*ace0*/  UMOV UR7, 0x3fe45f30 ;  /* 0x3fe45f3000077882 */ /* 0x000fe20000000000 */
[C---:B------:R-:W-:Y:S02]  /*acf0*/  DSETP.GE.AND P0, PT, |R18|.reuse, 2.14748364800000000000e+09, PT ;  /* 0x41e000001200742a */ /* 0x040fe40003f06200 */
        /* <DEDUP_REMOVED lines=16> */
[----:B-1--4-:R-:W-:Y:S05]  /*ae00*/  CALL.REL.NOINC `($_Z13GetCollisionsPdS_S_S_S_S_S_S_S_S_S_S_S_S_S_S_S_S_S_S_S_S_S_S_S_S_P7RM48Gen$__internal_trig_reduction_slowpathd) ;  /* 0x0000011800307944 */ /* 0x012fea0003c00000 */
[----:B------:R-:W-:Y:S01]  /*ae10*/  IMAD.MOV.U32 R6, RZ, RZ, R4 ;  /* 0x000000ffff067224 */ /* 0x000fe200078e0004 */
[----:B------:R-:W-:-:S07]  /*ae20*/  MOV R7, R5 ;  /* 0x0000000500077202 */ /* 0x000fce0000000f00 */
.L_x_516:
[----:B------:R-:W-:Y:S05]  /*ae30*/  BSYNC.RECONVERGENT B1 ;  /* 0x0000000000017941 */ /* 0x000fea0003800200 */
.L_x_515:
[----:B------:R-:W2:Y:S01]  /*ae40*/  LDCU.64 UR6, c[0x4][0x38] ;  /* 0x01000700ff0677ac */ /* 0x000ea20008000a00 */
[----:B0-----:R-:W-:-:S05]  /*ae50*/  IMAD.SHL.U32 R4, R12, 0x40, RZ ;  /* 0x000000400c047824 */ /* 0x001fca00078e00ff */
[----:B------:R-:W-:-:S04]  /*ae60*/  LOP3.LUT R4, R4, 0x40, RZ, 0xc0, !PT ;  /* 0x0000004004047812 */ /* 0x000fc800078ec0ff */
[----:B--2---:R-:W-:-:S05]  /*ae70*/  IADD3 R4, P0, PT, R4, UR6, RZ ;  /* 0x0000000604047c10 */ /* 0x004fca000ff1e0ff */
[----:B------:R-:W-:-:S05]  /*ae80*/  IMAD.X R5, RZ, RZ, UR7, P0 ;  /* 0x00000007ff057e24 */ /* 0x000fca00080e06ff */
[----:B------:R-:W2:Y:S04]  /*ae90*/  LDG.E.128.CONSTANT R24, desc[UR4][R4.64] ;  /* 0x0000000404187981 */ /* 0x000ea8000c1e9d00 */
[----:B------:R-:W3:Y:S04]  /*aea0*/  LDG.E.128.CONSTANT R28, desc[UR4][R4.64+0x10] ;  /* 0x00001004041c7981 */ /* 0x000ee8000c1e9d00 */
[----:B------:R-:W5:Y:S01]  /*aeb0*/  LDG.E.128.CONSTANT R32, desc[UR4][R4.64+0x20] ;  /* 0x0000200404207981 */ /* 0x000f62000c1e9d00 */
[----:B------:R-:W-:Y:S01]  /*aec0*/  HFMA2 R10, -RZ, RZ, 0.00974273681640625, -2.12192535400390625e-05 ;  /* 0x20fd8164ff0a7431 */ /* 0x000fe200000001ff */
[----:B------:R-:W-:Y:S01]  /*aed0*/  LOP3.LUT R8, R12, 0x1, RZ, 0xc0, !PT ;  /* 0x000000010c087812 */ /* 0x000fe200078ec0ff */
[----:B------:R-:W-:-:S02]  /*aee0*/  IMAD.MOV.U32 R11, RZ, RZ, 0x3da8ff83 ;  /* 0x3da8ff83ff0b7424 */ /* 0x000fc400078e00ff */
[----:B------:R-:W-:Y:S01]  /*aef0*/  VIADD R0, R0, 0x2 ;  /* 0x0000000200007836 */ /* 0x000fe20000000000 */
[----:B------:R-:W-:Y:S01]  /*af00*/  ISETP.NE.U32.AND P0, PT, R8, 0x1, PT ;  /* 0x000000010800780c */ /* 0x000fe20003f05070 */
[----:B------:R-:W-:-:S03]  /*af10*/  DMUL R8, R6, R6 ;  /* 0x0000000606087228 */ /* 0x000fc60000000000 */
[----:B------:R-:W-:Y:S02]  /*af20*/  FSEL R11, -R11, 0.11223486810922622681, !P0 ;  /* 0x3de5db650b0b7808 */ /* 0x000fe40004000100 */
[----:B------:R-:W-:-:S06]  /*af30*/  FSEL R10, R10, -8.06006814911005101289e+34, !P0 ;  /* 0xf9785eba0a0a7808 */ /* 0x000fcc0004000000 */
[----:B--2---:R-:W-:-:S08]  /*af40*/  DFMA R24, R8, R10, R24 ;  /* 0x0000000a0818722b */ /* 0x004fd00000000018 */
[----:B------:R-:W-:-:S08]  /*af50*/  DFMA R24, R8, R24, R26 ;  /* 0x000000180818722b */ /* 0x000fd0000000001a */
[----:B---3--:R-:W-:-:S08]  /*af60*/  DFMA R24, R8, R24, R28 ;  /* 0x000000180818722b */ /* 0x008fd0000000001c */
[----:B------:R-:W-:-:S08]  /*af70*/  DFMA R24, R8, R24, R30 ;  /* 0x000000180818722b */ /* 0x000fd0000000001e */
[----:B-----5:R-:W-:-:S08]  /*af80*/  DFMA R24, R8, R24, R32 ;  /* 0x000000180818722b */ /* 0x020fd00000000020 */
        /* <DEDUP_REMOVED lines=8> */
[----:B------:R-:W-:Y:S02]  /*b010*/  FSEL R5, R7, R5, !P0 ;  /* 0x0000000507057208 */ /* 0x000fe40004000000 */
[----:B------:R-:W-:-:S04]  /*b020*/  ISETP.GE.U32.AND P0, PT, R0, 0x5, PT ;  /* 0x000000050000780c */ /* 0x000fc80003f06070 */
[----:B------:R-:W-:-:S07]  /*b030*/  DMUL R16, R16, R4 ;  /* 0x0000000410107228 */ /* 0x000fce0000000000 */
[----:B------:R0:W-:Y:S02]  /*b040*/  STL.64 [R20+0x8], R16 ;  /* 0x0000081014007387 */ /* 0x0001e40000100a00 */
[----:B------:R-:W-:Y:S05]  /*b050*/  @!P0 BRA `(.L_x_517) ;  /* 0xffffff8400988947 */ /* 0x000fea000383ffff */
[----:B------:R-:W2:Y:S01]  /*b060*/  LDC.64 R18, c[0x0][0x438] ;  /* 0x00010e00ff127b82 */ /* 0x000ea20000000a00 */
[----:B------:R-:W-:Y:S01]  /*b070*/  BSSY.RECONVERGENT B2, `(.L_x_518) ;  /* 0x0001027000027945 */ /* 0x000fe20003800200 */
[----:B------:R-:W-:Y:S02]  /*b080*/  MOV R0, 0x1 ;  /* 0x0000000100007802 */ /* 0x000fe40000000f00 */
[----:B0-----:R-:W-:-:S04]  /*b090*/  CS2R R16, SRZ ;  /* 0x0000000000107805 */ /* 0x001fc8000001ff00 */
[----:B------:R-:W0:Y:S08]  /*b0a0*/  LDC.64 R20, c[0x0][0x3d8] ;  /* 0x0000f600ff147b82 */ /* 0x000e300000000a00 */
[----:B------:R-:W3:Y:S08]  /*b0b0*/  LDC.64 R22, c[0x0][0x3f0] ;  /* 0x0000fc00ff167b82 */ /* 0x000ef00000000a00 */
[----:B------:R-:W5:Y:S01]  /*b0c0*/  LDC.64 R24, c[0x0][0x440] ;  /* 0x00011000ff187b82 */ /* 0x000f620000000a00 */
[----:B--2---:R-:W-:-:S07]  /*b0d0*/  IMAD.WIDE R18, R2, 0x8, R18 ;  /* 0x0000000802127825 */ /* 0x004fce00078e0212 */
[----:B------:R-:W2:Y:S01]  /*b0e0*/  LDC.64 R26, c[0x0][0x3e0] ;  /* 0x0000f800ff1a7b82 */ /* 0x000ea20000000a00 */
[----:B0-----:R-:W-:-:S07]  /*b0f0*/  IMAD.WIDE R20, R2, 0x8, R20 ;  /* 0x0000000802147825 */ /* 0x001fce00078e0214 */
[----:B------:R-:W0:Y:S01]  /*b100*/  LDC.64 R28, c[0x0][0x3e8] ;  /* 0x0000fa00ff1c7b82 */ /* 0x000e220000000a00 */
[----:B---3--:R-:W-:-:S07]  /*b110*/  IMAD.WIDE R22, R2, 0x8, R22 ;  /* 0x0000000802167825 */ /* 0x008fce00078e0216 */
[----:B------:R-:W3:Y:S01]  /*b120*/  LDC.64 R30, c[0x0][0x420] ;  /* 0x00010800ff1e7b82 */ /* 0x000ee20000000a00 */
[----:B-----5:R-:W-:-:S07]  /*b130*/  IMAD.WIDE R24, R2, 0x8, R24 ;  /* 0x0000000802187825 */ /* 0x020fce00078e0218 */
        /* <DEDUP_REMOVED lines=13> */
[----:B---3--:R-:W-:-:S04]  /*b210*/  IMAD.WIDE R38, R2, 0x8, R38 ;  /* 0x0000000802267825 */ /* 0x008fc800078e0226 */
[----:B-----5:R-:W-:-:S04]  /*b220*/  IMAD.WIDE R40, R2, 0x8, R40 ;  /* 0x0000000802287825 */ /* 0x020fc800078e0228 */
[----:B--2---:R-:W-:-:S04]  /*b230*/  IMAD.WIDE R42, R2, 0x8, R42 ;  /* 0x00000008022a7825 */ /* 0x004fc800078e022a */
[----:B0-----:R-:W-:-:S07]  /*b240*/  IMAD.WIDE R44, R2, 0x8, R44 ;  /* 0x00000008022c7825 */ /* 0x001fce00078e022c */
.L_x_743:
[----:B------:R-:W2:Y:S01]  /*b250*/  LDG.E R4, desc[UR4][R14.64+0x225c] ;  /* 0x00225c040e047981 */ /* 0x000ea2000c1e1900 */
[C---:B------:R-:W-:Y:S01]  /*b260*/  ISETP.NE.AND P1, PT, R3.reuse, RZ, PT ;  /* 0x000000ff0300720c */ /* 0x040fe20003f25270 */
[----:B------:R-:W-:Y:S01]  /*b270*/  BSSY.RECONVERGENT B4, `(.L_x_519) ;  /* 0x0000351000047945 */ /* 0x000fe20003800200 */
[----:B--2---:R-:W-:-:S13]  /*b280*/  ISETP.GE.AND P0, PT, R3, R4, PT ;  /* 0x000000040300720c */ /* 0x004fda0003f06270 */
[----:B------:R-:W-:Y:S05]  /*b290*/  @!P0 BRA P1, `(.L_x_520) ;  /* 0x0000003400348947 */ /* 0x000fea0000800000 */
[----:B------:R-:W2:Y:S01]  /*b2a0*/  LDG.E.64 R6, desc[UR4][R14.64+0x2288] ;  /* 0x002288040e067981 */ /* 0x000ea2000c1e1b00 */
[----:B------:R0:W3:Y:S01]  /*b2b0*/  I2F.F64 R50, R4 ;  /* 0x0000000400327312 */ /* 0x0000e20000201c00 */
[----:B------:R-:W-:Y:S01]  /*b2c0*/  BSSY.RELIABLE B3, `(.L_x_521) ;  /* 0x0000304000037945 */ /* 0x000fe20003800100 */
[----:B--2---:R-:W-:-:S14]  /*b2d0*/  DSETP.GE.AND P0, PT, R6, RZ, PT ;  /* 0x000000ff0600722a */ /* 0x004fdc0003f06000 */
[----:B0--3--:R-:W-:Y:S05]  /*b2e0*/  @P0 BRA `(.L_x_522) ;  /* 0x0000003000040947 */ /* 0x009fea0003800000 */
[----:B------:R-:W2:Y:S01]  /*b2f0*/  LDG.E R6, desc[UR4][R14.64+0x2270] ;  /* 0x002270040e067981 */ /* 0x000ea2000c1e1900 */
[----:B------:R-:W0:Y:S01]  /*b300*/  LDC.64 R54, c[0x4][0x28] ;  /* 0x01000a00ff367b82 */ /* 0x000e220000000a00 */
[----:B--2---:R-:W-:-:S05]  /*b310*/  SHF.R.S32.HI R7, RZ, 0x1f, R6 ;  /* 0x0000001fff077819 */ /* 0x004fca0000011406 */
[----:B0-----:R0:W-:Y:S04]  /*b320*/  STG.E.64 desc[UR4][R54.64], R6 ;  /* 0x0000000636007986 */ /* 0x0011e8000c101b04 */
[----:B------:R-:W2:Y:S04]  /*b330*/  LDG.E.64 R8, desc[UR4][R14.64+0x2280] ;  /* 0x002280040e087981 */ /* 0x000ea8000c1e1b00 */
[----:B------:R-:W3:Y:S04]  /*b340*/  LDG.E.64 R10, desc[UR4][R14.64+0x2278] ;  /* 0x002278040e0a7981 */ /* 0x000ee8000c1e1b00 */
[----:B--2---:R2:W-:Y:S04]  /*b350*/  STG.E.64 desc[UR4][R14.64+0x2288], R8 ;  /* 0x002288080e007986 */ /* 0x0045e8000c101b04 */
[----:B---3--:R3:W-:Y:S04]  /*b360*/  STG.E.64 desc[UR4][R14.64+0x2290], R10 ;  /* 0x0022900a0e007986 */ /* 0x0087e8000c101b04 */
        /* <DEDUP_REMOVED lines=26> */
[----:B---3--:R-:W-:-:S04]  /*b510*/  IMAD.WIDE.U32 R10, P1, R52, 0x116dba97, R6 ;  /* 0x116dba97340a7825 */ /* 0x008fc80007820006 */
        /* <DEDUP_REMOVED lines=28> */
[----:B-1--4-:R-:W-:Y:S05]  /*b6e0*/  CALL.REL.NOINC `($__internal_2_$__cuda_sm20_div_rn_f64_full) ;  /* 0x000000fc00207944 */ /* 0x012fea0003c00000 */
[----:B------:R-:W-:-:S07]  /*b6f0*/  MOV R9, R7 ;  /* 0x0000000700097202 */ /* 0x000fce0000000f00 */
.L_x_523:
        /* <DEDUP_REMOVED lines=27> */
[----:B-1--4-:R-:W-:Y:S05]  /*b8b0*/  CALL.REL.NOINC `($__internal_2_$__cuda_sm20_div_rn_f64_full) ;  /* 0x000000f800ac7944 */ /* 0x012fea0003c00000 */
[----:B------:R-:W-:-:S07]  /*b8c0*/  IMAD.MOV.U32 R6, RZ, RZ, R8 ;  /* 0x000000ffff067224 */ /* 0x000fce00078e0008 */
.L_x_524:
        /* <DEDUP_REMOVED lines=37> */
[----:B------:R-:W-:Y:S01]  /*bb20*/  IMAD.MOV.U32 R8, RZ, RZ, R54 ;  /* 0x000000ffff087224 */ /* 0x000fe200078e0036 */
[----:B------:R-:W-:Y:S01]  /*bb30*/  MOV R7, R55 ;  /* 0x0000003700077202 */ /* 0x000fe20000000f00 */
[----:B------:R-:W-:Y:S01]  /*bb40*/  IMAD.MOV.U32 R66, RZ, RZ, RZ ;  /* 0x000000ffff427224 */ /* 0x000fe200078e00ff */
[----:B------:R-:W-:Y:S01]  /*bb50*/  MOV R6, 0xbb80 ;  /* 0x0000bb8000067802 */ /* 0x000fe20000000f00 */
[----:B------:R-:W-:-:S07]  /*bb60*/  IMAD.MOV.U32 R67, RZ, RZ, 0x40664000 ;  /* 0x40664000ff437424 */ /* 0x000fce00078e00ff */
[----:B-1--4-:R-:W-:Y:S05]  /*bb70*/  CALL.REL.NOINC `($__internal_2_$__cuda_sm20_div_rn_f64_full) ;  /* 0x000000f400fc7944 */ /* 0x012fea0003c00000 */
[----:B------:R-:W-:-:S07]  /*bb80*/  MOV R9, R7 ;  /* 0x0000000700097202 */ /* 0x000fce0000000f00 */
.L_x_525:
        /* <DEDUP_REMOVED lines=28> */
[----:B-1--4-:R-:W-:Y:S05]  /*bd50*/  CALL.REL.NOINC `($__internal_2_$__cuda_sm20_div_rn_f64_full) ;  /* 0x000000f400847944 */ /* 0x012fea0003c00000 */
[----:B------:R-:W-:-:S07]  /*bd60*/  MOV R6, R8 ;  /* 0x0000000800067202 */ /* 0x000fce0000000f00 */
.L_x_526:
        /* <DEDUP_REMOVED lines=9> */
.L_x_552:
[----:B------:R-:W-:Y:S01]  /*be00*/  IMAD.MOV.U32 R5, RZ, RZ, RZ ;  /* 0x000000ffff057224 */ /* 0x000fe200078e00ff */
[----:B------:R-:W-:Y:S01]  /*be10*/  CS2R R56, SRZ ;  /* 0x0000000000387805 */ /* 0x000fe2000001ff00 */
[----:B------:R-:W-:Y:S01]  /*be20*/  IMAD.MOV.U32 R54, RZ, RZ, 0x0 ;  /* 0x00000000ff367424 */ /* 0x000fe200078e00ff */
[----:B------:R-:W-:-:S07]  /*be30*/  MOV R55, 0x3fe00000 ;  /* 0x3fe0000000377802 */ /* 0x000fce0000000f00 */
.L_x_551:
        /* <DEDUP_REMOVED lines=28> */
[----:B01--4-:R-:W-:Y:S05]  /*c000*/  CALL.REL.NOINC `($__internal_2_$__cuda_sm20_div_rn_f64_full) ;  /* 0x000000f000d87944 */ /* 0x013fea0003c00000 */
[----:B------:R-:W-:-:S07]  /*c010*/  IMAD.MOV.U32 R9, RZ, RZ, R7 ;  /* 0x000000ffff097224 */ /* 0x000fce00078e0007 */
.L_x_528:
[----:B------:R-:W-:Y:S05]  /*c020*/  BSYNC.RECONVERGENT B5 ;  /* 0x0000000000057941 */ /* 0x000fea0003800200 */
.L_x_527:
        /* <DEDUP_REMOVED lines=9> */
[----:B------:R-:W-:Y:S01]  /*c0c0*/  IMAD.MOV.U32 R10, RZ, RZ, R58 ;  /* 0x000000ffff0a7224 */ /* 0x000fe200078e003a */
[----:B------:R-:W-:-:S05]  /*c0d0*/  MOV R11, R59 ;  /* 0x0000003b000b7202 */ /* 0x000fca0000000f00 */
[----:B------:R-:W3:Y:S01]  /*c0e0*/  I2F.F64.S64 R60, R10 ;  /* 0x0000000a003c7312 */ /* 0x000ee20000301c00 */
        /* <DEDUP_REMOVED lines=17> */
[----:B01--4-:R-:W-:Y:S05]  /*c200*/  CALL.REL.NOINC `($__internal_2_$__cuda_sm20_div_rn_f64_full) ;  /* 0x000000f000587944 */ /* 0x013fea0003c00000 */
[----:B------:R-:W-:-:S07]  /*c210*/  IMAD.MOV.U32 R9, RZ, RZ, R7 ;  /* 0x000000ffff097224 */ /* 0x000fce00078e0007 */
.L_x_530:
[----:B------:R-:W-:Y:S05]  /*c220*/  BSYNC.RECONVERGENT B5 ;  /* 0x0000000000057941 */ /* 0x000fea0003800200 */
.L_x_529:
        /* <DEDUP_REMOVED lines=8> */
[----:B------:R-:W0:Y:S01]  /*c2b0*/  F2I.F64.TRUNC R8, R8 ;  /* 0x0000000800087311 */ /* 0x000e22000030d100 */
[----:B------:R-:W-:Y:S01]  /*c2c0*/  IMAD.WIDE.U32 R52, R52, 0x35, R6 ;  /* 0x0000003534347825 */ /* 0x000fe200078e0006 */
[----:B--2---:R-:W-:-:S08]  /*c2d0*/  DFMA R48, R10, -169, R12 ;  /* 0xc06520000a30782b */ /* 0x004fd0000000000c */
[----:B------:R-:W-:-:S08]  /*c2e0*/  DFMA R48, R48, R48, R48 ;  /* 0x000000303030722b */ /* 0x000fd00000000030 */
[----:B------:R-:W-:Y:S01]  /*c2f0*/  DFMA R10, R10, R48, R10 ;  /* 0x000000300a0a722b */ /* 0x000fe2000000000a */
[----:B------:R-:W-:Y:S01]  /*c300*/  IMAD.IADD R49, R53, 0x1, R63 ;  /* 0x0000000135317824 */ /* 0x000fe200078e023f */
[----:B------:R-:W-:-:S06]  /*c310*/  MOV R48, R52 ;  /* 0x0000003400307202 */ /* 0x000fcc0000000f00 */
[C---:B------:R-:W-:Y:S01]  /*c320*/  DFMA R12, R10.reuse, -169, R12 ;  /* 0xc06520000a0c782b */ /* 0x040fe2000000000c */
[----:B------:R-:W2:Y:S07]  /*c330*/  I2F.F64.S64 R48, R48 ;  /* 0x0000003000307312 */ /* 0x000eae0000301c00 */
[----:B------:R-:W-:Y:S01]  /*c340*/  DFMA R52, R10, R12, R10 ;  /* 0x0000000c0a34722b */ /* 0x000fe2000000000a */
[----:B0-----:R-:W0:Y:S07]  /*c350*/  I2F.F64 R10, R8 ;  /* 0x00000008000a7312 */ /* 0x001e2e0000201c00 */
[----:B--2---:R-:W-:Y:S01]  /*c360*/  DMUL R6, R52, R48 ;  /* 0x0000003034067228 */ /* 0x004fe20000000000 */
[----:B------:R-:W-:-:S07]  /*c370*/  FSETP.GEU.AND P1, PT, |R49|, 6.5827683646048100446e-37, PT ;  /* 0x036000003100780b */ /* 0x000fce0003f2e200 */
        /* <DEDUP_REMOVED lines=12> */
[----:B-1--4-:R-:W-:Y:S05]  /*c440*/  CALL.REL.NOINC `($__internal_2_$__cuda_sm20_div_rn_f64_full) ;  /* 0x000000ec00c87944 */ /* 0x012fea0003c00000 */
[----:B------:R-:W-:-:S07]  /*c450*/  IMAD.MOV.U32 R6, RZ, RZ, R8 ;  /* 0x000000ffff067224 */ /* 0x000fce00078e0008 */
.L_x_532:
[----:B------:R-:W-:Y:S05]  /*c460*/  BSYNC.RECONVERGENT B5 ;  /* 0x0000000000057941 */ /* 0x000fea0003800200 */
.L_x_531:
        /* <DEDUP_REMOVED lines=19> */
[C---:B------:R-:W-:Y:S01]  /*c5a0*/  IMAD R9, R46.reuse, R59, R47 ;  /* 0x0000003b2e097224 */ /* 0x040fe200078e022f */
        /* <DEDUP_REMOVED lines=26> */
[----:B-1--4-:R-:W-:Y:S05]  /*c750*/  CALL.REL.NOINC `($__internal_2_$__cuda_sm20_div_rn_f64_full) ;  /* 0x000000ec00047944 */ /* 0x012fea0003c00000 */
[----:B------:R-:W-:-:S07]  /*c760*/  IMAD.MOV.U32 R9, RZ, RZ, R7 ;  /* 0x000000ffff097224 */ /* 0x000fce00078e0007 */
.L_x_534:
[----:B------:R-:W-:Y:S05]  /*c770*/  BSYNC.RECONVERGENT B5 ;  /* 0x0000000000057941 */ /* 0x000fea0003800200 */
.L_x_533:
        /* <DEDUP_REMOVED lines=29> */
.L_x_536:
[----:B------:R-:W-:Y:S05]  /*c950*/  BSYNC.RECONVERGENT B5 ;  /* 0x0000000000057941 */ /* 0x000fea0003800200 */
.L_x_535:
        /* <DEDUP_REMOVED lines=35> */
.L_x_538:
[----:B------:R-:W-:Y:S05]  /*cb90*/  BSYNC.RECONVERGENT B5 ;  /* 0x0000000000057941 */ /* 0x000fea0003800200 */
.L_x_537:
        /* <DEDUP_REMOVED lines=20> */
[----:B------:R-:W-:Y:S02]  /*cce0*/  IMAD R9, R53, R58, R59 ;  /* 0x0000003a35097224 */ /* 0x000fe400078e023b */
        /* <DEDUP_REMOVED lines=25> */
[----:B-1--4-:R-:W-:Y:S05]  /*ce80*/  CALL.REL.NOINC `($__internal_2_$__cuda_sm20_div_rn_f64_full) ;  /* 0x000000e400387944 */ /* 0x012fea0003c00000 */
[----:B------:R-:W-:-:S07]  /*ce90*/  IMAD.MOV.U32 R9, RZ, RZ, R7 ;  /* 0x000000ffff097224 */ /* 0x000fce00078e0007 */
.L_x_540:
[----:B------:R-:W-:Y:S05]  /*cea0*/  BSYNC.RECONVERGENT B5 ;  /* 0x0000000000057941 */ /* 0x000fea0003800200 */
.L_x_539:
        /* <DEDUP_REMOVED lines=27> */
[----:B-1--4-:R-:W-:Y:S05]  /*d060*/  CALL.REL.NOINC `($__internal_2_$__cuda_sm20_div_rn_f64_full) ;  /* 0x000000e000c07944 */ /* 0x012fea0003c00000 */
[----:B------:R-:W-:-:S07]  /*d070*/  IMAD.MOV.U32 R9, RZ, RZ, R7 ;  /* 0x000000ffff097224 */ /* 0x000fce00078e0007 */
.L_x_542:
[----:B------:R-:W-:Y:S05]  /*d080*/  BSYNC.RECONVERGENT B5 ;  /* 0x0000000000057941 */ /* 0x000fea0003800200 */
.L_x_541:
        /* <DEDUP_REMOVED lines=33> */
[----:B-1--4-:R-:W-:Y:S05]  /*d2a0*/  CALL.REL.NOINC `($__internal_2_$__cuda_sm20_div_rn_f64_full) ;  /* 0x000000e000307944 */ /* 0x012fea0003c00000 */
[----:B------:R-:W-:-:S07]  /*d2b0*/  IMAD.MOV.U32 R6, RZ, RZ, R8 ;  /* 0x000000ffff067224 */ /* 0x000fce00078e0008 */
.L_x_544:
[----:B------:R-:W-:Y:S05]  /*d2c0*/  BSYNC.RECONVERGENT B5 ;  /* 0x0000000000057941 */ /* 0x000fea0003800200 */
.L_x_543:
        /* <DEDUP_REMOVED lines=46> */
[----:B-1--4-:R-:W-:Y:S05]  /*d5b0*/  CALL.REL.NOINC `($__internal_2_$__cuda_sm20_div_rn_f64_full) ;  /* 0x000000dc006c7944 */ /* 0x012fea0003c00000 */
[----:B------:R-:W-:-:S07]  /*d5c0*/  MOV R9, R7 ;  /* 0x0000000700097202 */ /* 0x000fce0000000f00 */
.L_x_546:
[----:B------:R-:W-:Y:S05]  /*d5d0*/  BSYNC.RECONVERGENT B5 ;  /* 0x0000000000057941 */ /* 0x000fea0003800200 */
.L_x_545:
        /* <DEDUP_REMOVED lines=27> */
[----:B-1--4-:R-:W-:Y:S05]  /*d790*/  CALL.REL.NOINC `($__internal_2_$__cuda_sm20_div_rn_f64_full) ;  /* 0x000000d800f47944 */ /* 0x012fea0003c00000 */
[----:B------:R-:W-:-:S07]  /*d7a0*/  IMAD.MOV.U32 R9, RZ, RZ, R7 ;  /* 0x000000ffff097224 */ /* 0x000fce00078e0007 */
.L_x_548:
[----:B------:R-:W-:Y:S05]  /*d7b0*/  BSYNC.RECONVERGENT B5 ;  /* 0x0000000000057941 */ /* 0x000fea0003800200 */
.L_x_547:
        /* <DEDUP_REMOVED lines=35> */
.L_x_550:
[----:B------:R-:W-:Y:S05]  /*d9f0*/  BSYNC.RECONVERGENT B5 ;  /* 0x0000000000057941 */ /* 0x000fea0003800200 */
.L_x_549:
        /* <DEDUP_REMOVED lines=69> */
[----:B------:R-:W-:Y:S01]  /*de50*/  MOV R58, 0x61 ;  /* 0x00000061003a7802 */ /* 0x000fe20000000f00 */
[----:B------:R-:W-:Y:S01]  /*de60*/  IMAD.MOV.U32 R59, RZ, RZ, 0x21 ;  /* 0x00000021ff3b7424 */ /* 0x000fe200078e00ff */
        /* <DEDUP_REMOVED lines=8> */
[----:B------:R-:W-:Y:S01]  /*def0*/  IMAD.MOV.U32 R9, RZ, RZ, 0x3ff00000 ;  /* 0x3ff00000ff097424 */ /* 0x000fe200078e00ff */
[----:B------:R-:W-:Y:S01]  /*df00*/  MOV R55, 0x21 ;  /* 0x0000002100377802 */ /* 0x000fe20000000f00 */
[----:B------:R-:W-:-:S07]  /*df10*/  IMAD.MOV.U32 R54, RZ, RZ, 0x61 ;  /* 0x00000061ff367424 */ /* 0x000fce00078e00ff */
.L_x_559:
        /* <DEDUP_REMOVED lines=12> */
.L_x_558:
        /* <DEDUP_REMOVED lines=12> */
[----:B--2---:R-:W2:Y:S01]  /*e0a0*/  LDG.E.64 R12, desc[UR4][R14.64+0x2288] ;  /* 0x002288040e0c7981 */ /* 0x004ea2000c1e1b00 */
[----:B-----5:R-:W-:Y:S01]  /*e0b0*/  VIADD R8, R8, 0xffffffff ;  /* 0xffffffff08087836 */ /* 0x020fe20000000000 */
[----:B------:R-:W-:-:S04]  /*e0c0*/  IADD3 R9, PT, PT, R9, -0x1, RZ ;  /* 0xffffffff09097810 */ /* 0x000fc80007ffe0ff */
[C---:B------:R-:W-:Y:S02]  /*e0d0*/  ISETP.NE.AND P0, PT, R8.reuse, RZ, PT ;  /* 0x000000ff0800720c */ /* 0x040fe40003f05270 */
[C---:B------:R-:W-:Y:S02]  /*e0e0*/  ISETP.NE.AND P1, PT, R9.reuse, RZ, PT ;  /* 0x000000ff0900720c */ /* 0x040fe40003f25270 */
[----:B------:R-:W-:Y:S02]  /*e0f0*/  SEL R54, R8, 0x61, P0 ;  /* 0x0000006108367807 */ /* 0x000fe40000000000 */
[----:B------:R-:W-:Y:S02]  /*e100*/  SEL R55, R9, 0x61, P1 ;  /* 0x0000006109377807 */ /* 0x000fe40000800000 */
[----:B------:R-:W5:Y:S04]  /*e110*/  LDG.E.64 R8, desc[UR4][R14.64+0x2268] ;  /* 0x002268040e087981 */ /* 0x000f68000c1e1b00 */
[----:B------:R0:W-:Y:S04]  /*e120*/  STG.E.64 desc[UR4][R14.64+0x2260], R54 ;  /* 0x002260360e007986 */ /* 0x0001e8000c101b04 */
[----:B---3--:R-:W5:Y:S02]  /*e130*/  LDG.E.64 R10, desc[UR4][R48.64] ;  /* 0x00000004300a7981 */ /* 0x008f64000c1e1b00 */
[----:B-----5:R-:W-:-:S08]  /*e140*/  DADD R8, R8, -R10 ;  /* 0x0000000008087229 */ /* 0x020fd0000000080a */
        /* <DEDUP_REMOVED lines=11> */
.L_x_557:
[----:B------:R2:W5:Y:S01]  /*e200*/  LDG.E.64 R46, desc[UR4][R14.64+0x2290] ;  /* 0x002290040e2e7981 */ /* 0x000562000c1e1b00 */
[----:B------:R-:W-:Y:S01]  /*e210*/  IMAD.MOV.U32 R6, RZ, RZ, R12 ;  /* 0x000000ffff067224 */ /* 0x000fe200078e000c */
[----:B------:R-:W-:-:S07]  /*e220*/  MOV R7, R13 ;  /* 0x0000000d00077202 */ /* 0x000fce0000000f00 */
.L_x_556:
[----:B------:R-:W-:Y:S05]  /*e230*/  BSYNC.RECONVERGENT B5 ;  /* 0x0000000000057941 */ /* 0x000fea0003800200 */
.L_x_555:
[----:B------:R-:W-:Y:S01]  /*e240*/  VIADD R3, R3, 0x1 ;  /* 0x0000000103037836 */ /* 0x000fe20000000000 */
[----:B-----5:R-:W-:-:S03]  /*e250*/  DADD R10, R46, 1 ;  /* 0x3ff000002e0a7429 */ /* 0x020fc60000000000 */
[----:B------:R-:W3:Y:S05]  /*e260*/  I2F.F64.U32 R8, R3 ;  /* 0x0000000300087312 */ /* 0x000eea0000201800 */
[----:B---3--:R-:W-:-:S14]  /*e270*/  DSETP.GE.AND P0, PT, R10, R8, PT ;  /* 0x000000080a00722a */ /* 0x008fdc0003f06000 */
[----:B------:R-:W-:Y:S05]  /*e280*/  @P0 BRA `(.L_x_559) ;  /* 0xfffffffc00240947 */ /* 0x000fea000383ffff */
.L_x_554:
[----:B------:R-:W-:Y:S05]  /*e290*/  BSYNC.RECONVERGENT B1 ;  /* 0x0000000000017941 */ /* 0x000fea0003800200 */
.L_x_553:
[----:B------:R-:W3:Y:S02]  /*e2a0*/  LDG.E R3, desc[UR4][R14.64+0x2274] ;  /* 0x002274040e037981 */ /* 0x000ee4000c1e1900 */
[----:B---3--:R-:W-:-:S13]  /*e2b0*/  ISETP.NE.AND P0, PT, R3, 0x1, PT ;  /* 0x000000010300780c */ /* 0x008fda0003f05270 */
[----:B------:R3:W-:Y:S01]  /*e2c0*/  @!P0 STG.E desc[UR4][R14.64+0x2274], RZ ;  /* 0x002274ff0e008986 */ /* 0x0007e2000c101904 */
[----:B------:R-:W-:Y:S05]  /*e2d0*/  @!P0 BREAK.RELIABLE B3 ;  /* 0x0000000000038942 */ /* 0x000fea0003800100 */
[----:B------:R-:W-:Y:S01]  /*e2e0*/  @!P0 IMAD.MOV.U32 R3, RZ, RZ, 0x1 ;  /* 0x00000001ff038424 */ /* 0x000fe200078e00ff */
[----:B------:R-:W-:Y:S06]  /*e2f0*/  @!P0 BRA `(.L_x_560) ;  /* 0x0000000400208947 */ /* 0x000fec0003800000 */
.L_x_522:
[----:B------:R-:W-:Y:S05]  /*e300*/  BSYNC.RELIABLE B3 ;  /* 0x0000000000037941 */ /* 0x000fea0003800100 */
.L_x_521:
[----:B------:R-:W-:Y:S01]  /*e310*/  MOV R3, 0x1 ;  /* 0x0000000100037802 */ /* 0x000fe20000000f00 */
[----:B------:R-:W-:Y:S01]  /*e320*/  BSSY.RECONVERGENT B1, `(.L_x_561) ;  /* 0x0000038000017945 */ /* 0x000fe20003800200 */
[----:B------:R-:W-:-:S03]  /*e330*/  ISETP.GE.AND P0, PT, R4, 0x1, PT ;  /* 0x000000010400780c */ /* 0x000fc60003f06270 */
[----:B------:R0:W-:Y:S10]  /*e340*/  STG.E desc[UR4][R14.64+0x2258], R3 ;  /* 0x002258030e007986 */ /* 0x0001f4000c101904 */
[----:B------:R-:W-:Y:S05]  /*e350*/  @!P0 BRA `(.L_x_562) ;  /* 0x0000000000d08947 */ /* 0x000fea0003800000 */
[----:B------:R-:W0:Y:S08]  /*e360*/  LDC.64 R4, c[0x4][0x20] ;  /* 0x01000800ff047b82 */ /* 0x000e300000000a00 */
[----:B------:R-:W0:Y:S02]  /*e370*/  LDC.64 R6, c[0x4][RZ] ;  /* 0x01000000ff067b82 */ /* 0x000e240000000a00 */
.L_x_563:
        /* <DEDUP_REMOVED lines=50> */
.L_x_562:
[----:B------:R-:W-:Y:S05]  /*e6a0*/  BSYNC.RECONVERGENT B1 ;  /* 0x0000000000017941 */ /* 0x000fea0003800200 */
.L_x_561:
[----:B------:R-:W5:Y:S01]  /*e6b0*/  LDG.E.64 R4, desc[UR4][R14.64+0x2288] ;  /* 0x002288040e047981 */ /* 0x000f62000c1e1b00 */
[----:B0-----:R-:W-:Y:S01]  /*e6c0*/  IMAD.MOV.U32 R3, RZ, RZ, 0x1 ;  /* 0x00000001ff037424 */ /* 0x001fe200078e00ff */
        /* <DEDUP_REMOVED lines=10> */
.L_x_520:
[----:B------:R-:W-:-:S07]  /*e770*/  VIADD R3, R3, 0x1 ;  /* 0x0000000103037836 */ /* 0x000fce0000000000 */
.L_x_560:
[----:B------:R-:W-:Y:S05]  /*e780*/  BSYNC.RECONVERGENT B4 ;  /* 0x0000000000047941 */ /* 0x000fea0003800200 */
.L_x_519:
[----:B0-----:R-:W-:Y:S01]  /*e790*/  IMAD.WIDE R4, R3, 0x8, R14 ;  /* 0x0000000803047825 */ /* 0x001fe200078e020e */
[----:B------:R0:W-:Y:S05]  /*e7a0*/  STG.E desc[UR4][R14.64+0x2258], R3 ;  /* 0x002258030e007986 */ /* 0x0001ea000c101904 */
[----:B------:R-:W5:Y:S01]  /*e7b0*/  LDG.E.64 R4, desc[UR4][R4.64] ;  /* 0x0000000404047981 */ /* 0x000f62000c1e1b00 */
[----:B------:R-:W-:Y:S01]  /*e7c0*/  BSSY.RECONVERGENT B1, `(.L_x_564) ;  /* 0x0000053000017945 */ /* 0x000fe20003800200 */
[----:B------:R-:W-:Y:S01]  /*e7d0*/  IMAD.MOV.U32 R49, RZ, RZ, -0x3ff ;  /* 0xfffffc01ff317424 */ /* 0x000fe200078e00ff */
[----:B-----5:R-:W-:Y:S01]  /*e7e0*/  ISETP.GT.AND P0, PT, R5, 0xfffff, PT ;  /* 0x000fffff0500780c */ /* 0x020fe20003f04270 */
[--C-:B------:R-:W-:Y:S01]  /*e7f0*/  IMAD.MOV.U32 R7, RZ, RZ, R5.reuse ;  /* 0x000000ffff077224 */ /* 0x100fe200078e0005 */
[----:B------:R-:W-:Y:S01]  /*e800*/  MOV R6, R4 ;  /* 0x0000000400067202 */ /* 0x000fe20000000f00 */
[----:B------:R-:W-:-:S10]  /*e810*/  IMAD.MOV.U32 R48, RZ, RZ, R5 ;  /* 0x000000ffff307224 */ /* 0x000fd400078e0005 */
        /* <DEDUP_REMOVED lines=71> */
.L_x_565:
[----:B------:R-:W-:Y:S01]  /*ec90*/  MOV R4, 0x0 ;  /* 0x0000000000047802 */ /* 0x000fe20000000f00 */
[----:B------:R-:W-:Y:S01]  /*eca0*/  IMAD.MOV.U32 R5, RZ, RZ, 0x7ff00000 ;  /* 0x7ff00000ff057424 */ /* 0x000fe200078e00ff */
[----:B------:R-:W-:-:S05]  /*ecb0*/  LOP3.LUT P0, RZ, R7, 0x7fffffff, RZ, 0xc0, !PT ;  /* 0x7fffffff07ff7812 */ /* 0x000fca000780c0ff */
[----:B------:R-:W-:-:S10]  /*ecc0*/  DFMA R4, R6, R4, +INF ;  /* 0x7ff000000604742b */ /* 0x000fd40000000004 */
[----:B------:R-:W-:Y:S02]  /*ecd0*/  FSEL R6, R4, RZ, P0 ;  /* 0x000000ff04067208 */ /* 0x000fe40000000000 */
[----:B------:R-:W-:-:S07]  /*ece0*/  FSEL R7, R5, -QNAN , P0 ;  /* 0xfff0000005077808 */ /* 0x000fce0000000000 */
.L_x_566:
[----:B------:R-:W-:Y:S05]  /*ecf0*/  BSYNC.RECONVERGENT B1 ;  /* 0x0000000000017941 */ /* 0x000fea0003800200 */
.L_x_564:
[----:B------:R-:W0:Y:S02]  /*ed00*/  LDC.64 R4, c[0x0][0x388] ;  /* 0x0000e200ff047b82 */ /* 0x000e240000000a00 */
[----:B0-----:R-:W5:Y:S01]  /*ed10*/  LDG.E.64 R66, desc[UR4][R4.64] ;  /* 0x0000000404427981 */ /* 0x001f62000c1e1b00 */
[----:B------:R-:W-:Y:S01]  /*ed20*/  IMAD.MOV.U32 R8, RZ, RZ, 0x1 ;  /* 0x00000001ff087424 */ /* 0x000fe200078e00ff */
[----:B------:R-:W-:Y:S01]  /*ed30*/  FSETP.GEU.AND P1, PT, |R7|, 6.5827683646048100446e-37, PT ;  /* 0x036000000700780b */ /* 0x000fe20003f2e200 */
[----:B------:R-:W-:Y:S01]  /*ed40*/  BSSY.RECONVERGENT B3, `(.L_x_567) ;  /* 0x0000011000037945 */ /* 0x000fe20003800200 */
[----:B-----5:R-:W0:Y:S03]  /*ed50*/  MUFU.RCP64H R9, R67 ;  /* 0x0000004300097308 */ /* 0x020e260000001800 */
        /* <DEDUP_REMOVED lines=11> */
[----:B------:R-:W-:Y:S02]  /*ee10*/  MOV R8, R6 ;  /* 0x0000000600087202 */ /* 0x000fe40000000f00 */
[----:B------:R-:W-:-:S07]  /*ee20*/  MOV R6, 0xee40 ;  /* 0x0000ee4000067802 */ /* 0x000fce0000000f00 */
[----:B-1234-:R-:W-:Y:S05]  /*ee30*/  CALL.REL.NOINC `($__internal_2_$__cuda_sm20_div_rn_f64_full) ;  /* 0x000000c4004c7944 */ /* 0x01efea0003c00000 */
[----:B------:R-:W-:-:S07]  /*ee40*/  IMAD.MOV.U32 R9, RZ, RZ, R7 ;  /* 0x000000ffff097224 */ /* 0x000fce00078e0007 */
.L_x_568:
[----:B------:R-:W-:Y:S05]  /*ee50*/  BSYNC.RECONVERGENT B3 ;  /* 0x0000000000037941 */ /* 0x000fea0003800200 */
.L_x_567:
[----:B------:R-:W-:-:S07]  /*ee60*/  DADD R16, -R8, R16 ;  /* 0x0000000008107229 */ /* 0x000fce0000000110 */
[----:B------:R0:W-:Y:S04]  /*ee70*/  STG.E.64 desc[UR4][R18.64], R16 ;  /* 0x0000001012007986 */ /* 0x0001e8000c101b04 */
[----:B------:R-:W5:Y:S01]  /*ee80*/  LDG.E.64 R8, desc[UR4][R22.64] ;  /* 0x0000000416087981 */ /* 0x000f62000c1e1b00 */
[----:B------:R-:W1:Y:S03]  /*ee90*/  LDC.64 R6, c[0x0][0x3a0] ;  /* 0x0000e800ff067b82 */ /* 0x000e660000000a00 */
[----:B------:R-:W2:Y:S04]  /*eea0*/  LDG.E.64 R4, desc[UR4][R20.64] ;  /* 0x0000000414047981 */ /* 0x000ea8000c1e1b00 */
[----:B-1----:R-:W2:Y:S01]  /*eeb0*/  LDG.E.64 R6, desc[UR4][R6.64] ;  /* 0x0000000406067981 */ /* 0x002ea2000c1e1b00 */
[----:B------:R-:W-:Y:S01]  /*eec0*/  MOV R12, 0x0 ;  /* 0x00000000000c7802 */ /* 0x000fe20000000f00 */
[----:B------:R-:W-:Y:S01]  /*eed0*/  IMAD.MOV.U32 R13, RZ, RZ, 0x3fd80000 ;  /* 0x3fd80000ff0d7424 */ /* 0x000fe200078e00ff */
[----:B------:R-:W-:Y:S01]  /*eee0*/  BSSY.RECONVERGENT B1, `(.L_x_569) ;  /* 0x0000017000017945 */ /* 0x000fe20003800200 */
[----:B-----5:R-:W1:Y:S01]  /*eef0*/  MUFU.RSQ64H R47, R9 ;  /* 0x00000009002f7308 */ /* 0x020e620000001c00 */
[----:B------:R-:W-:-:S05]  /*ef00*/  VIADD R46, R9, 0xfcb00000 ;  /* 0xfcb00000092e7836 */ /* 0x000fca0000000000 */
[----:B------:R-:W-:Y:S01]  /*ef10*/  ISETP.GE.U32.AND P0, PT, R46, 0x7ca00000, PT ;  /* 0x7ca000002e00780c */ /* 0x000fe20003f06070 */
[----:B-1----:R-:W-:-:S08]  /*ef20*/  DMUL R10, R46, R46 ;  /* 0x0000002e2e0a7228 */ /* 0x002fd00000000000 */
[----:B------:R-:W-:Y:S02]  /*ef30*/  DFMA R10, R8, -R10, 1 ;  /* 0x3ff00000080a742b */ /* 0x000fe4000000080a */
[----:B--2---:R-:W-:-:S06]  /*ef40*/  DMUL R4, R4, R6 ;  /* 0x0000000604047228 */ /* 0x004fcc0000000000 */
        /* <DEDUP_REMOVED lines=8> */
[----:B0-----:R-:W-:Y:S10]  /*efd0*/  @!P0 BRA `(.L_x_570) ;  /* 0x00000000001c8947 */ /* 0x001ff40003800000 */
[----:B------:R-:W-:Y:S01]  /*efe0*/  IMAD.MOV.U32 R12, RZ, RZ, R8 ;  /* 0x000000ffff0c7224 */ /* 0x000fe200078e0008 */
[----:B------:R-:W-:Y:S01]  /*eff0*/  MOV R11, R13 ;  /* 0x0000000d000b7202 */ /* 0x000fe20000000f00 */
[----:B------:R-:W-:Y:S01]  /*f000*/  IMAD.MOV.U32 R58, RZ, RZ, R46 ;  /* 0x000000ffff3a7224 */ /* 0x000fe200078e002e */
[----:B------:R-:W-:-:S07]  /*f010*/  MOV R8, 0xf030 ;  /* 0x0000f03000087802 */ /* 0x000fce0000000f00 */
[----:B---34-:R-:W-:Y:S05]  /*f020*/  CALL.REL.NOINC `($__internal_3_$__cuda_sm20_dsqrt_rn_f64_mediumpath_v1) ;  /* 0x000000c800607944 */ /* 0x018fea0003c00000 */
[----:B------:R-:W-:Y:S02]  /*f030*/  IMAD.MOV.U32 R6, RZ, RZ, R10 ;  /* 0x000000ffff067224 */ /* 0x000fe400078e000a */
[----:B------:R-:W-:-:S07]  /*f040*/  IMAD.MOV.U32 R7, RZ, RZ, R11 ;  /* 0x000000ffff077224 */ /* 0x000fce00078e000b */
.L_x_570:
[----:B------:R-:W-:Y:S05]  /*f050*/  BSYNC.RECONVERGENT B1 ;  /* 0x0000000000017941 */ /* 0x000fea0003800200 */
.L_x_569:
[----:B------:R-:W0:Y:S01]  /*f060*/  LDC.64 R8, c[0x0][0x390] ;  /* 0x0000e400ff087b82 */ /* 0x000e220000000a00 */
[----:B------:R-:W-:-:S07]  /*f070*/  DMUL R6, R4, R6 ;  /* 0x0000000604067228 */ /* 0x000fce0000000000 */
[----:B------:R1:W-:Y:S04]  /*f080*/  STG.E.64 desc[UR4][R24.64], R6 ;  /* 0x0000000618007986 */ /* 0x0003e8000c101b04 */
[----:B------:R-:W2:Y:S04]  /*f090*/  LDG.E.64 R46, desc[UR4][R18.64] ;  /* 0x00000004122e7981 */ /* 0x000ea8000c1e1b00 */
[----:B------:R-:W5:Y:S04]  /*f0a0*/  LDG.E.64 R10, desc[UR4][R22.64] ;  /* 0x00000004160a7981 */ /* 0x000f68000c1e1b00 */
[----:B0-----:R-:W2:Y:S01]  /*f0b0*/  LDG.E.64 R8, desc[UR4][R8.64] ;  /* 0x0000000408087981 */ /* 0x001ea2000c1e1b00 */
[----:B------:R-:W-:Y:S01]  /*f0c0*/  MOV R12, 0x1 ;  /* 0x00000001000c7802 */ /* 0x000fe20000000f00 */
[----:B------:R-:W-:Y:S01]  /*f0d0*/  BSSY.RECONVERGENT B3, `(.L_x_571) ;  /* 0x0000017000037945 */ /* 0x000fe20003800200 */
[----:B--2---:R-:W-:-:S08]  /*f0e0*/  DFMA R4, R8, R46, R6 ;  /* 0x0000002e0804722b */ /* 0x004fd00000000006 */
[----:B-----5:R-:W-:-:S06]  /*f0f0*/  DFMA R4, R46, R4, R10 ;  /* 0x000000042e04722b */ /* 0x020fcc000000000a */
[----:B------:R-:W0:Y:S02]  /*f100*/  MUFU.RCP64H R13, R5 ;  /* 0x00000005000d7308 */ /* 0x000e240000001800 */
[----:B0-----:R-:W-:-:S08]  /*f110*/  DFMA R48, -R4, R12, 1 ;  /* 0x3ff000000430742b */ /* 0x001fd0000000010c */
[----:B------:R-:W-:-:S08]  /*f120*/  DFMA R48, R48, R48, R48 ;  /* 0x000000303030722b */ /* 0x000fd00000000030 */
[----:B------:R-:W-:-:S08]  /*f130*/  DFMA R48, R12, R48, R12 ;  /* 0x000000300c30722b */ /* 0x000fd0000000000c */
[----:B-1----:R-:W-:-:S08]  /*f140*/  DFMA R6, -R4, R48, 1 ;  /* 0x3ff000000406742b */ /* 0x002fd00000000130 */
        /* <DEDUP_REMOVED lines=13> */
[----:B---34-:R-:W-:Y:S05]  /*f220*/  CALL.REL.NOINC `($__internal_2_$__cuda_sm20_div_rn_f64_full) ;  /* 0x000000c000507944 */ /* 0x018fea0003c00000 */
[----:B------:R-:W-:-:S07]  /*f230*/  IMAD.MOV.U32 R9, RZ, RZ, R7 ;  /* 0x000000ffff097224 */ /* 0x000fce00078e0007 */
.L_x_572:
[----:B------:R-:W-:Y:S05]  /*f240*/  BSYNC.RECONVERGENT B3 ;  /* 0x0000000000037941 */ /* 0x000fea0003800200 */
.L_x_571:
[----:B------:R-:W0:Y:S01]  /*f250*/  MUFU.RSQ64H R7, R9 ;  /* 0x0000000900077308 */ /* 0x000e220000001c00 */
[----:B------:R-:W-:Y:S01]  /*f260*/  IADD3 R6, PT, PT, R9, -0x3500000, RZ ;  /* 0xfcb0000009067810 */ /* 0x000fe20007ffe0ff */
[----:B------:R-:W-:Y:S01]  /*f270*/  IMAD.MOV.U32 R12, RZ, RZ, 0x0 ;  /* 0x00000000ff0c7424 */ /* 0x000fe200078e00ff */
[----:B------:R-:W-:Y:S01]  /*f280*/  BSSY.RECONVERGENT B1, `(.L_x_573) ;  /* 0x0000015000017945 */ /* 0x000fe20003800200 */
[----:B------:R-:W-:Y:S01]  /*f290*/  IMAD.MOV.U32 R13, RZ, RZ, 0x3fd80000 ;  /* 0x3fd80000ff0d7424 */ /* 0x000fe200078e00ff */
[----:B------:R-:W-:Y:S02]  /*f2a0*/  ISETP.GE.U32.AND P0, PT, R6, 0x7ca00000, PT ;  /* 0x7ca000000600780c */ /* 0x000fe40003f06070 */
[----:B0-----:R-:W-:-:S08]  /*f2b0*/  DMUL R10, R6, R6 ;  /* 0x00000006060a7228 */ /* 0x001fd00000000000 */
[----:B------:R-:W-:-:S08]  /*f2c0*/  DFMA R10, -R10, R8, 1 ;  /* 0x3ff000000a0a742b */ /* 0x000fd00000000108 */
        /* <DEDUP_REMOVED lines=12> */
[----:B------:R-:W-:-:S07]  /*f390*/  MOV R8, 0xf3b0 ;  /* 0x0000f3b000087802 */ /* 0x000fce0000000f00 */
[----:B---34-:R-:W-:Y:S05]  /*f3a0*/  CALL.REL.NOINC `($__internal_3_$__cuda_sm20_dsqrt_rn_f64_mediumpath_v1) ;  /* 0x000000c400807944 */ /* 0x018fea0003c00000 */
[----:B------:R-:W-:Y:S01]  /*f3b0*/  IMAD.MOV.U32 R56, RZ, RZ, R10 ;  /* 0x000000ffff387224 */ /* 0x000fe200078e000a */
[----:B------:R-:W-:-:S07]  /*f3c0*/  MOV R57, R11 ;  /* 0x0000000b00397202 */ /* 0x000fce0000000f00 */
.L_x_574:
[----:B------:R-:W-:Y:S05]  /*f3d0*/  BSYNC.RECONVERGENT B1 ;  /* 0x0000000000017941 */ /* 0x000fea0003800200 */
.L_x_573:
[----:B------:R-:W0:Y:S01]  /*f3e0*/  LDC.64 R6, c[0x0][0x3a0] ;  /* 0x0000e800ff067b82 */ /* 0x000e220000000a00 */
[----:B------:R1:W5:Y:S04]  /*f3f0*/  LDG.E.64 R52, desc[UR4][R20.64] ;  /* 0x0000000414347981 */ /* 0x000368000c1e1b00 */
[----:B0-----:R-:W2:Y:S01]  /*f400*/  LDG.E.64 R6, desc[UR4][R6.64] ;  /* 0x0000000406067981 */ /* 0x001ea2000c1e1b00 */
[----:B------:R-:W0:Y:S01]  /*f410*/  MUFU.RSQ64H R9, R5 ;  /* 0x0000000500097308 */ /* 0x000e220000001c00 */
[----:B------:R-:W-:Y:S01]  /*f420*/  VIADD R8, R5, 0xfcb00000 ;  /* 0xfcb0000005087836 */ /* 0x000fe20000000000 */
[----:B------:R-:W-:Y:S01]  /*f430*/  MOV R13, 0x3fd80000 ;  /* 0x3fd80000000d7802 */ /* 0x000fe20000000f00 */
[----:B------:R-:W-:-:S04]  /*f440*/  IMAD.MOV.U32 R12, RZ, RZ, 0x0 ;  /* 0x00000000ff0c7424 */ /* 0x000fc800078e00ff */
[----:B0-----:R-:W-:-:S08]  /*f450*/  DMUL R10, R8, R8 ;  /* 0x00000008080a7228 */ /* 0x001fd00000000000 */
[----:B------:R-:W-:-:S08]  /*f460*/  DFMA R10, R4, -R10, 1 ;  /* 0x3ff00000040a742b */ /* 0x000fd0000000080a */
[----:B------:R-:W-:Y:S02]  /*f470*/  DFMA R12, R10, R12, 0.5 ;  /* 0x3fe000000a0c742b */ /* 0x000fe4000000000c */
[----:B------:R-:W-:-:S08]  /*f480*/  DMUL R10, R8, R10 ;  /* 0x0000000a080a7228 */ /* 0x000fd00000000000 */
[----:B------:R-:W-:Y:S01]  /*f490*/  DFMA R12, R12, R10, R8 ;  /* 0x0000000a0c0c722b */ /* 0x000fe20000000008 */
[----:B------:R-:W-:-:S07]  /*f4a0*/  ISETP.GE.U32.AND P0, PT, R8, 0x7ca00000, PT ;  /* 0x7ca000000800780c */ /* 0x000fce0003f06070 */
[----:B------:R-:W-:Y:S02]  /*f4b0*/  DMUL R50, R4, R12 ;  /* 0x0000000c04327228 */ /* 0x000fe40000000000 */
[----:B------:R-:W-:Y:S02]  /*f4c0*/  VIADD R11, R13, 0xfff00000 ;  /* 0xfff000000d0b7836 */ /* 0x000fe40000000000 */
[----:B------:R-:W-:-:S04]  /*f4d0*/  IMAD.MOV.U32 R10, RZ, RZ, R12 ;  /* 0x000000ffff0a7224 */ /* 0x000fc800078e000c */
[----:B------:R-:W-:Y:S01]  /*f4e0*/  DFMA R48, R50, -R50, R4 ;  /* 0x800000323230722b */ /* 0x000fe20000000004 */
[----:B------:R-:W-:Y:S01]  /*f4f0*/  BSSY.RECONVERGENT B1, `(.L_x_575) ;  /* 0x000000c000017945 */ /* 0x000fe20003800200 */
[----:B--2---:R-:W-:-:S06]  /*f500*/  DMUL R6, R46, R6 ;  /* 0x000000062e067228 */ /* 0x004fcc0000000000 */
[----:B------:R-:W-:Y:S01]  /*f510*/  DFMA R46, R48, R10, R50 ;  /* 0x0000000a302e722b */ /* 0x000fe20000000032 */
[----:B-1----:R-:W-:Y:S10]  /*f520*/  @!P0 BRA `(.L_x_576) ;  /* 0x0000000000208947 */ /* 0x002ff40003800000 */
[----:B------:R-:W-:Y:S01]  /*f530*/  MOV R10, R12 ;  /* 0x0000000c000a7202 */ /* 0x000fe20000000f00 */
[----:B------:R-:W-:Y:S01]  /*f540*/  IMAD.MOV.U32 R12, RZ, RZ, R4 ;  /* 0x000000ffff0c7224 */ /* 0x000fe200078e0004 */
[----:B------:R-:W-:Y:S01]  /*f550*/  MOV R58, R8 ;  /* 0x00000008003a7202 */ /* 0x000fe20000000f00 */
[----:B------:R-:W-:Y:S01]  /*f560*/  IMAD.MOV.U32 R9, RZ, RZ, R5 ;  /* 0x000000ffff097224 */ /* 0x000fe200078e0005 */
[----:B------:R-:W-:-:S07]  /*f570*/  MOV R8, 0xf590 ;  /* 0x0000f59000087802 */ /* 0x000fce0000000f00 */
[----:B---345:R-:W-:Y:S05]  /*f580*/  CALL.REL.NOINC `($__internal_3_$__cuda_sm20_dsqrt_rn_f64_mediumpath_v1) ;  /* 0x000000c400087944 */ /* 0x038fea0003c00000 */
[----:B------:R-:W-:Y:S02]  /*f590*/  IMAD.MOV.U32 R46, RZ, RZ, R10 ;  /* 0x000000ffff2e7224 */ /* 0x000fe400078e000a */
[----:B------:R-:W-:-:S07]  /*f5a0*/  IMAD.MOV.U32 R47, RZ, RZ, R11 ;  /* 0x000000ffff2f7224 */ /* 0x000fce00078e000b */
.L_x_576:
[----:B------:R-:W-:Y:S05]  /*f5b0*/  BSYNC.RECONVERGENT B1 ;  /* 0x0000000000017941 */ /* 0x000fea0003800200 */
.L_x_575:
[----:B------:R-:W-:Y:S01]  /*f5c0*/  DADD R66, R46, R46 ;  /* 0x000000002e427229 */ /* 0x000fe2000000002e */
[----:B------:R-:W-:Y:S01]  /*f5d0*/  MOV R4, 0x1 ;  /* 0x0000000100047802 */ /* 0x000fe20000000f00 */
[----:B------:R-:W-:Y:S01]  /*f5e0*/  BSSY.RECONVERGENT B3, `(.L_x_577) ;  /* 0x0000012000037945 */ /* 0x000fe20003800200 */
[----:B------:R-:W-:-:S03]  /*f5f0*/  FSETP.GEU.AND P1, PT, |R7|, 6.5827683646048100446e-37, PT ;  /* 0x036000000700780b */ /* 0x000fc60003f2e200 */
        /* <DEDUP_REMOVED lines=13> */
[----:B------:R-:W-:-:S07]  /*f6d0*/  MOV R6, 0xf6f0 ;  /* 0x0000f6f000067802 */ /* 0x000fce0000000f00 */
[----:B---345:R-:W-:Y:S05]  /*f6e0*/  CALL.REL.NOINC `($__internal_2_$__cuda_sm20_div_rn_f64_full) ;  /* 0x000000bc00207944 */ /* 0x038fea0003c00000 */
[----:B------:R-:W-:-:S07]  /*f6f0*/  IMAD.MOV.U32 R9, RZ, RZ, R7 ;  /* 0x000000ffff097224 */ /* 0x000fce00078e0007 */
.L_x_578:
[----:B------:R-:W-:Y:S05]  /*f700*/  BSYNC.RECONVERGENT B3 ;  /* 0x0000000000037941 */ /* 0x000fea0003800200 */
.L_x_577:
[----:B------:R-:W2:Y:S04]  /*f710*/  LDG.E.64 R54, desc[UR4][R26.64] ;  /* 0x000000041a367981 */ /* 0x000ea8000c1e1b00 */
[----:B------:R-:W3:Y:S01]  /*f720*/  LDG.E.64 R4, desc[UR4][R28.64] ;  /* 0x000000041c047981 */ /* 0x000ee2000c1e1b00 */
[C---:B------:R-:W-:Y:S01]  /*f730*/  ISETP.GE.AND P0, PT, R0.reuse, 0x6, PT ;  /* 0x000000060000780c */ /* 0x040fe20003f06270 */
[-C--:B-----5:R-:W-:Y:S01]  /*f740*/  DFMA R52, R52, R56.reuse, R8 ;  /* 0x000000383434722b */ /* 0x0a0fe20000000008 */
[----:B------:R-:W-:Y:S01]  /*f750*/  BSSY.RECONVERGENT B3, `(.L_x_579) ;  /* 0x000079d000037945 */ /* 0x000fe20003800200 */
[----:B------:R-:W-:Y:S01]  /*f760*/  IADD3 R0, PT, PT, R0, 0x1, RZ ;  /* 0x0000000100007810 */ /* 0x000fe20007ffe0ff */
[-C--:B--2---:R-:W-:Y:S02]  /*f770*/  DMUL R54, R54, R56.reuse ;  /* 0x0000003836367228 */ /* 0x084fe40000000000 */
[----:B---3--:R-:W-:-:S07]  /*f780*/  DMUL R56, R4, R56 ;  /* 0x0000003804387228 */ /* 0x008fce0000000000 */
[----:B------:R-:W-:Y:S05]  /*f790*/  @!P0 BRA `(.L_x_580) ;  /* 0x0000007800608947 */ /* 0x000fea0003800000 */
[----:B------:R0:W5:Y:S01]  /*f7a0*/  LDG.E R61, desc[UR4][R14.64+0x2258] ;  /* 0x002258040e3d7981 */ /* 0x000162000c1e1900 */
[----:B------:R-:W-:-:S07]  /*f7b0*/  IMAD.MOV.U32 R0, RZ, RZ, RZ ;  /* 0x000000ffff007224 */ /* 0x000fce00078e00ff */
.L_x_682:
[----:B-1----:R-:W2:Y:S01]  /*f7c0*/  LDG.E R3, desc[UR4][R14.64+0x225c] ;  /* 0x00225c040e037981 */ /* 0x002ea2000c1e1900 */
[C---:B-----5:R-:W-:Y:S01]  /*f7d0*/  ISETP.NE.AND P1, PT, R61.reuse, RZ, PT ;  /* 0x000000ff3d00720c */ /* 0x060fe20003f25270 */
[----:B------:R-:W-:Y:S01]  /*f7e0*/  BSSY.RECONVERGENT B5, `(.L_x_581) ;  /* 0x000034e000057945 */ /* 0x000fe20003800200 */
[----:B--2---:R-:W-:-:S13]  /*f7f0*/  ISETP.GE.AND P0, PT, R61, R3, PT ;  /* 0x000000033d00720c */ /* 0x004fda0003f06270 */
[----:B------:R-:W-:Y:S05]  /*f800*/  @!P0 BRA P1, `(.L_x_582) ;  /* 0x0000003400288947 */ /* 0x000fea0000800000 */
[----:B------:R-:W2:Y:S01]  /*f810*/  LDG.E.64 R4, desc[UR4][R14.64+0x2288] ;  /* 0x002288040e047981 */ /* 0x000ea2000c1e1b00 */
[----:B------:R1:W3:Y:S01]  /*f820*/  I2F.F64 R58, R3 ;  /* 0x00000003003a7312 */ /* 0x0002e20000201c00 */
[----:B------:R-:W-:Y:S01]  /*f830*/  BSSY.RELIABLE B4, `(.L_x_583) ;  /* 0x0000301000047945 */ /* 0x000fe20003800100 */
[----:B--2---:R-:W-:-:S14]  /*f840*/  DSETP.GE.AND P0, PT, R4, RZ, PT ;  /* 0x000000ff0400722a */ /* 0x004fdc0003f06000 */
[----:B-1-3--:R-:W-:Y:S05]  /*f850*/  @P0 BRA `(.L_x_584) ;  /* 0x0000002c00f80947 */ /* 0x00afea0003800000 */
[----:B------:R-:W2:Y:S01]  /*f860*/  LDG.E R4, desc[UR4][R14.64+0x2270] ;  /* 0x002270040e047981 */ /* 0x000ea2000c1e1900 */
[----:B------:R-:W1:Y:S01]  /*f870*/  LDC.64 R50, c[0x4][0x28] ;  /* 0x01000a00ff327b82 */ /* 0x000e620000000a00 */
[----:B--2---:R-:W-:-:S05]  /*f880*/  SHF.R.S32.HI R5, RZ, 0x1f, R4 ;  /* 0x0000001fff057819 */ /* 0x004fca0000011404 */
[----:B-1----:R1:W-:Y:S04]  /*f890*/  STG.E.64 desc[UR4][R50.64], R4 ;  /* 0x0000000432007986 */ /* 0x0023e8000c101b04 */
[----:B------:R-:W2:Y:S04]  /*f8a0*/  LDG.E.64 R6, desc[UR4][R14.64+0x2280] ;  /* 0x002280040e067981 */ /* 0x000ea8000c1e1b00 */
[----:B------:R-:W3:Y:S04]  /*f8b0*/  LDG.E.64 R8, desc[UR4][R14.64+0x2278] ;  /* 0x002278040e087981 */ /* 0x000ee8000c1e1b00 */
[----:B--2---:R2:W-:Y:S04]  /*f8c0*/  STG.E.64 desc[UR4][R14.64+0x2288], R6 ;  /* 0x002288060e007986 */ /* 0x0045e8000c101b04 */
[----:B---3--:R3:W-:Y:S04]  /*f8d0*/  STG.E.64 desc[UR4][R14.64+0x2290], R8 ;  /* 0x002290080e007986 */ /* 0x0087e8000c101b04 */
[----:B------:R-:W5:Y:S01]  /*f8e0*/  LDG.E.64 R60, desc[UR4][R50.64] ;  /* 0x00000004323c7981 */ /* 0x000f62000c1e1b00 */
[----:B------:R-:W2:Y:S01]  /*f8f0*/  MUFU.RCP64H R63, 177 ;  /* 0x40662000003f7908 */ /* 0x000ea20000001800 */
        /* <DEDUP_REMOVED lines=11> */
[----:B--2---:R-:W-:Y:S01]  /*f9b0*/  DFMA R6, R62, -R10, 1 ;  /* 0x3ff000003e06742b */ /* 0x004fe2000000080a */
[----:B---3--:R-:W-:-:S04]  /*f9c0*/  IADD3 R9, P1, PT, R4, -0x61d823a3, RZ ;  /* 0x9e27dc5d04097810 */ /* 0x008fc80007f3e0ff */
        /* <DEDUP_REMOVED lines=13> */
[----:B------:R-:W-:-:S04]  /*faa0*/  IMAD.WIDE.U32 R4, R60, -0x7c9663d7, RZ ;  /* 0x83699c293c047825 */ /* 0x000fc800078e00ff */
[----:B------:R-:W-:Y:S01]  /*fab0*/  IMAD.X R11, RZ, RZ, RZ, P1 ;  /* 0x000000ffff0b7224 */ /* 0x000fe200008e06ff */
[----:B------:R-:W-:Y:S01]  /*fac0*/  IADD3 RZ, P1, PT, R5, R8, RZ ;  /* 0x0000000805ff7210 */ /* 0x000fe20007f3e0ff */
[----:B------:R-:W-:Y:S01]  /*fad0*/  IMAD.MOV.U32 R10, RZ, RZ, R9 ;  /* 0x000000ffff0a7224 */ /* 0x000fe200078e0009 */
[----:B-1----:R-:W-:-:S03]  /*fae0*/  DMUL R6, R12, R50 ;  /* 0x000000320c067228 */ /* 0x002fc60000000000 */
        /* <DEDUP_REMOVED lines=22> */
[----:B0---4-:R-:W-:Y:S05]  /*fc50*/  CALL.REL.NOINC `($__internal_2_$__cuda_sm20_div_rn_f64_full) ;  /* 0x000000b400c47944 */ /* 0x011fea0003c00000 */
[----:B------:R-:W-:-:S07]  /*fc60*/  IMAD.MOV.U32 R6, RZ, RZ, R8 ;  /* 0x000000ffff067224 */ /* 0x000fce00078e0008 */
.L_x_585:
        /* <DEDUP_REMOVED lines=27> */
[----:B0---4-:R-:W-:Y:S05]  /*fe20*/  CALL.REL.NOINC `($__internal_2_$__cuda_sm20_div_rn_f64_full) ;  /* 0x000000b400507944 */ /* 0x011fea0003c00000 */
[----:B------:R-:W-:-:S07]  /*fe30*/  MOV R9, R7 ;  /* 0x0000000700097202 */ /* 0x000fce0000000f00 */
.L_x_586:
        /* <DEDUP_REMOVED lines=24> */
[----:B--2---:R-:W1:Y:S07]  /*ffc0*/  I2F.F64 R6, R8 ;  /* 0x0000000800067312 */ /* 0x004e6e0000201c00 */
[----:B------:R-:W-:Y:S01]  /*ffd0*/  DFMA R64, R10, R64, R10 ;  /* 0x000000400a40722b */ /* 0x000fe2000000000a */
[----:B------:R-:W2:Y:S01]  /*ffe0*/  I2F.F64.S64 R62, R62 ;  /* 0x0000003e003e7312 */ /* 0x000ea20000301c00 */
[----:B-1----:R-:W-:-:S06]  /*fff0*/  DFMA R48, R6, -177, R48 ;  /* 0xc06620000630782b */ /* 0x002fcc0000000030 */
[----:B--2---:R-:W-:Y:S01]  /*10000*/  DMUL R10, R64, R62 ;  /* 0x0000003e400a7228 */ /* 0x004fe20000000000 */
[----:B------:R-:W-:Y:S01]  /*10010*/  FSETP.GEU.AND P1, PT, |R63|, 6.5827683646048100446e-37, PT ;  /* 0x036000003f00780b */ /* 0x000fe20003f2e200 */
[----:B------:R-:W-:-:S06]  /*10020*/  DADD R48, R48, 2 ;  /* 0x4000000030307429 */ /* 0x000fcc0000000000 */
[----:B------:R-:W-:-:S04]  /*10030*/  DFMA R12, R10, -178, R62 ;  /* 0xc06640000a0c782b */ /* 0x000fc8000000003e */
[----:B------:R-:W1:Y:S04]  /*10040*/  F2I.S64.F64.TRUNC R48, R48 ;  /* 0x0000003000307311 */ /* 0x000e68000030d900 */
[----:B------:R-:W-:-:S10]  /*10050*/  DFMA R6, R64, R12, R10 ;  /* 0x0000000c4006722b */ /* 0x000fd4000000000a */
[----:B------:R-:W-:-:S05]  /*10060*/  FFMA R4, RZ, 3.59765625, R7 ;  /* 0x40664000ff047823 */ /* 0x000fca0000000007 */
[----:B------:R-:W-:-:S13]  /*10070*/  FSETP.GT.AND P0, PT, |R4|, 1.469367938527859385e-39, PT ;  /* 0x001000000400780b */ /* 0x000fda0003f04200 */
[----:B-1----:R-:W-:Y:S05]  /*10080*/  @P0 BRA P1, `(.L_x_587) ;  /* 0x00000000001c0947 */ /* 0x002fea0000800000 */
[----:B------:R-:W-:Y:S01]  /*10090*/  MOV R8, R62 ;  /* 0x0000003e00087202 */ /* 0x000fe20000000f00 */
[----:B------:R-:W-:Y:S01]  /*100a0*/  IMAD.MOV.U32 R7, RZ, RZ, R63 ;  /* 0x000000ffff077224 */ /* 0x000fe200078e003f */
[----:B------:R-:W-:Y:S01]  /*100b0*/  MOV R67, 0x40664000 ;  /* 0x4066400000437802 */ /* 0x000fe20000000f00 */
[----:B------:R-:W-:Y:S01]  /*100c0*/  IMAD.MOV.U32 R66, RZ, RZ, RZ ;  /* 0x000000ffff427224 */ /* 0x000fe200078e00ff */
[----:B------:R-:W-:-:S07]  /*100d0*/  MOV R6, 0x100f0 ;  /* 0x000100f000067802 */ /* 0x000fce0000000f00 */
[----:B0---4-:R-:W-:Y:S05]  /*100e0*/  CALL.REL.NOINC `($__internal_2_$__cuda_sm20_div_rn_f64_full) ;  /* 0x000000b000a07944 */ /* 0x011fea0003c00000 */
[----:B------:R-:W-:-:S07]  /*100f0*/  IMAD.MOV.U32 R6, RZ, RZ, R8 ;  /* 0x000000ffff067224 */ /* 0x000fce00078e0008 */
.L_x_587:
        /* <DEDUP_REMOVED lines=17> */
[----:B------:R-:W-:Y:S01]  /*10210*/  DFMA R12, R10, -169, R4 ;  /* 0xc06520000a0c782b */ /* 0x000fe20000000004 */
[----:B------:R1:W2:Y:S07]  /*10220*/  F2I.S64.F64.TRUNC R70, R62 ;  /* 0x0000003e00467311 */ /* 0x0002ae000030d900 */
        /* <DEDUP_REMOVED lines=9> */
[----:B0---4-:R-:W-:Y:S05]  /*102c0*/  CALL.REL.NOINC `($__internal_2_$__cuda_sm20_div_rn_f64_full) ;  /* 0x000000b000287944 */ /* 0x011fea0003c00000 */
[----:B------:R-:W-:-:S07]  /*102d0*/  IMAD.MOV.U32 R9, RZ, RZ, R7 ;  /* 0x000000ffff097224 */ /* 0x000fce00078e0007 */
.L_x_588:
[----:B------:R-:W1:Y:S01]  /*102e0*/  F2I.F64.TRUNC R8, R8 ;  /* 0x0000000800087311 */ /* 0x000e62000030d100 */
[----:B------:R-:W2:Y:S01]  /*102f0*/  LDC.64 R10, c[0x4][0x20] ;  /* 0x01000800ff0a7b82 */ /* 0x000ea20000000a00 */
[----:B------:R-:W-:Y:S01]  /*10300*/  IMAD.MOV.U32 R12, RZ, RZ, 0x0 ;  /* 0x00000000ff0c7424 */ /* 0x000fe200078e00ff */
[----:B------:R-:W-:-:S05]  /*10310*/  MOV R13, 0x3ff00000 ;  /* 0x3ff00000000d7802 */ /* 0x000fca0000000f00 */
[----:B-1----:R-:W1:Y:S01]  /*10320*/  I2F.F64 R6, R8 ;  /* 0x0000000800067312 */ /* 0x002e620000201c00 */
[----:B--2---:R2:W-:Y:S01]  /*10330*/  STG.E.64 desc[UR4][R10.64], R12 ;  /* 0x0000000c0a007986 */ /* 0x0045e2000c101b04 */
[----:B-1----:R-:W-:Y:S01]  /*10340*/  DFMA R6, R6, -169, R4 ;  /* 0xc06520000606782b */ /* 0x002fe20000000004 */
[----:B------:R-:W-:-:S05]  /*10350*/  IMAD.MOV.U32 R5, RZ, RZ, 0x1 ;  /* 0x00000001ff057424 */ /* 0x000fca00078e00ff */
[----:B------:R2:W1:Y:S05]  /*10360*/  F2I.S64.F64.TRUNC R60, R6 ;  /* 0x00000006003c7311 */ /* 0x00046a000030d900 */
.L_x_614:
[----:B------:R-:W-:Y:S01]  /*10370*/  IMAD.MOV.U32 R4, RZ, RZ, 0x1 ;  /* 0x00000001ff047424 */ /* 0x000fe200078e00ff */
[----:B------:R-:W-:Y:S02]  /*10380*/  CS2R R68, SRZ ;  /* 0x0000000000447805 */ /* 0x000fe4000001ff00 */
[----:B------:R-:W-:Y:S01]  /*10390*/  MOV R62, 0x0 ;  /* 0x00000000003e7802 */ /* 0x000fe20000000f00 */
[----:B------:R-:W-:-:S07]  /*103a0*/  IMAD.MOV.U32 R63, RZ, RZ, 0x3fe00000 ;  /* 0x3fe00000ff3f7424 */ /* 0x000fce00078e00ff */
.L_x_613:
[----:B------:R-:W3:Y:S01]  /*103b0*/  MUFU.RCP64H R9, 179 ;  /* 0x4066600000097908 */ /* 0x000ee20000001800 */
[----:B--2---:R-:W-:Y:S01]  /*103c0*/  IMAD.MOV.U32 R10, RZ, RZ, 0x0 ;  /* 0x00000000ff0a7424 */ /* 0x004fe200078e00ff */
[----:B------:R-:W-:Y:S01]  /*103d0*/  MOV R11, 0x3ff00000 ;  /* 0x3ff00000000b7802 */ /* 0x000fe20000000f00 */
[----:B------:R-:W-:Y:S01]  /*103e0*/  IMAD.MOV.U32 R8, RZ, RZ, 0x1 ;  /* 0x00000001ff087424 */ /* 0x000fe200078e00ff */
[----:B------:R-:W-:Y:S01]  /*103f0*/  BSSY.RECONVERGENT B6, `(.L_x_589) ;  /* 0x000001a000067945 */ /* 0x000fe20003800200 */
[----:B------:R-:W-:-:S04]  /*10400*/  IMAD R51, R51, R48, RZ ;  /* 0x0000003033337224 */ /* 0x000fc800078e02ff */
[----:B------:R-:W-:Y:S01]  /*10410*/  IMAD R51, R50, R49, R51 ;  /* 0x0000003132337224 */ /* 0x000fe200078e0233 */
[----:B---3--:R-:W-:-:S08]  /*10420*/  DFMA R6, R8, -179, R10 ;  /* 0xc06660000806782b */ /* 0x008fd0000000000a */
        /* <DEDUP_REMOVED lines=22> */
.L_x_590:
[----:B------:R-:W-:Y:S05]  /*10590*/  BSYNC.RECONVERGENT B6 ;  /* 0x0000000000067941 */ /* 0x000fea0003800200 */
.L_x_589:
        /* <DEDUP_REMOVED lines=29> */
[----:B01--4-:R-:W-:Y:S05]  /*10770*/  CALL.REL.NOINC `($__internal_2_$__cuda_sm20_div_rn_f64_full) ;  /* 0x000000a800fc7944 */ /* 0x013fea0003c00000 */
[----:B------:R-:W-:-:S07]  /*10780*/  MOV R9, R7 ;  /* 0x0000000700097202 */ /* 0x000fce0000000f00 */
.L_x_592:
[----:B------:R-:W-:Y:S05]  /*10790*/  BSYNC.RECONVERGENT B6 ;  /* 0x0000000000067941 */ /* 0x000fea0003800200 */
.L_x_591:
        /* <DEDUP_REMOVED lines=8> */
[----:B-1----:R-:W-:-:S02]  /*10820*/  IMAD R65, R61, 0x35, RZ ;  /* 0x000000353d417824 */ /* 0x002fc400078e02ff */
[----:B------:R-:W-:Y:S01]  /*10830*/  IMAD.WIDE.U32 R60, R60, 0x35, R6 ;  /* 0x000000353c3c7825 */ /* 0x000fe200078e0006 */
[----:B--2---:R-:W-:-:S08]  /*10840*/  DFMA R50, R10, -169, R12 ;  /* 0xc06520000a32782b */ /* 0x004fd0000000000c */
[----:B------:R-:W-:-:S08]  /*10850*/  DFMA R50, R50, R50, R50 ;  /* 0x000000323232722b */ /* 0x000fd00000000032 */
[----:B------:R-:W-:Y:S01]  /*10860*/  DFMA R10, R10, R50, R10 ;  /* 0x000000320a0a722b */ /* 0x000fe2000000000a */
[----:B------:R-:W-:Y:S01]  /*10870*/  IADD3 R51, PT, PT, R61, R65, RZ ;  /* 0x000000413d337210 */ /* 0x000fe20007ffe0ff */
[----:B------:R-:W-:-:S06]  /*10880*/  IMAD.MOV.U32 R50, RZ, RZ, R60 ;  /* 0x000000ffff327224 */ /* 0x000fcc00078e003c */
[C---:B------:R-:W-:Y:S01]  /*10890*/  DFMA R12, R10.reuse, -169, R12 ;  /* 0xc06520000a0c782b */ /* 0x040fe2000000000c */
[----:B------:R-:W1:Y:S07]  /*108a0*/  I2F.F64.S64 R50, R50 ;  /* 0x0000003200327312 */ /* 0x000e6e0000301c00 */
[----:B------:R-:W-:Y:S01]  /*108b0*/  DFMA R60, R10, R12, R10 ;  /* 0x0000000c0a3c722b */ /* 0x000fe2000000000a */
[----:B---3--:R-:W2:Y:S07]  /*108c0*/  I2F.F64 R10, R8 ;  /* 0x00000008000a7312 */ /* 0x008eae0000201c00 */
[----:B-1----:R-:W-:Y:S01]  /*108d0*/  DMUL R6, R60, R50 ;  /* 0x000000323c067228 */ /* 0x002fe20000000000 */
[----:B------:R-:W-:-:S07]  /*108e0*/  FSETP.GEU.AND P1, PT, |R51|, 6.5827683646048100446e-37, PT ;  /* 0x036000003300780b */ /* 0x000fce0003f2e200 */
[----:B------:R-:W-:Y:S02]  /*108f0*/  DFMA R12, R6, -169, R50 ;  /* 0xc0652000060c782b */ /* 0x000fe40000000032 */
[----:B--2---:R-:W-:-:S06]  /*10900*/  DFMA R10, R10, -179, R72 ;  /* 0xc06660000a0a782b */ /* 0x004fcc0000000048 */
[----:B------:R-:W-:Y:S01]  /*10910*/  DFMA R6, R60, R12, R6 ;  /* 0x0000000c3c06722b */ /* 0x000fe20000000006 */
[----:B------:R1:W2:Y:S09]  /*10920*/  F2I.S64.F64.TRUNC R60, R10 ;  /* 0x0000000a003c7311 */ /* 0x0002b2000030d900 */
        /* <DEDUP_REMOVED lines=8> */
[----:B0---4-:R-:W-:Y:S05]  /*109b0*/  CALL.REL.NOINC `($__internal_2_$__cuda_sm20_div_rn_f64_full) ;  /* 0x000000a8006c7944 */ /* 0x011fea0003c00000 */
[----:B------:R-:W-:-:S07]  /*109c0*/  MOV R6, R8 ;  /* 0x0000000800067202 */ /* 0x000fce0000000f00 */
.L_x_594:
[----:B------:R-:W-:Y:S05]  /*109d0*/  BSYNC.RECONVERGENT B6 ;  /* 0x0000000000067941 */ /* 0x000fea0003800200 */
.L_x_593:
        /* <DEDUP_REMOVED lines=18> */
[C---:B------:R-:W-:Y:S02]  /*10b00*/  IMAD R67, R48.reuse, R71, R7 ;  /* 0x0000004730437224 */ /* 0x040fe400078e0207 */
        /* <DEDUP_REMOVED lines=26> */
[----:B0---4-:R-:W-:Y:S05]  /*10cb0*/  CALL.REL.NOINC `($__internal_2_$__cuda_sm20_div_rn_f64_full) ;  /* 0x000000a400ac7944 */ /* 0x011fea0003c00000 */
[----:B------:R-:W-:-:S07]  /*10cc0*/  IMAD.MOV.U32 R9, RZ, RZ, R7 ;  /* 0x000000ffff097224 */ /* 0x000fce00078e0007 */
.L_x_596:
[----:B------:R-:W-:Y:S05]  /*10cd0*/  BSYNC.RECONVERGENT B6 ;  /* 0x0000000000067941 */ /* 0x000fea0003800200 */
.L_x_595:
[----:B------:R-:W1:Y:S01]  /*10ce0*/  MUFU.RCP64H R11, 179 ;  /* 0x40666000000b7908 */ /* 0x000e620000001800 */
[----:B------:R-:W-:Y:S01]  /*10cf0*/  IMAD.MOV.U32 R12, RZ, RZ, 0x0 ;  /* 0x00000000ff0c7424 */ /* 0x000fe200078e00ff */
[----:B------:R-:W-:Y:S01]  /*10d00*/  MOV R13, 0x3ff00000 ;  /* 0x3ff00000000d7802 */ /* 0x000fe20000000f00 */
[----:B------:R-:W-:Y:S01]  /*10d10*/  IMAD.MOV.U32 R10, RZ, RZ, 0x1 ;  /* 0x00000001ff0a7424 */ /* 0x000fe200078e00ff */
[----:B------:R-:W-:Y:S04]  /*10d20*/  BSSY.RECONVERGENT B6, `(.L_x_597) ;  /* 0x0000019000067945 */ /* 0x000fe80003800200 */
[----:B------:R-:W2:Y:S08]  /*10d30*/  F2I.F64.TRUNC R66, R8 ;  /* 0x0000000800427311 */ /* 0x000eb0000030d100 */
[----:B------:R-:W-:Y:S01]  /*10d40*/  I2F.F64.S64 R72, R60 ;  /* 0x0000003c00487312 */ /* 0x000fe20000301c00 */
[----:B-1----:R-:W-:-:S07]  /*10d50*/  DFMA R64, R10, -179, R12 ;  /* 0xc06660000a40782b */ /* 0x002fce000000000c */
[----:B--2---:R-:W1:Y:S01]  /*10d60*/  I2F.F64 R6, R66 ;  /* 0x0000004200067312 */ /* 0x004e620000201c00 */
[----:B------:R-:W-:-:S08]  /*10d70*/  DFMA R64, R64, R64, R64 ;  /* 0x000000404040722b */ /* 0x000fd00000000040 */
[----:B------:R-:W-:Y:S02]  /*10d80*/  DFMA R64, R10, R64, R10 ;  /* 0x000000400a40722b */ /* 0x000fe4000000000a */
[----:B-1----:R-:W-:-:S06]  /*10d90*/  DFMA R6, R6, -179, R48 ;  /* 0xc06660000606782b */ /* 0x002fcc0000000030 */
[----:B------:R-:W-:Y:S02]  /*10da0*/  DFMA R12, R64, -179, R12 ;  /* 0xc0666000400c782b */ /* 0x000fe4000000000c */
[----:B------:R-:W-:-:S06]  /*10db0*/  DMUL R72, R6, R72 ;  /* 0x0000004806487228 */ /* 0x000fcc0000000000 */
        /* <DEDUP_REMOVED lines=13> */
[----:B0---4-:R-:W-:Y:S05]  /*10e90*/  CALL.REL.NOINC `($__internal_2_$__cuda_sm20_div_rn_f64_full) ;  /* 0x000000a400347944 */ /* 0x011fea0003c00000 */
[----:B------:R-:W-:-:S07]  /*10ea0*/  MOV R9, R7 ;  /* 0x0000000700097202 */ /* 0x000fce0000000f00 */
.L_x_598:
[----:B------:R-:W-:Y:S05]  /*10eb0*/  BSYNC.RECONVERGENT B6 ;  /* 0x0000000000067941 */ /* 0x000fea0003800200 */
.L_x_597:
        /* <DEDUP_REMOVED lines=10> */
[----:B-1----:R-:W-:-:S08]  /*10f60*/  DFMA R48, R10, -169, R12 ;  /* 0xc06520000a30782b */ /* 0x002fd0000000000c */
[----:B------:R-:W-:-:S08]  /*10f70*/  DFMA R48, R48, R48, R48 ;  /* 0x000000303030722b */ /* 0x000fd00000000030 */
[----:B------:R-:W-:Y:S01]  /*10f80*/  DFMA R10, R10, R48, R10 ;  /* 0x000000300a0a722b */ /* 0x000fe2000000000a */
[----:B------:R-:W-:Y:S01]  /*10f90*/  IADD3 R49, PT, PT, R51, R65, RZ ;  /* 0x0000004133317210 */ /* 0x000fe20007ffe0ff */
[----:B------:R-:W-:-:S06]  /*10fa0*/  IMAD.MOV.U32 R48, RZ, RZ, R50 ;  /* 0x000000ffff307224 */ /* 0x000fcc00078e0032 */
[C---:B------:R-:W-:Y:S01]  /*10fb0*/  DFMA R12, R10.reuse, -169, R12 ;  /* 0xc06520000a0c782b */ /* 0x040fe2000000000c */
[----:B------:R-:W1:Y:S07]  /*10fc0*/  I2F.F64.S64 R48, R48 ;  /* 0x0000003000307312 */ /* 0x000e6e0000301c00 */
[----:B------:R-:W-:Y:S01]  /*10fd0*/  DFMA R50, R10, R12, R10 ;  /* 0x0000000c0a32722b */ /* 0x000fe2000000000a */
[----:B--2---:R-:W2:Y:S07]  /*10fe0*/  I2F.F64 R10, R8 ;  /* 0x00000008000a7312 */ /* 0x004eae0000201c00 */
        /* <DEDUP_REMOVED lines=16> */
.L_x_600:
[----:B------:R-:W-:Y:S05]  /*110f0*/  BSYNC.RECONVERGENT B6 ;  /* 0x0000000000067941 */ /* 0x000fea0003800200 */
.L_x_599:
        /* <DEDUP_REMOVED lines=47> */
.L_x_602:
[----:B------:R-:W-:Y:S05]  /*113f0*/  BSYNC.RECONVERGENT B6 ;  /* 0x0000000000067941 */ /* 0x000fea0003800200 */
.L_x_601:
        /* <DEDUP_REMOVED lines=29> */
.L_x_604:
[----:B------:R-:W-:Y:S05]  /*115d0*/  BSYNC.RECONVERGENT B6 ;  /* 0x0000000000067941 */ /* 0x000fea0003800200 */
.L_x_603:
        /* <DEDUP_REMOVED lines=9> */
[----:B------:R-:W-:-:S04]  /*11670*/  IMAD.WIDE.U32 R48, R48, 0x35, R6 ;  /* 0x0000003530307825 */ /* 0x000fc800078e0006 */
[----:B------:R-:W-:Y:S01]  /*11680*/  IMAD.MOV.U32 R70, RZ, RZ, R48 ;  /* 0x000000ffff467224 */ /* 0x000fe200078e0030 */
[----:B-1----:R-:W-:Y:S01]  /*11690*/  DFMA R64, R10, -169, R12 ;  /* 0xc06520000a40782b */ /* 0x002fe2000000000c */
        /* <DEDUP_REMOVED lines=23> */
.L_x_606:
[----:B------:R-:W-:Y:S05]  /*11810*/  BSYNC.RECONVERGENT B6 ;  /* 0x0000000000067941 */ /* 0x000fea0003800200 */
.L_x_605:
        /* <DEDUP_REMOVED lines=47> */
.L_x_608:
[----:B------:R-:W-:Y:S05]  /*11b10*/  BSYNC.RECONVERGENT B6 ;  /* 0x0000000000067941 */ /* 0x000fea0003800200 */
.L_x_607:
        /* <DEDUP_REMOVED lines=29> */
.L_x_610:
[----:B------:R-:W-:Y:S05]  /*11cf0*/  BSYNC.RECONVERGENT B6 ;  /* 0x0000000000067941 */ /* 0x000fea0003800200 */
.L_x_609:
        /* <DEDUP_REMOVED lines=35> */
.L_x_612:
[----:B------:R-:W-:Y:S05]  /*11f30*/  BSYNC.RECONVERGENT B6 ;  /* 0x0000000000067941 */ /* 0x000fea0003800200 */
.L_x_611:
        /* <DEDUP_REMOVED lines=35> */
[----:B------:R-:W5:Y:S08]  /*12170*/  LDC.64 R60, c[0x4][RZ] ;  /* 0x01000000ff3c7b82 */ /* 0x000f700000000a00 */
[----:B-1----:R-:W1:Y:S01]  /*12180*/  LDC.64 R62, c[0x4][0x8] ;  /* 0x01000200ff3e7b82 */ /* 0x002e620000000a00 */
        /* <DEDUP_REMOVED lines=29> */
[----:B-----5:R2:W-:Y:S04]  /*12360*/  STG.E.64 desc[UR4][R60.64], R8 ;  /* 0x000000083c007986 */ /* 0x0205e8000c101b04 */
[----:B-1----:R2:W-:Y:S04]  /*12370*/  STG.E.64 desc[UR4][R62.64], R10 ;  /* 0x0000000a3e007986 */ /* 0x0025e8000c101b04 */
        /* <DEDUP_REMOVED lines=14> */
.L_x_621:
        /* <DEDUP_REMOVED lines=12> */
.L_x_620:
        /* <DEDUP_REMOVED lines=34> */
.L_x_619:
[----:B------:R2:W5:Y:S01]  /*12740*/  LDG.E.64 R12, desc[UR4][R14.64+0x2290] ;  /* 0x002290040e0c7981 */ /* 0x000562000c1e1b00 */
[----:B------:R-:W-:Y:S01]  /*12750*/  MOV R6, R50 ;  /* 0x0000003200067202 */ /* 0x000fe20000000f00 */
[----:B------:R-:W-:-:S07]  /*12760*/  IMAD.MOV.U32 R7, RZ, RZ, R51 ;  /* 0x000000ffff077224 */ /* 0x000fce00078e0033 */
.L_x_618:
[----:B------:R-:W-:Y:S05]  /*12770*/  BSYNC.RECONVERGENT B6 ;  /* 0x0000000000067941 */ /* 0x000fea0003800200 */
.L_x_617:
[----:B------:R-:W-:Y:S01]  /*12780*/  VIADD R4, R4, 0x1 ;  /* 0x0000000104047836 */ /* 0x000fe20000000000 */
[----:B-----5:R-:W-:-:S03]  /*12790*/  DADD R10, R12, 1 ;  /* 0x3ff000000c0a7429 */ /* 0x020fc60000000000 */
[----:B------:R-:W3:Y:S05]  /*127a0*/  I2F.F64.U32 R8, R4 ;  /* 0x0000000400087312 */ /* 0x000eea0000201800 */
[----:B---3--:R-:W-:-:S14]  /*127b0*/  DSETP.GE.AND P0, PT, R10, R8, PT ;  /* 0x000000080a00722a */ /* 0x008fdc0003f06000 */
[----:B------:R-:W-:Y:S05]  /*127c0*/  @P0 BRA `(.L_x_621) ;  /* 0xfffffffc00240947 */ /* 0x000fea000383ffff */
.L_x_616:
[----:B------:R-:W-:Y:S05]  /*127d0*/  BSYNC.RECONVERGENT B1 ;  /* 0x0000000000017941 */ /* 0x000fea0003800200 */
.L_x_615:
[----:B------:R-:W3:Y:S02]  /*127e0*/  LDG.E R4, desc[UR4][R14.64+0x2274] ;  /* 0x002274040e047981 */ /* 0x000ee4000c1e1900 */
[----:B---3--:R-:W-:-:S13]  /*127f0*/  ISETP.NE.AND P0, PT, R4, 0x1, PT ;  /* 0x000000010400780c */ /* 0x008fda0003f05270 */
[----:B------:R3:W-:Y:S01]  /*12800*/  @!P0 STG.E desc[UR4][R14.64+0x2274], RZ ;  /* 0x002274ff0e008986 */ /* 0x0007e2000c101904 */
[----:B------:R-:W-:Y:S05]  /*12810*/  @!P0 BREAK.RELIABLE B4 ;  /* 0x0000000000048942 */ /* 0x000fea0003800100 */
[----:B------:R-:W-:Y:S01]  /*12820*/  @!P0 MOV R61, 0x1 ;  /* 0x00000001003d8802 */ /* 0x000fe20000000f00 */
[----:B------:R-:W-:Y:S06]  /*12830*/  @!P0 BRA `(.L_x_622) ;  /* 0x0000000400208947 */ /* 0x000fec0003800000 */
.L_x_584:
[----:B------:R-:W-:Y:S05]  /*12840*/  BSYNC.RELIABLE B4 ;  /* 0x0000000000047941 */ /* 0x000fea0003800100 */
.L_x_583:
[----:B------:R-:W-:Y:S01]  /*12850*/  ISETP.GE.AND P0, PT, R3, 0x1, PT ;  /* 0x000000010300780c */ /* 0x000fe20003f06270 */
[----:B------:R-:W-:Y:S01]  /*12860*/  IMAD.MOV.U32 R3, RZ, RZ, 0x1 ;  /* 0x00000001ff037424 */ /* 0x000fe200078e00ff */
[----:B------:R-:W-:Y:S04]  /*12870*/  BSSY.RECONVERGENT B1, `(.L_x_623) ;  /* 0x0000037000017945 */ /* 0x000fe80003800200 */
[----:B------:R0:W-:Y:S07]  /*12880*/  STG.E desc[UR4][R14.64+0x2258], R3 ;  /* 0x002258030e007986 */ /* 0x0001ee000c101904 */
[----:B------:R-:W-:Y:S05]  /*12890*/  @!P0 BRA `(.L_x_624) ;  /* 0x0000000000d08947 */ /* 0x000fea0003800000 */
[----:B------:R-:W0:Y:S08]  /*128a0*/  LDC.64 R4, c[0x4][0x20] ;  /* 0x01000800ff047b82 */ /* 0x000e300000000a00 */
[----:B------:R-:W0:Y:S02]  /*128b0*/  LDC.64 R6, c[0x4][RZ] ;  /* 0x01000000ff067b82 */ /* 0x000e240000000a00 */
.L_x_625:
        /* <DEDUP_REMOVED lines=50> */
.L_x_624:
[----:B------:R-:W-:Y:S05]  /*12be0*/  BSYNC.RECONVERGENT B1 ;  /* 0x0000000000017941 */ /* 0x000fea0003800200 */
.L_x_623:
[----:B------:R-:W5:Y:S01]  /*12bf0*/  LDG.E.64 R4, desc[UR4][R14.64+0x2288] ;  /* 0x002288040e047981 */ /* 0x000f62000c1e1b00 */
        /* <DEDUP_REMOVED lines=11> */
.L_x_582:
[----:B------:R-:W-:-:S07]  /*12cb0*/  IADD3 R61, PT, PT, R61, 0x1, RZ ;  /* 0x000000013d3d7810 */ /* 0x000fce0007ffe0ff */
.L_x_622:
[----:B------:R-:W-:Y:S05]  /*12cc0*/  BSYNC.RECONVERGENT B5 ;  /* 0x0000000000057941 */ /* 0x000fea0003800200 */
.L_x_581:
[----:B0-----:R-:W2:Y:S01]  /*12cd0*/  LDG.E R5, desc[UR4][R14.64+0x225c] ;  /* 0x00225c040e057981 */ /* 0x001ea2000c1e1900 */
[----:B------:R-:W-:-:S03]  /*12ce0*/  IMAD.WIDE R50, R61, 0x8, R14 ;  /* 0x000000083d327825 */ /* 0x000fc600078e020e */
[----:B------:R0:W-:Y:S04]  /*12cf0*/  STG.E desc[UR4][R14.64+0x2258], R61 ;  /* 0x0022583d0e007986 */ /* 0x0001e8000c101904 */
[----:B------:R-:W5:Y:S01]  /*12d00*/  LDG.E.64 R50, desc[UR4][R50.64] ;  /* 0x0000000432327981 */ /* 0x000f62000c1e1b00 */
[C---:B------:R-:W-:Y:S01]  /*12d10*/  ISETP.NE.AND P1, PT, R61.reuse, RZ, PT ;  /* 0x000000ff3d00720c */ /* 0x040fe20003f25270 */
[----:B------:R-:W-:Y:S01]  /*12d20*/  BSSY.RECONVERGENT B5, `(.L_x_626) ;  /* 0x000034d000057945 */ /* 0x000fe20003800200 */
[----:B--2---:R-:W-:-:S13]  /*12d30*/  ISETP.GE.AND P0, PT, R61, R5, PT ;  /* 0x000000053d00720c */ /* 0x004fda0003f06270 */
[----:B0-----:R-:W-:Y:S05]  /*12d40*/  @!P0 BRA P1, `(.L_x_627) ;  /* 0x0000003400248947 */ /* 0x001fea0000800000 */
[----:B------:R-:W2:Y:S01]  /*12d50*/  LDG.E.64 R6, desc[UR4][R14.64+0x2288] ;  /* 0x002288040e067981 */ /* 0x000ea2000c1e1b00 */
[----:B------:R0:W0:Y:S01]  /*12d60*/  I2F.F64 R48, R5 ;  /* 0x0000000500307312 */ /* 0x0000220000201c00 */
        /* <DEDUP_REMOVED lines=11> */
[----:B------:R-:W4:Y:S01]  /*12e20*/  LDG.E.64 R58, desc[UR4][R64.64] ;  /* 0x00000004403a7981 */ /* 0x000f22000c1e1b00 */
[----:B------:R-:W2:Y:S01]  /*12e30*/  MUFU.RCP64H R67, 177 ;  /* 0x4066200000437908 */ /* 0x000ea20000001800 */
[----:B------:R-:W-:-:S02]  /*12e40*/  IMAD.MOV.U32 R66, RZ, RZ, 0x1 ;  /* 0x00000001ff427424 */ /* 0x000fc400078e00ff */
[----:B----4-:R-:W-:-:S04]  /*12e50*/  IMAD.WIDE.U32 R12, R59, 0x61d823a3, RZ ;  /* 0x61d823a33b0c7825 */ /* 0x010fc800078e00ff */
        /* <DEDUP_REMOVED lines=11> */
[----:B---3--:R-:W-:Y:S02]  /*12f10*/  IADD3.X R11, PT, PT, R7, -0x64d47ceb, RZ, P1, !PT ;  /* 0x9b2b8315070b7810 */ /* 0x008fe40000ffe4ff */
        /* <DEDUP_REMOVED lines=9> */
[----:B------:R-:W0:Y:S05]  /*12fb0*/  I2F.F64.S64 R60, R60 ;  /* 0x0000003c003c7312 */ /* 0x000e2a0000301c00 */
[----:B------:R-:W-:Y:S01]  /*12fc0*/  DFMA R12, R8, R12, R8 ;  /* 0x0000000c080c722b */ /* 0x000fe20000000008 */
[----:B------:R-:W-:-:S04]  /*12fd0*/  IMAD.WIDE.U32 R8, P1, R58, 0x116dba97, R6 ;  /* 0x116dba973a087825 */ /* 0x000fc80007820006 */
[----:B------:R-:W-:Y:S01]  /*12fe0*/  IMAD.WIDE.U32 R6, R58, -0x7c9663d7, RZ ;  /* 0x83699c293a067825 */ /* 0x000fe200078e00ff */
[----:B------:R-:W-:-:S03]  /*12ff0*/  IADD3.X R11, PT, PT, RZ, RZ, RZ, P1, !PT ;  /* 0x000000ffff0b7210 */ /* 0x000fc60000ffe4ff */
[----:B------:R-:W-:Y:S01]  /*13000*/  IMAD.MOV.U32 R10, RZ, RZ, R9 ;  /* 0x000000ffff0a7224 */ /* 0x000fe200078e0009 */
        /* <DEDUP_REMOVED lines=26> */
.L_x_630:
        /* <DEDUP_REMOVED lines=19> */
[----:B------:R-:W-:-:S05]  /*132e0*/  FFMA R4, RZ, 3.595703125, R9 ;  /* 0x40662000ff047823 */ /* 0x000fca0000000009 */
        /* <DEDUP_REMOVED lines=9> */
.L_x_631:
        /* <DEDUP_REMOVED lines=31> */
[----:B------:R-:W-:Y:S01]  /*13570*/  DFMA R12, R10, -178, R60 ;  /* 0xc06640000a0c782b */ /* 0x000fe2000000003c */
[----:B------:R0:W2:Y:S07]  /*13580*/  F2I.S64.F64.TRUNC R74, R62 ;  /* 0x0000003e004a7311 */ /* 0x0000ae000030d900 */
[----:B------:R-:W-:-:S10]  /*13590*/  DFMA R6, R64, R12, R10 ;  /* 0x0000000c4006722b */ /* 0x000fd4000000000a */
        /* <DEDUP_REMOVED lines=10> */
.L_x_632:
[----:B------:R-:W0:Y:S01]  /*13640*/  MUFU.RCP64H R9, 169 ;  /* 0x4065200000097908 */ /* 0x000e220000001800 */
[----:B------:R-:W-:Y:S01]  /*13650*/  IMAD.MOV.U32 R10, RZ, RZ, 0x0 ;  /* 0x00000000ff0a7424 */ /* 0x000fe200078e00ff */
[----:B------:R-:W-:Y:S01]  /*13660*/  MOV R8, 0x1 ;  /* 0x0000000100087802 */ /* 0x000fe20000000f00 */
[----:B------:R-:W-:Y:S02]  /*13670*/  IMAD.MOV.U32 R11, RZ, RZ, 0x40652000 ;  /* 0x40652000ff0b7424 */ /* 0x000fe400078e00ff */
[----:B------:R-:W-:Y:S02]  /*13680*/  IMAD.MOV.U32 R62, RZ, RZ, R58 ;  /* 0x000000ffff3e7224 */ /* 0x000fe400078e003a */
[----:B------:R-:W-:Y:S01]  /*13690*/  IMAD.MOV.U32 R63, RZ, RZ, R3 ;  /* 0x000000ffff3f7224 */ /* 0x000fe200078e0003 */
        /* <DEDUP_REMOVED lines=25> */
.L_x_633:
        /* <DEDUP_REMOVED lines=9> */
.L_x_659:
[----:B------:R-:W-:Y:S01]  /*138c0*/  IMAD.MOV.U32 R3, RZ, RZ, 0x1 ;  /* 0x00000001ff037424 */ /* 0x000fe200078e00ff */
[----:B------:R-:W-:Y:S02]  /*138d0*/  CS2R R60, SRZ ;  /* 0x00000000003c7805 */ /* 0x000fe4000001ff00 */
[----:B------:R-:W-:Y:S01]  /*138e0*/  MOV R68, 0x0 ;  /* 0x0000000000447802 */ /* 0x000fe20000000f00 */
[----:B------:R-:W-:-:S07]  /*138f0*/  IMAD.MOV.U32 R69, RZ, RZ, 0x3fe00000 ;  /* 0x3fe00000ff457424 */ /* 0x000fce00078e00ff */
.L_x_658:
        /* <DEDUP_REMOVED lines=30> */
.L_x_635:
[----:B------:R-:W-:Y:S05]  /*13ae0*/  BSYNC.RECONVERGENT B6 ;  /* 0x0000000000067941 */ /* 0x000fea0003800200 */
.L_x_634:
        /* <DEDUP_REMOVED lines=31> */
.L_x_637:
[----:B------:R-:W-:Y:S05]  /*13ce0*/  BSYNC.RECONVERGENT B6 ;  /* 0x0000000000067941 */ /* 0x000fea0003800200 */
.L_x_636:
        /* <DEDUP_REMOVED lines=9> */
[----:B------:R-:W-:-:S04]  /*13d80*/  IMAD.WIDE.U32 R62, R62, 0x35, R6 ;  /* 0x000000353e3e7825 */ /* 0x000fc800078e0006 */
[----:B------:R-:W-:Y:S01]  /*13d90*/  IMAD.MOV.U32 R70, RZ, RZ, R62 ;  /* 0x000000ffff467224 */ /* 0x000fe200078e003e */
[----:B--2---:R-:W-:Y:S01]  /*13da0*/  DFMA R64, R10, -169, R12 ;  /* 0xc06520000a40782b */ /* 0x004fe2000000000c */
[----:B------:R-:W-:-:S06]  /*13db0*/  IADD3 R71, PT, PT, R63, R71, RZ ;  /* 0x000000473f477210 */ /* 0x000fcc0007ffe0ff */
[----:B------:R-:W0:Y:S01]  /*13dc0*/  I2F.F64.S64 R70, R70 ;  /* 0x0000004600467312 */ /* 0x000e220000301c00 */
[----:B------:R-:W-:-:S08]  /*13dd0*/  DFMA R64, R64, R64, R64 ;  /* 0x000000404040722b */ /* 0x000fd00000000040 */
[----:B------:R-:W-:Y:S01]  /*13de0*/  DFMA R64, R10, R64, R10 ;  /* 0x000000400a40722b */ /* 0x000fe2000000000a */
[----:B---3--:R-:W2:Y:S01]  /*13df0*/  I2F.F64 R10, R8 ;  /* 0x00000008000a7312 */ /* 0x008ea20000201c00 */
[----:B0-----:R-:W-:-:S06]  /*13e00*/  FSETP.GEU.AND P1, PT, |R71|, 6.5827683646048100446e-37, PT ;  /* 0x036000004700780b */ /* 0x001fcc0003f2e200 */
        /* <DEDUP_REMOVED lines=17> */
.L_x_639:
[----:B------:R-:W-:Y:S05]  /*13f20*/  BSYNC.RECONVERGENT B6 ;  /* 0x0000000000067941 */ /* 0x000fea0003800200 */
.L_x_638:
[----:B------:R0:W2:Y:S01]  /*13f30*/  F2I.F64.TRUNC R6, R6 ;  /* 0x0000000600067311 */ /* 0x0000a2000030d100 */
[----:B------:R-:W-:Y:S01]  /*13f40*/  MOV R8, 0x1 ;  /* 0x0000000100087802 */ /* 0x000fe20000000f00 */
[----:B------:R-:W-:Y:S06]  /*13f50*/  BSSY.RECONVERGENT B6, `(.L_x_640) ;  /* 0x000002d000067945 */ /* 0x000fec0003800200 */
[----:B------:R-:W3:Y:S01]  /*13f60*/  MUFU.RCP64H R9, 179 ;  /* 0x4066600000097908 */ /* 0x000ee20000001800 */
[----:B0-----:R-:W-:-:S07]  /*13f70*/  IMAD R7, R75, R58, RZ ;  /* 0x0000003a4b077224 */ /* 0x001fce00078e02ff */
[----:B--2---:R-:W0:Y:S02]  /*13f80*/  I2F.F64 R10, R6 ;  /* 0x00000006000a7312 */ /* 0x004e240000201c00 */
[----:B0-----:R-:W-:Y:S01]  /*13f90*/  DFMA R72, R10, -169, R70 ;  /* 0xc06520000a48782b */ /* 0x001fe20000000046 */
[----:B------:R-:W-:Y:S02]  /*13fa0*/  IMAD.MOV.U32 R10, RZ, RZ, 0x0 ;  /* 0x00000000ff0a7424 */ /* 0x000fe400078e00ff */
[----:B------:R-:W-:-:S07]  /*13fb0*/  IMAD.MOV.U32 R11, RZ, RZ, 0x3ff00000 ;  /* 0x3ff00000ff0b7424 */ /* 0x000fce00078e00ff */
[----:B------:R-:W0:Y:S01]  /*13fc0*/  F2I.S64.F64.TRUNC R72, R72 ;  /* 0x0000004800487311 */ /* 0x000e22000030d900 */
[----:B---3--:R-:W-:-:S08]  /*13fd0*/  DFMA R64, R8, -179, R10 ;  /* 0xc06660000840782b */ /* 0x008fd0000000000a */
[----:B------:R-:W-:Y:S01]  /*13fe0*/  DFMA R64, R64, R64, R64 ;  /* 0x000000404040722b */ /* 0x000fe20000000040 */
[-C--:B0-----:R-:W-:Y:S02]  /*13ff0*/  IMAD R67, R63, R72.reuse, RZ ;  /* 0x000000483f437224 */ /* 0x081fe400078e02ff */
[----:B------:R-:W-:-:S05]  /*14000*/  IMAD.WIDE.U32 R12, R62, R72, RZ ;  /* 0x000000483e0c7225 */ /* 0x000fca00078e00ff */
[----:B------:R-:W-:Y:S01]  /*14010*/  DFMA R64, R8, R64, R8 ;  /* 0x000000400840722b */ /* 0x000fe20000000008 */
[----:B------:R-:W-:-:S04]  /*14020*/  IMAD R67, R62, R73, R67 ;  /* 0x000000493e437224 */ /* 0x000fc800078e0243 */
[----:B------:R-:W-:-:S03]  /*14030*/  IMAD.IADD R13, R13, 0x1, R67 ;  /* 0x000000010d0d7824 */ /* 0x000fc600078e0243 */
[C---:B------:R-:W-:Y:S01]  /*14040*/  DFMA R8, R64.reuse, -179, R10 ;  /* 0xc06660004008782b */ /* 0x040fe2000000000a */
[C---:B------:R-:W-:Y:S02]  /*14050*/  IMAD R67, R74.reuse, R59, R7 ;  /* 0x0000003b4a437224 */ /* 0x040fe400078e0207 */
[----:B------:R-:W-:Y:S01]  /*14060*/  IMAD.WIDE.U32 R74, R74, R58, RZ ;  /* 0x0000003a4a4a7225 */ /* 0x000fe200078e00ff */
[----:B------:R-:W0:Y:S03]  /*14070*/  I2F.F64.S64 R6, R12 ;  /* 0x0000000c00067312 */ /* 0x000e260000301c00 */
[----:B------:R-:W-:Y:S01]  /*14080*/  IMAD.IADD R75, R75, 0x1, R67 ;  /* 0x000000014b4b7824 */ /* 0x000fe200078e0243 */
[----:B------:R-:W-:-:S04]  /*14090*/  DFMA R66, R64, R8, R64 ;  /* 0x000000084042722b */ /* 0x000fc80000000040 */
[----:B------:R-:W2:Y:S01]  /*140a0*/  I2F.F64.S64 R70, R74 ;  /* 0x0000004a00467312 */ /* 0x000ea20000301c00 */
[----:B0-----:R-:W-:-:S03]  /*140b0*/  DMUL R10, R6, 0.015625 ;  /* 0x3f900000060a7828 */ /* 0x001fc60000000000 */
[----:B--2---:R-:W-:Y:S01]  /*140c0*/  DMUL R8, R66, R70 ;  /* 0x0000004642087228 */ /* 0x004fe20000000000 */
[----:B------:R-:W-:-:S06]  /*140d0*/  FSETP.GEU.AND P2, PT, |R71|, 6.5827683646048100446e-37, PT ;  /* 0x036000004700780b */ /* 0x000fcc0003f4e200 */
        /* <DEDUP_REMOVED lines=20> */
.L_x_641:
[----:B------:R-:W-:Y:S05]  /*14220*/  BSYNC.RECONVERGENT B6 ;  /* 0x0000000000067941 */ /* 0x000fea0003800200 */
.L_x_640:
        /* <DEDUP_REMOVED lines=29> */
.L_x_643:
[----:B------:R-:W-:Y:S05]  /*14400*/  BSYNC.RECONVERGENT B6 ;  /* 0x0000000000067941 */ /* 0x000fea0003800200 */
.L_x_642:
        /* <DEDUP_REMOVED lines=10> */
[----:B0-----:R-:W-:-:S04]  /*144b0*/  DFMA R64, R10, -169, R12 ;  /* 0xc06520000a40782b */ /* 0x001fc8000000000c */
[----:B------:R-:W-:-:S06]  /*144c0*/  IADD3 R73, PT, PT, R73, R67, RZ ;  /* 0x0000004349497210 */ /* 0x000fcc0007ffe0ff */
[----:B------:R-:W0:Y:S01]  /*144d0*/  I2F.F64.S64 R72, R72 ;  /* 0x0000004800487312 */ /* 0x000e220000301c00 */
[----:B------:R-:W-:-:S08]  /*144e0*/  DFMA R64, R64, R64, R64 ;  /* 0x000000404040722b */ /* 0x000fd00000000040 */
[----:B------:R-:W-:Y:S01]  /*144f0*/  DFMA R64, R10, R64, R10 ;  /* 0x000000400a40722b */ /* 0x000fe2000000000a */
[----:B--2---:R-:W2:Y:S01]  /*14500*/  I2F.F64 R10, R8 ;  /* 0x00000008000a7312 */ /* 0x004ea20000201c00 */
        /* <DEDUP_REMOVED lines=18> */
.L_x_645:
[----:B------:R-:W-:Y:S05]  /*14630*/  BSYNC.RECONVERGENT B6 ;  /* 0x0000000000067941 */ /* 0x000fea0003800200 */
.L_x_644:
[----:B------:R0:W2:Y:S01]  /*14640*/  F2I.F64.TRUNC R6, R6 ;  /* 0x0000000600067311 */ /* 0x0000a2000030d100 */
[----:B------:R-:W-:Y:S01]  /*14650*/  IMAD.MOV.U32 R8, RZ, RZ, 0x1 ;  /* 0x00000001ff087424 */ /* 0x000fe200078e00ff */
[----:B------:R-:W-:Y:S06]  /*14660*/  BSSY.RECONVERGENT B6, `(.L_x_646) ;  /* 0x000002d000067945 */ /* 0x000fec0003800200 */
[----:B------:R-:W3:Y:S01]  /*14670*/  MUFU.RCP64H R9, 179 ;  /* 0x4066600000097908 */ /* 0x000ee20000001800 */
[----:B0-----:R-:W-:-:S07]  /*14680*/  IMAD R7, R59, R62, RZ ;  /* 0x0000003e3b077224 */ /* 0x001fce00078e02ff */
[----:B--2---:R-:W0:Y:S02]  /*14690*/  I2F.F64 R10, R6 ;  /* 0x00000006000a7312 */ /* 0x004e240000201c00 */
[----:B0-----:R-:W-:Y:S01]  /*146a0*/  DFMA R72, R10, -169, R72 ;  /* 0xc06520000a48782b */ /* 0x001fe20000000048 */
[----:B------:R-:W-:Y:S01]  /*146b0*/  MOV R10, 0x0 ;  /* 0x00000000000a7802 */ /* 0x000fe20000000f00 */
[----:B------:R-:W-:-:S06]  /*146c0*/  IMAD.MOV.U32 R11, RZ, RZ, 0x3ff00000 ;  /* 0x3ff00000ff0b7424 */ /* 0x000fcc00078e00ff */
[----:B---3--:R-:W-:Y:S02]  /*146d0*/  DFMA R64, R8, -179, R10 ;  /* 0xc06660000840782b */ /* 0x008fe4000000000a */
        /* <DEDUP_REMOVED lines=37> */
.L_x_647:
[----:B------:R-:W-:Y:S05]  /*14930*/  BSYNC.RECONVERGENT B6 ;  /* 0x0000000000067941 */ /* 0x000fea0003800200 */
.L_x_646:
[----:B------:R-:W0:Y:S01]  /*14940*/  MUFU.RCP64H R11, 179 ;  /* 0x40666000000b7908 */ /* 0x000e220000001800 */
[----:B------:R-:W-:Y:S02]  /*14950*/  HFMA2 R10, -RZ, RZ, 0, 5.9604644775390625e-08 ;  /* 0x00000001ff0a7431 */ /* 0x000fe400000001ff */
[----:B------:R-:W-:Y:S01]  /*14960*/  IMAD.MOV.U32 R12, RZ, RZ, 0x0 ;  /* 0x00000000ff0c7424 */ /* 0x000fe200078e00ff */
[----:B------:R-:W-:Y:S01]  /*14970*/  BSSY.RECONVERGENT B6, `(.L_x_648) ;  /* 0x000001a000067945 */ /* 0x000fe20003800200 */
[----:B------:R-:W-:-:S03]  /*14980*/  IMAD.MOV.U32 R13, RZ, RZ, 0x3ff00000 ;  /* 0x3ff00000ff0d7424 */ /* 0x000fc600078e00ff */
[----:B------:R-:W2:Y:S08]  /*14990*/  F2I.F64.TRUNC R66, R8 ;  /* 0x0000000800427311 */ /* 0x000eb0000030d100 */
[----:B------:R-:W-:Y:S01]  /*149a0*/  I2F.F64.S64 R74, R70 ;  /* 0x00000046004a7312 */ /* 0x000fe20000301c00 */
[----:B0-----:R-:W-:-:S07]  /*149b0*/  DFMA R64, R10, -179, R12 ;  /* 0xc06660000a40782b */ /* 0x001fce000000000c */
[----:B--2---:R-:W0:Y:S01]  /*149c0*/  I2F.F64 R6, R66 ;  /* 0x0000004200067312 */ /* 0x004e220000201c00 */
[----:B------:R-:W-:-:S08]  /*149d0*/  DFMA R64, R64, R64, R64 ;  /* 0x000000404040722b */ /* 0x000fd00000000040 */
[----:B------:R-:W-:Y:S02]  /*149e0*/  DFMA R64, R10, R64, R10 ;  /* 0x000000400a40722b */ /* 0x000fe4000000000a */
[----:B0-----:R-:W-:-:S06]  /*149f0*/  DFMA R6, R6, -179, R58 ;  /* 0xc06660000606782b */ /* 0x001fcc000000003a */
        /* <DEDUP_REMOVED lines=17> */
.L_x_649:
[----:B------:R-:W-:Y:S05]  /*14b10*/  BSYNC.RECONVERGENT B6 ;  /* 0x0000000000067941 */ /* 0x000fea0003800200 */
.L_x_648:
        /* <DEDUP_REMOVED lines=11> */
[----:B0-----:R-:W-:-:S08]  /*14bd0*/  DFMA R58, R10, -169, R12 ;  /* 0xc06520000a3a782b */ /* 0x001fd0000000000c */
[----:B------:R-:W-:-:S08]  /*14be0*/  DFMA R58, R58, R58, R58 ;  /* 0x0000003a3a3a722b */ /* 0x000fd0000000003a */
[----:B------:R-:W-:Y:S02]  /*14bf0*/  DFMA R10, R10, R58, R10 ;  /* 0x0000003a0a0a722b */ /* 0x000fe4000000000a */
[----:B------:R-:W0:Y:S06]  /*14c00*/  I2F.F64.S64 R58, R72 ;  /* 0x00000048003a7312 */ /* 0x000e2c0000301c00 */
[----:B------:R-:W-:-:S08]  /*14c10*/  DFMA R12, R10, -169, R12 ;  /* 0xc06520000a0c782b */ /* 0x000fd0000000000c */
[----:B------:R-:W-:Y:S01]  /*14c20*/  DFMA R64, R10, R12, R10 ;  /* 0x0000000c0a40722b */ /* 0x000fe2000000000a */
[----:B0-----:R-:W-:Y:S01]  /*14c30*/  FSETP.GEU.AND P1, PT, |R59|, 6.5827683646048100446e-37, PT ;  /* 0x036000003b00780b */ /* 0x001fe20003f2e200 */
[----:B------:R-:W0:Y:S06]  /*14c40*/  I2F.F64 R10, R8 ;  /* 0x00000008000a7312 */ /* 0x000e2c0000201c00 */
        /* <DEDUP_REMOVED lines=15> */
.L_x_651:
[----:B------:R-:W-:Y:S05]  /*14d40*/  BSYNC.RECONVERGENT B6 ;  /* 0x0000000000067941 */ /* 0x000fea0003800200 */
.L_x_650:
        /* <DEDUP_REMOVED lines=20> */
[----:B------:R-:W0:Y:S04]  /*14e90*/  I2F.F64.S64 R6, R12 ;  /* 0x0000000c00067312 */ /* 0x000e280000301c00 */
[----:B------:R-:W-:Y:S01]  /*14ea0*/  IADD3 R63, PT, PT, R63, R67, RZ ;  /* 0x000000433f3f7210 */ /* 0x000fe20007ffe0ff */
        /* <DEDUP_REMOVED lines=25> */
.L_x_653:
[----:B------:R-:W-:Y:S05]  /*15040*/  BSYNC.RECONVERGENT B6 ;  /* 0x0000000000067941 */ /* 0x000fea0003800200 */
.L_x_652:
[----:B------:R-:W0:Y:S01]  /*15050*/  MUFU.RCP64H R11, 179 ;  /* 0x40666000000b7908 */ /* 0x000e220000001800 */
[----:B------:R-:W-:Y:S01]  /*15060*/  MOV R12, 0x0 ;  /* 0x00000000000c7802 */ /* 0x000fe20000000f00 */
[----:B------:R-:W-:Y:S01]  /*15070*/  IMAD.MOV.U32 R13, RZ, RZ, 0x3ff00000 ;  /* 0x3ff00000ff0d7424 */ /* 0x000fe200078e00ff */
[----:B------:R-:W-:Y:S01]  /*15080*/  BSSY.RECONVERGENT B6, `(.L_x_654) ;  /* 0x000001a000067945 */ /* 0x000fe20003800200 */
[----:B------:R-:W-:-:S04]  /*15090*/  IMAD.MOV.U32 R10, RZ, RZ, 0x1 ;  /* 0x00000001ff0a7424 */ /* 0x000fc800078e00ff */
        /* <DEDUP_REMOVED lines=24> */
.L_x_655:
[----:B------:R-:W-:Y:S05]  /*15220*/  BSYNC.RECONVERGENT B6 ;  /* 0x0000000000067941 */ /* 0x000fea0003800200 */
.L_x_654:
        /* <DEDUP_REMOVED lines=35> */
.L_x_657:
[----:B------:R-:W-:Y:S05]  /*15460*/  BSYNC.RECONVERGENT B6 ;  /* 0x0000000000067941 */ /* 0x000fea0003800200 */
.L_x_656:
        /* <DEDUP_REMOVED lines=36> */
[----:B------:R-:W1:Y:S01]  /*156b0*/  LDC.64 R66, c[0x4][0x8] ;  /* 0x01000200ff427b82 */ /* 0x000e620000000a00 */
        /* <DEDUP_REMOVED lines=30> */
[----:B-1----:R2:W-:Y:S04]  /*158a0*/  STG.E.64 desc[UR4][R66.64], R12 ;  /* 0x0000000c42007986 */ /* 0x0025e8000c101b04 */
        /* <DEDUP_REMOVED lines=14> */
.L_x_666:
        /* <DEDUP_REMOVED lines=12> */
.L_x_665:
[--C-:B------:R-:W-:Y:S01]  /*15a50*/  IMAD.WIDE R58, R11, 0x8, R14.reuse ;  /* 0x000000080b3a7825 */ /* 0x100fe200078e020e */
[----:B-1----:R-:W3:Y:S03]  /*15a60*/  LDG.E.64 R60, desc[UR4][R8.64] ;  /* 0x00000004083c7981 */ /* 0x002ee6000c1e1b00 */
[----:B------:R-:W-:Y:S02]  /*15a70*/  IMAD.WIDE R12, R10, 0x8, R14 ;  /* 0x000000080a0c7825 */ /* 0x000fe400078e020e */
[----:B------:R-:W4:Y:S04]  /*15a80*/  LDG.E.64 R58, desc[UR4][R58.64+0x1f48] ;  /* 0x001f48043a3a7981 */ /* 0x000f28000c1e1b00 */
[----:B------:R-:W4:Y:S02]  /*15a90*/  LDG.E.64 R10, desc[UR4][R12.64+0x1f48] ;  /* 0x001f48040c0a7981 */ /* 0x000f24000c1e1b00 */
[----:B----4-:R-:W-:-:S08]  /*15aa0*/  DADD R10, R10, -R58 ;  /* 0x000000000a0a7229 */ /* 0x010fd0000000083a */
[C---:B---3--:R-:W-:Y:S02]  /*15ab0*/  DADD R60, R10.reuse, R60 ;  /* 0x000000000a3c7229 */ /* 0x048fe4000000003c */
[----:B------:R-:W-:-:S08]  /*15ac0*/  DSETP.GEU.AND P0, PT, R10, RZ, PT ;  /* 0x000000ff0a00722a */ /* 0x000fd00003f0e000 */
[----:B------:R-:W-:Y:S02]  /*15ad0*/  FSEL R62, R60, R10, !P0 ;  /* 0x0000000a3c3e7208 */ /* 0x000fe40004000000 */
[----:B------:R-:W-:-:S05]  /*15ae0*/  FSEL R63, R61, R11, !P0 ;  /* 0x0000000b3d3f7208 */ /* 0x000fca0004000000 */
[----:B------:R1:W-:Y:S04]  /*15af0*/  STG.E.64 desc[UR4][R12.64+0x1f48], R62 ;  /* 0x001f483e0c007986 */ /* 0x0003e8000c101b04 */
[----:B------:R-:W3:Y:S04]  /*15b00*/  LDG.E.64 R10, desc[UR4][R14.64+0x2260] ;  /* 0x002260040e0a7981 */ /* 0x000ee8000c1e1b00 */
[----:B------:R-:W4:Y:S04]  /*15b10*/  LDG.E.64 R58, desc[UR4][R14.64+0x2268] ;  /* 0x002268040e3a7981 */ /* 0x000f28000c1e1b00 */
[----:B-1----:R-:W5:Y:S01]  /*15b20*/  LDG.E.64 R62, desc[UR4][R14.64+0x2288] ;  /* 0x002288040e3e7981 */ /* 0x002f62000c1e1b00 */
[----:B---3--:R-:W-:-:S02]  /*15b30*/  VIADD R10, R10, 0xffffffff ;  /* 0xffffffff0a0a7836 */ /* 0x008fc40000000000 */
[----:B------:R-:W-:-:S03]  /*15b40*/  VIADD R11, R11, 0xffffffff ;  /* 0xffffffff0b0b7836 */ /* 0x000fc60000000000 */
[C---:B------:R-:W-:Y:S02]  /*15b50*/  ISETP.NE.AND P0, PT, R10.reuse, RZ, PT ;  /* 0x000000ff0a00720c */ /* 0x040fe40003f05270 */
[C---:B------:R-:W-:Y:S02]  /*15b60*/  ISETP.NE.AND P1, PT, R11.reuse, RZ, PT ;  /* 0x000000ff0b00720c */ /* 0x040fe40003f25270 */
[----:B------:R-:W-:Y:S02]  /*15b70*/  SEL R10, R10, 0x61, P0 ;  /* 0x000000610a0a7807 */ /* 0x000fe40000000000 */
[----:B------:R-:W-:-:S05]  /*15b80*/  SEL R11, R11, 0x61, P1 ;  /* 0x000000610b0b7807 */ /* 0x000fca0000800000 */
[----:B------:R3:W-:Y:S04]  /*15b90*/  STG.E.64 desc[UR4][R14.64+0x2260], R10 ;  /* 0x0022600a0e007986 */ /* 0x0007e8000c101b04 */
[----:B--2---:R-:W4:Y:S02]  /*15ba0*/  LDG.E.64 R60, desc[UR4][R6.64] ;  /* 0x00000004063c7981 */ /* 0x004f24000c1e1b00 */
[----:B----4-:R-:W-:-:S08]  /*15bb0*/  DADD R58, R58, -R60 ;  /* 0x000000003a3a7229 */ /* 0x010fd0000000083c */
[----:B------:R-:W-:-:S14]  /*15bc0*/  DSETP.GEU.AND P0, PT, R58, RZ, PT ;  /* 0x000000ff3a00722a */ /* 0x000fdc0003f0e000 */
[----:B------:R-:W1:Y:S01]  /*15bd0*/  @!P0 LDC.64 R64, c[0x4][0x8] ;  /* 0x01000200ff408b82 */ /* 0x000e620000000a00 */
[----:B------:R3:W-:Y:S04]  /*15be0*/  STG.E.64 desc[UR4][R14.64+0x2268], R58 ;  /* 0x0022683a0e007986 */ /* 0x0007e8000c101b04 */
[----:B-1----:R-:W2:Y:S01]  /*15bf0*/  @!P0 LDG.E.64 R12, desc[UR4][R64.64] ;  /* 0x00000004400c8981 */ /* 0x002ea2000c1e1b00 */
[----:B------:R-:W-:-:S04]  /*15c00*/  IADD3 R4, PT, PT, R4, 0x1, RZ ;  /* 0x0000000104047810 */ /* 0x000fc80007ffe0ff */
[----:B------:R-:W5:Y:S01]  /*15c10*/  I2F.F64.U32 R60, R4 ;  /* 0x00000004003c7312 */ /* 0x000f620000201800 */
[----:B--2---:R-:W-:-:S07]  /*15c20*/  @!P0 DADD R12, R58, R12 ;  /* 0x000000003a0c8229 */ /* 0x004fce000000000c */
[----:B------:R3:W-:Y:S01]  /*15c30*/  @!P0 STG.E.64 desc[UR4][R14.64+0x2268], R12 ;  /* 0x0022680c0e008986 */ /* 0x0007e2000c101b04 */
[----:B-----5:R-:W-:-:S14]  /*15c40*/  DSETP.GE.AND P0, PT, R62, R60, PT ;  /* 0x0000003c3e00722a */ /* 0x020fdc0003f06000 */
[----:B---3--:R-:W-:Y:S05]  /*15c50*/  @P0 BRA `(.L_x_665) ;  /* 0xfffffffc007c0947 */ /* 0x008fea000383ffff */
[----:B------:R-:W-:Y:S05]  /*15c60*/  BSYNC.RECONVERGENT B7 ;  /* 0x0000000000077941 */ /* 0x000fea0003800200 */
.L_x_664:
[----:B------:R1:W5:Y:S01]  /*15c70*/  LDG.E.64 R58, desc[UR4][R14.64+0x2290] ;  /* 0x002290040e3a7981 */ /* 0x000362000c1e1b00 */
[----:B------:R-:W-:Y:S02]  /*15c80*/  IMAD.MOV.U32 R6, RZ, RZ, R62 ;  /* 0x000000ffff067224 */ /* 0x000fe400078e003e */
[----:B------:R-:W-:-:S07]  /*15c90*/  IMAD.MOV.U32 R7, RZ, RZ, R63 ;  /* 0x000000ffff077224 */ /* 0x000fce00078e003f */
.L_x_663:
[----:B------:R-:W-:Y:S05]  /*15ca0*/  BSYNC.RECONVERGENT B6 ;  /* 0x0000000000067941 */ /* 0x000fea0003800200 */
.L_x_662:
[----:B------:R-:W-:Y:S01]  /*15cb0*/  IADD3 R3, PT, PT, R3, 0x1, RZ ;  /* 0x0000000103037810 */ /* 0x000fe20007ffe0ff */
[----:B-----5:R-:W-:-:S03]  /*15cc0*/  DADD R12, R58, 1 ;  /* 0x3ff000003a0c7429 */ /* 0x020fc60000000000 */
[----:B------:R-:W2:Y:S05]  /*15cd0*/  I2F.F64.U32 R8, R3 ;  /* 0x0000000300087312 */ /* 0x000eaa0000201800 */
[----:B--2---:R-:W-:-:S14]  /*15ce0*/  DSETP.GE.AND P0, PT, R12, R8, PT ;  /* 0x000000080c00722a */ /* 0x004fdc0003f06000 */
[----:B------:R-:W-:Y:S05]  /*15cf0*/  @P0 BRA `(.L_x_666) ;  /* 0xfffffffc00240947 */ /* 0x000fea000383ffff */
.L_x_661:
[----:B------:R-:W-:Y:S05]  /*15d00*/  BSYNC.RECONVERGENT B1 ;  /* 0x0000000000017941 */ /* 0x000fea0003800200 */
.L_x_660:
[----:B------:R-:W2:Y:S02]  /*15d10*/  LDG.E R3, desc[UR4][R14.64+0x2274] ;  /* 0x002274040e037981 */ /* 0x000ea4000c1e1900 */
[----:B--2---:R-:W-:-:S13]  /*15d20*/  ISETP.NE.AND P0, PT, R3, 0x1, PT ;  /* 0x000000010300780c */ /* 0x004fda0003f05270 */
[----:B------:R2:W-:Y:S01]  /*15d30*/  @!P0 STG.E desc[UR4][R14.64+0x2274], RZ ;  /* 0x002274ff0e008986 */ /* 0x0005e2000c101904 */
[----:B------:R-:W-:Y:S05]  /*15d40*/  @!P0 BREAK.RELIABLE B4 ;  /* 0x0000000000048942 */ /* 0x000fea0003800100 */
[----:B------:R-:W-:Y:S01]  /*15d50*/  @!P0 IMAD.MOV.U32 R61, RZ, RZ, 0x1 ;  /* 0x00000001ff3d8424 */ /* 0x000fe200078e00ff */
[----:B------:R-:W-:Y:S06]  /*15d60*/  @!P0 BRA `(.L_x_667) ;  /* 0x0000000400208947 */ /* 0x000fec0003800000 */
.L_x_629:
[----:B------:R-:W-:Y:S05]  /*15d70*/  BSYNC.RELIABLE B4 ;  /* 0x0000000000047941 */ /* 0x000fea0003800100 */
.L_x_628:
[----:B------:R-:W-:Y:S01]  /*15d80*/  IMAD.MOV.U32 R3, RZ, RZ, 0x1 ;  /* 0x00000001ff037424 */ /* 0x000fe200078e00ff */
[----:B------:R-:W-:Y:S01]  /*15d90*/  ISETP.GE.AND P0, PT, R5, 0x1, PT ;  /* 0x000000010500780c */ /* 0x000fe20003f06270 */
[----:B------:R-:W-:Y:S03]  /*15da0*/  BSSY.RECONVERGENT B1, `(.L_x_668) ;  /* 0x0000037000017945 */ /* 0x000fe60003800200 */
[----:B------:R0:W-:Y:S09]  /*15db0*/  STG.E desc[UR4][R14.64+0x2258], R3 ;  /* 0x002258030e007986 */ /* 0x0001f2000c101904 */
[----:B------:R-:W-:Y:S05]  /*15dc0*/  @!P0 BRA `(.L_x_669) ;  /* 0x0000000000d08947 */ /* 0x000fea0003800000 */
[----:B------:R-:W0:Y:S08]  /*15dd0*/  LDC.64 R4, c[0x4][0x20] ;  /* 0x01000800ff047b82 */ /* 0x000e300000000a00 */
[----:B------:R-:W0:Y:S02]  /*15de0*/  LDC.64 R6, c[0x4][RZ] ;  /* 0x01000000ff067b82 */ /* 0x000e240000000a00 */
.L_x_670:
        /* <DEDUP_REMOVED lines=50> */
.L_x_669:
[----:B------:R-:W-:Y:S05]  /*16110*/  BSYNC.RECONVERGENT B1 ;  /* 0x0000000000017941 */ /* 0x000fea0003800200 */
.L_x_668:
[----:B------:R-:W2:Y:S01]  /*16120*/  LDG.E.64 R4, desc[UR4][R14.64+0x2288] ;  /* 0x002288040e047981 */ /* 0x000ea2000c1e1b00 */
[----:B------:R-:W-:Y:S01]  /*16130*/  MOV R61, 0x1 ;  /* 0x00000001003d7802 */ /* 0x000fe20000000f00 */
[----:B--2---:R-:W-:-:S07]  /*16140*/  DADD R4, R48, R4 ;  /* 0x0000000030047229 */ /* 0x004fce0000000004 */
[----:B------:R2:W-:Y:S01]  /*16150*/  STG.E.64 desc[UR4][R14.64+0x2288], R4 ;  /* 0x002288040e007986 */ /* 0x0005e2000c101b04 */
[----:B------:R-:W-:-:S14]  /*16160*/  DSETP.GE.AND P0, PT, R4, 1.00000000000000000000e+09, PT ;  /* 0x41cdcd650400742a */ /* 0x000fdc0003f06000 */
[----:B--2---:R-:W-:Y:S05]  /*16170*/  @!P0 BRA `(.L_x_667) ;  /* 0x00000000001c8947 */ /* 0x004fea0003800000 */
[----:B------:R-:W2:Y:S01]  /*16180*/  LDG.E.64 R6, desc[UR4][R14.64+0x2290] ;  /* 0x002290040e067981 */ /* 0x000ea2000c1e1b00 */
[----:B------:R-:W-:-:S07]  /*16190*/  DADD R4, R4, -1.00000000000000000000e+09 ;  /* 0xc1cdcd6504047429 */ /* 0x000fce0000000000 */
[----:B------:R0:W-:Y:S01]  /*161a0*/  STG.E.64 desc[UR4][R14.64+0x2288], R4 ;  /* 0x002288040e007986 */ /* 0x0001e2000c101b04 */
[----:B--2---:R-:W-:-:S07]  /*161b0*/  DADD R6, R6, 1 ;  /* 0x3ff0000006067429 */ /* 0x004fce0000000000 */
[----:B------:R0:W-:Y:S01]  /*161c0*/  STG.E.64 desc[UR4][R14.64+0x2290], R6 ;  /* 0x002290060e007986 */ /* 0x0001e2000c101b04 */
[----:B------:R-:W-:Y:S05]  /*161d0*/  BRA `(.L_x_667) ;  /* 0x0000000000047947 */ /* 0x000fea0003800000 */
.L_x_627:
[----:B------:R-:W-:-:S07]  /*161e0*/  VIADD R61, R61, 0x1 ;  /* 0x000000013d3d7836 */ /* 0x000fce0000000000 */
.L_x_667:
[----:B------:R-:W-:Y:S05]  /*161f0*/  BSYNC.RECONVERGENT B5 ;  /* 0x0000000000057941 */ /* 0x000fea0003800200 */
.L_x_626:
[----:B------:R-:W-:Y:S01]  /*16200*/  IMAD.WIDE R62, R61, 0x8, R14 ;  /* 0x000000083d3e7825 */ /* 0x000fe200078e020e */
[----:B------:R1:W-:Y:S05]  /*16210*/  STG.E desc[UR4][R14.64+0x2258], R61 ;  /* 0x0022583d0e007986 */ /* 0x0003ea000c101904 */
[----:B------:R-:W5:Y:S02]  /*16220*/  LDG.E.64 R62, desc[UR4][R62.64] ;  /* 0x000000043e3e7981 */ /* 0x000f64000c1e1b00 */
[----:B-----5:R-:W-:Y:S01]  /*16230*/  ISETP.GT.AND P0, PT, R51, 0xfffff, PT ;  /* 0x000fffff3300780c */ /* 0x020fe20003f04270 */
[----:B0-----:R-:W-:Y:S01]  /*16240*/  IMAD.MOV.U32 R3, RZ, RZ, R51 ;  /* 0x000000ffff037224 */ /* 0x001fe200078e0033 */
[----:B------:R-:W-:Y:S01]  /*16250*/  MOV R4, R50 ;  /* 0x0000003200047202 */ /* 0x000fe20000000f00 */
[----:B------:R-:W-:Y:S01]  /*16260*/  BSSY.RECONVERGENT B1, `(.L_x_671) ;  /* 0x000004f000017945 */ /* 0x000fe20003800200 */
[----:B------:R-:W-:-:S09]  /*16270*/  MOV R58, 0xfffffc01 ;  /* 0xfffffc01003a7802 */ /* 0x000fd20000000f00 */
[----:B------:R-:W-:Y:S01]  /*16280*/  @!P0 DMUL R50, R50, 1.80143985094819840000e+16 ;  /* 0x4350000032328828 */ /* 0x000fe20000000000 */
[----:B------:R-:W-:-:S09]  /*16290*/  @!P0 IMAD.MOV.U32 R58, RZ, RZ, -0x435 ;  /* 0xfffffbcbff3a8424 */ /* 0x000fd200078e00ff */
[----:B------:R-:W-:Y:S02]  /*162a0*/  @!P0 IMAD.MOV.U32 R3, RZ, RZ, R51 ;  /* 0x000000ffff038224 */ /* 0x000fe400078e0033 */
[----:B------:R-:W-:Y:S02]  /*162b0*/  @!P0 IMAD.MOV.U32 R4, RZ, RZ, R50 ;  /* 0x000000ffff048224 */ /* 0x000fe400078e0032 */
[----:B------:R-:W-:-:S05]  /*162c0*/  VIADD R5, R3, 0xffffffff ;  /* 0xffffffff03057836 */ /* 0x000fca0000000000 */
[----:B------:R-:W-:-:S13]  /*162d0*/  ISETP.GT.U32.AND P1, PT, R5, 0x7feffffe, PT ;  /* 0x7feffffe0500780c */ /* 0x000fda0003f24070 */
[----:B-1----:R-:W-:Y:S05]  /*162e0*/  @P1 BRA `(.L_x_672) ;  /* 0x0000000400001947 */ /* 0x002fea0003800000 */
[----:B------:R-:W-:Y:S01]  /*162f0*/  LOP3.LUT R5, R3, 0xfffff, RZ, 0xc0, !PT ;  /* 0x000fffff03057812 */ /* 0x000fe200078ec0ff */
[----:B------:R-:W-:Y:S01]  /*16300*/  IMAD.MOV.U32 R6, RZ, RZ, RZ ;  /* 0x000000ffff067224 */ /* 0x000fe200078e00ff */
[----:B------:R-:W-:Y:S01]  /*16310*/  MOV R48, 0x8b7a8b04 ;  /* 0x8b7a8b0400307802 */ /* 0x000fe20000000f00 */
[----:B------:R-:W-:Y:S01]  /*16320*/  IMAD.MOV.U32 R49, RZ, RZ, 0x3ed0ee25 ;  /* 0x3ed0ee25ff317424 */ /* 0x000fe200078e00ff */
[----:B------:R-:W-:Y:S01]  /*16330*/  LOP3.LUT R5, R5, 0x3ff00000, RZ, 0xfc, !PT ;  /* 0x3ff0000005057812 */ /* 0x000fe200078efcff */
[----:B------:R-:W-:Y:S01]  /*16340*/  UMOV UR6, 0x3ae80f1e ;  /* 0x3ae80f1e00067882 */ /* 0x000fe20000000000 */
[----:B------:R-:W-:Y:S01]  /*16350*/  UMOV UR7, 0x3eb1380b ;  /* 0x3eb1380b00077882 */ /* 0x000fe20000000000 */
[----:B------:R-:W-:Y:S01]  /*16360*/  LEA.HI R3, R3, R58, RZ, 0xc ;  /* 0x0000003a03037211 */ /* 0x000fe200078f60ff */
[----:B------:R-:W-:Y:S01]  /*16370*/  UMOV UR8, 0x80000000 ;  /* 0x8000000000087882 */ /* 0x000fe20000000000 */
[----:B------:R-:W-:Y:S01]  /*16380*/  ISETP.GE.U32.AND P0, PT, R5, 0x3ff6a09f, PT ;  /* 0x3ff6a09f0500780c */ /* 0x000fe20003f06070 */
[----:B------:R-:W-:Y:S01]  /*16390*/  UMOV UR9, 0x43300000 ;  /* 0x4330000000097882 */ /* 0x000fe20000000000 */
[----:B------:R-:W-:-:S11]  /*163a0*/  MOV R51, 0x43300000 ;  /* 0x4330000000337802 */ /* 0x000fd60000000f00 */
[----:B------:R-:W-:Y:S01]  /*163b0*/  @P0 IADD3 R7, PT, PT, R5, -0x100000, RZ ;  /* 0xfff0000005070810 */ /* 0x000fe20007ffe0ff */
[----:B------:R-:W-:-:S04]  /*163c0*/  @P0 VIADD R3, R3, 0x1 ;  /* 0x0000000103030836 */ /* 0x000fc80000000000 */
[----:B------:R-:W-:Y:S01]  /*163d0*/  @P0 IMAD.MOV.U32 R5, RZ, RZ, R7 ;  /* 0x000000ffff050224 */ /* 0x000fe200078e0007 */
[----:B------:R-:W-:-:S05]  /*163e0*/  LOP3.LUT R50, R3, 0x80000000, RZ, 0x3c, !PT ;  /* 0x8000000003327812 */ /* 0x000fca00078e3cff */
        /* <DEDUP_REMOVED lines=48> */
.L_x_672:
[----:B------:R-:W-:Y:S01]  /*166f0*/  IMAD.MOV.U32 R4, RZ, RZ, 0x0 ;  /* 0x00000000ff047424 */ /* 0x000fe200078e00ff */
[----:B------:R-:W-:Y:S01]  /*16700*/  LOP3.LUT P0, RZ, R51, 0x7fffffff, RZ, 0xc0, !PT ;  /* 0x7fffffff33ff7812 */ /* 0x000fe2000780c0ff */
[----:B------:R-:W-:-:S06]  /*16710*/  IMAD.MOV.U32 R5, RZ, RZ, 0x7ff00000 ;  /* 0x7ff00000ff057424 */ /* 0x000fcc00078e00ff */
[----:B------:R-:W-:-:S10]  /*16720*/  DFMA R4, R50, R4, +INF ;  /* 0x7ff000003204742b */ /* 0x000fd40000000004 */
[----:B------:R-:W-:Y:S02]  /*16730*/  FSEL R10, R4, RZ, P0 ;  /* 0x000000ff040a7208 */ /* 0x000fe40000000000 */
[----:B------:R-:W-:-:S07]  /*16740*/  FSEL R11, R5, -QNAN , P0 ;  /* 0xfff00000050b7808 */ /* 0x000fce0000000000 */
.L_x_673:
[----:B------:R-:W-:Y:S05]  /*16750*/  BSYNC.RECONVERGENT B1 ;  /* 0x0000000000017941 */ /* 0x000fea0003800200 */
.L_x_671:
[----:B------:R-:W-:Y:S01]  /*16760*/  DADD R12, -RZ, -R10 ;  /* 0x00000000ff0c7229 */ /* 0x000fe2000000090a */
[----:B------:R-:W-:Y:S01]  /*16770*/  IMAD.MOV.U32 R8, RZ, RZ, 0x0 ;  /* 0x00000000ff087424 */ /* 0x000fe200078e00ff */
[----:B------:R-:W-:Y:S01]  /*16780*/  BSSY.RECONVERGENT B1, `(.L_x_674) ;  /* 0x0000018000017945 */ /* 0x000fe20003800200 */
[----:B------:R-:W-:-:S03]  /*16790*/  IMAD.MOV.U32 R9, RZ, RZ, 0x3fd80000 ;  /* 0x3fd80000ff097424 */ /* 0x000fc600078e00ff */
[----:B------:R-:W0:Y:S04]  /*167a0*/  MUFU.RSQ64H R5, R13 ;  /* 0x0000000d00057308 */ /* 0x000e280000001c00 */
[----:B------:R-:W-:-:S04]  /*167b0*/  IADD3 R4, PT, PT, R13, -0x3500000, RZ ;  /* 0xfcb000000d047810 */ /* 0x000fc80007ffe0ff */
[----:B------:R-:W-:Y:S02]  /*167c0*/  ISETP.GE.U32.AND P0, PT, R4, 0x7ca00000, PT ;  /* 0x7ca000000400780c */ /* 0x000fe40003f06070 */
[----:B0-----:R-:W-:-:S08]  /*167d0*/  DMUL R6, R4, R4 ;  /* 0x0000000404067228 */ /* 0x001fd00000000000 */
[----:B------:R-:W-:-:S08]  /*167e0*/  DFMA R6, -R6, -R10, 1 ;  /* 0x3ff000000606742b */ /* 0x000fd0000000090a */
[----:B------:R-:W-:Y:S02]  /*167f0*/  DFMA R8, R6, R8, 0.5 ;  /* 0x3fe000000608742b */ /* 0x000fe40000000008 */
[----:B------:R-:W-:-:S08]  /*16800*/  DMUL R6, R4, R6 ;  /* 0x0000000604067228 */ /* 0x000fd00000000000 */
[----:B------:R-:W-:-:S08]  /*16810*/  DFMA R8, R8, R6, R4 ;  /* 0x000000060808722b */ /* 0x000fd00000000004 */
[----:B------:R-:W-:Y:S02]  /*16820*/  DMUL R50, R8, -R10 ;  /* 0x8000000a08327228 */ /* 0x000fe40000000000 */
[----:B------:R-:W-:Y:S01]  /*16830*/  IADD3 R7, PT, PT, R9, -0x100000, RZ ;  /* 0xfff0000009077810 */ /* 0x000fe20007ffe0ff */
[----:B------:R-:W-:-:S05]  /*16840*/  IMAD.MOV.U32 R6, RZ, RZ, R8 ;  /* 0x000000ffff067224 */ /* 0x000fca00078e0008 */
[----:B------:R-:W-:-:S08]  /*16850*/  DFMA R48, R50, -R50, -R10 ;  /* 0x800000323230722b */ /* 0x000fd0000000080a */
[----:B------:R-:W-:Y:S01]  /*16860*/  DFMA R58, R48, R6, R50 ;  /* 0x00000006303a722b */ /* 0x000fe20000000032 */
[----:B------:R-:W-:Y:S10]  /*16870*/  @!P0 BRA `(.L_x_675) ;  /* 0x0000000000208947 */ /* 0x000ff40003800000 */
[----:B------:R-:W-:Y:S01]  /*16880*/  IMAD.MOV.U32 R10, RZ, RZ, R8 ;  /* 0x000000ffff0a7224 */ /* 0x000fe200078e0008 */
[----:B------:R-:W-:Y:S01]  /*16890*/  MOV R9, R13 ;  /* 0x0000000d00097202 */ /* 0x000fe20000000f00 */
[----:B------:R-:W-:Y:S01]  /*168a0*/  IMAD.MOV.U32 R58, RZ, RZ, R4 ;  /* 0x000000ffff3a7224 */ /* 0x000fe200078e0004 */
[----:B------:R-:W-:Y:S01]  /*168b0*/  MOV R8, 0x168e0 ;  /* 0x000168e000087802 */ /* 0x000fe20000000f00 */
[----:B------:R-:W-:-:S07]  /*168c0*/  IMAD.MOV.U32 R11, RZ, RZ, R7 ;  /* 0x000000ffff0b7224 */ /* 0x000fce00078e0007 */
[----:B--234-:R-:W-:Y:S05]  /*168d0*/  CALL.REL.NOINC `($__internal_3_$__cuda_sm20_dsqrt_rn_f64_mediumpath_v1) ;  /* 0x0000005000347944 */ /* 0x01cfea0003c00000 */
[----:B------:R-:W-:Y:S01]  /*168e0*/  MOV R58, R10 ;  /* 0x0000000a003a7202 */ /* 0x000fe20000000f00 */
[----:B------:R-:W-:-:S07]  /*168f0*/  IMAD.MOV.U32 R59, RZ, RZ, R11 ;  /* 0x000000ffff3b7224 */ /* 0x000fce00078e000b */
.L_x_675:
[----:B------:R-:W-:Y:S05]  /*16900*/  BSYNC.RECONVERGENT B1 ;  /* 0x0000000000017941 */ /* 0x000fea0003800200 */
.L_x_674:
        /* <DEDUP_REMOVED lines=28> */
[----:B--234-:R-:W-:Y:S05]  /*16ad0*/  CALL.REL.NOINC `($_Z13GetCollisionsPdS_S_S_S_S_S_S_S_S_S_S_S_S_S_S_S_S_S_S_S_S_S_S_S_S_P7RM48Gen$__internal_trig_reduction_slowpathd) ;  /* 0x0000005800fc7944 */ /* 0x01cfea0003c00000 */
[----:B------:R-:W-:Y:S01]  /*16ae0*/  IMAD.MOV.U32 R3, RZ, RZ, R12 ;  /* 0x000000ffff037224 */ /* 0x000fe200078e000c */
[----:B------:R-:W-:Y:S01]  /*16af0*/  MOV R12, R4 ;  /* 0x00000004000c7202 */ /* 0x000fe20000000f00 */
[----:B------:R-:W-:-:S07]  /*16b00*/  IMAD.MOV.U32 R13, RZ, RZ, R5 ;  /* 0x000000ffff0d7224 */ /* 0x000fce00078e0005 */
.L_x_679:
[----:B------:R-:W-:Y:S05]  /*16b10*/  BSYNC.RECONVERGENT B4 ;  /* 0x0000000000047941 */ /* 0x000fea0003800200 */
.L_x_678:
[----:B------:R-:W-:-:S07]  /*16b20*/  VIADD R3, R3, 0x1 ;  /* 0x0000000103037836 */ /* 0x000fce0000000000 */
.L_x_677:
[----:B------:R-:W-:Y:S05]  /*16b30*/  BSYNC.RECONVERGENT B1 ;  /* 0x0000000000017941 */ /* 0x000fea0003800200 */
.L_x_676:
[----:B------:R-:W0:Y:S01]  /*16b40*/  LDCU.64 UR6, c[0x4][0x38] ;  /* 0x01000700ff0677ac */ /* 0x000e220008000a00 */
[----:B------:R-:W-:-:S04]  /*16b50*/  SHF.L.U32 R4, R3, 0x6, RZ ;  /* 0x0000000603047819 */ /* 0x000fc800000006ff */
[----:B------:R-:W-:-:S04]  /*16b60*/  LOP3.LUT R4, R4, 0x40, RZ, 0xc0, !PT ;  /* 0x0000004004047812 */ /* 0x000fc800078ec0ff */
[----:B0-----:R-:W-:-:S05]  /*16b70*/  IADD3 R64, P0, PT, R4, UR6, RZ ;  /* 0x0000000604407c10 */ /* 0x001fca000ff1e0ff */
[----:B------:R-:W-:-:S05]  /*16b80*/  IMAD.X R65, RZ, RZ, UR7, P0 ;  /* 0x00000007ff417e24 */ /* 0x000fca00080e06ff */
[----:B------:R-:W5:Y:S04]  /*16b90*/  LDG.E.128.CONSTANT R4, desc[UR4][R64.64] ;  /* 0x0000000440047981 */ /* 0x000f68000c1e9d00 */
[----:B------:R-:W2:Y:S04]  /*16ba0*/  LDG.E.128.CONSTANT R8, desc[UR4][R64.64+0x10] ;  /* 0x0000100440087981 */ /* 0x000ea8000c1e9d00 */
[----:B------:R0:W3:Y:S01]  /*16bb0*/  LDG.E.128.CONSTANT R48, desc[UR4][R64.64+0x20] ;  /* 0x0000200440307981 */ /* 0x0000e2000c1e9d00 */
[----:B------:R-:W-:Y:S01]  /*16bc0*/  LOP3.LUT R60, R3, 0x1, RZ, 0xc0, !PT ;  /* 0x00000001033c7812 */ /* 0x000fe200078ec0ff */
[----:B------:R-:W-:Y:S01]  /*16bd0*/  IMAD.MOV.U32 R68, RZ, RZ, 0x20fd8164 ;  /* 0x20fd8164ff447424 */ /* 0x000fe200078e00ff */
[----:B------:R-:W-:Y:S01]  /*16be0*/  DMUL R66, R12, R12 ;  /* 0x0000000c0c427228 */ /* 0x000fe20000000000 */
[----:B------:R-:W-:Y:S01]  /*16bf0*/  BSSY.RECONVERGENT B1, `(.L_x_680) ;  /* 0x000002f000017945 */ /* 0x000fe20003800200 */
[----:B------:R-:W-:-:S02]  /*16c00*/  ISETP.NE.U32.AND P0, PT, R60, 0x1, PT ;  /* 0x000000013c00780c */ /* 0x000fc40003f05070 */
[----:B------:R-:W-:Y:S02]  /*16c10*/  MOV R60, 0x3da8ff83 ;  /* 0x3da8ff83003c7802 */ /* 0x000fe40000000f00 */
[----:B------:R-:W-:Y:S01]  /*16c20*/  FSEL R68, R68, -8.06006814911005101289e+34, !P0 ;  /* 0xf9785eba44447808 */ /* 0x000fe20004000000 */
[----:B0-----:R-:W-:Y:S01]  /*16c30*/  @!P2 DMUL R64, RZ, R62 ;  /* 0x0000003eff40a228 */ /* 0x001fe20000000000 */
        /* <DEDUP_REMOVED lines=8> */
[----:B------:R-:W-:-:S10]  /*16cc0*/  DFMA R4, R66, R4, 1 ;  /* 0x3ff000004204742b */ /* 0x000fd40000000004 */
[----:B------:R-:W-:Y:S01]  /*16cd0*/  FSEL R6, R4, R12, !P0 ;  /* 0x0000000c04067208 */ /* 0x000fe20004000000 */
[----:B------:R-:W-:Y:S01]  /*16ce0*/  @!P2 IMAD.MOV.U32 R12, RZ, RZ, RZ ;  /* 0x000000ffff0ca224 */ /* 0x000fe200078e00ff */
[----:B------:R-:W-:Y:S02]  /*16cf0*/  FSEL R7, R5, R13, !P0 ;  /* 0x0000000d05077208 */ /* 0x000fe40004000000 */
[----:B------:R-:W-:Y:S01]  /*16d00*/  LOP3.LUT P0, RZ, R3, 0x2, RZ, 0xc0, !PT ;  /* 0x0000000203ff7812 */ /* 0x000fe2000780c0ff */
[----:B------:R-:W-:-:S03]  /*16d10*/  IMAD R3, R0, 0x8, R1 ;  /* 0x0000000800037824 */ /* 0x000fc600078e0201 */
[----:B------:R-:W-:-:S10]  /*16d20*/  DADD R4, RZ, -R6 ;  /* 0x00000000ff047229 */ /* 0x000fd40000000806 */
[----:B------:R-:W-:Y:S02]  /*16d30*/  FSEL R4, R6, R4, !P0 ;  /* 0x0000000406047208 */ /* 0x000fe40004000000 */
[----:B------:R-:W-:-:S06]  /*16d40*/  FSEL R5, R7, R5, !P0 ;  /* 0x0000000507057208 */ /* 0x000fcc0004000000 */
[----:B------:R-:W-:-:S07]  /*16d50*/  DMUL R4, R58, R4 ;  /* 0x000000043a047228 */ /* 0x000fce0000000000 */
[----:B------:R0:W-:Y:S01]  /*16d60*/  STL.64 [R3], R4 ;  /* 0x0000000403007387 */ /* 0x0001e20000100a00 */
[----:B------:R-:W-:Y:S05]  /*16d70*/  @!P2 BRA `(.L_x_681) ;  /* 0x000000000058a947 */ /* 0x000fea0003800000 */
[----:B------:R-:W-:Y:S01]  /*16d80*/  UMOV UR6, 0x6dc9c883 ;  /* 0x6dc9c88300067882 */ /* 0x000fe20000000000 */
[----:B------:R-:W-:Y:S01]  /*16d90*/  UMOV UR7, 0x3fe45f30 ;  /* 0x3fe45f3000077882 */ /* 0x000fe20000000000 */
[C---:B------:R-:W-:Y:S02]  /*16da0*/  DSETP.GE.AND P0, PT, |R62|.reuse, 2.14748364800000000000e+09, PT ;  /* 0x41e000003e00742a */ /* 0x040fe40003f06200 */
[----:B------:R-:W-:Y:S01]  /*16db0*/  DMUL R12, R62, UR6 ;  /* 0x000000063e0c7c28 */ /* 0x000fe20008000000 */
[----:B------:R-:W-:Y:S01]  /*16dc0*/  UMOV UR6, 0x54442d18 ;  /* 0x54442d1800067882 */ /* 0x000fe20000000000 */
[----:B------:R-:W-:-:S08]  /*16dd0*/  UMOV UR7, 0x3ff921fb ;  /* 0x3ff921fb00077882 */ /* 0x000fd00000000000 */
[----:B------:R-:W1:Y:S08]  /*16de0*/  F2I.F64 R12, R12 ;  /* 0x0000000c000c7311 */ /* 0x000e700000301100 */
[----:B-1----:R-:W0:Y:S02]  /*16df0*/  I2F.F64 R64, R12 ;  /* 0x0000000c00407312 */ /* 0x002e240000201c00 */
        /* <DEDUP_REMOVED lines=11> */
[----:B----4-:R-:W-:Y:S05]  /*16eb0*/  CALL.REL.NOINC `($_Z13GetCollisionsPdS_S_S_S_S_S_S_S_S_S_S_S_S_S_S_S_S_S_S_S_S_S_S_S_S_P7RM48Gen$__internal_trig_reduction_slowpathd) ;  /* 0x0000005800047944 */ /* 0x010fea0003c00000 */
[----:B------:R-:W-:Y:S01]  /*16ec0*/  IMAD.MOV.U32 R64, RZ, RZ, R4 ;  /* 0x000000ffff407224 */ /* 0x000fe200078e0004 */
[----:B------:R-:W-:-:S07]  /*16ed0*/  MOV R65, R5 ;  /* 0x0000000500417202 */ /* 0x000fce0000000f00 */
.L_x_681:
[----:B------:R-:W-:Y:S05]  /*16ee0*/  BSYNC.RECONVERGENT B1 ;  /* 0x0000000000017941 */ /* 0x000fea0003800200 */
.L_x_680:
[----:B------:R-:W1:Y:S01]  /*16ef0*/  LDCU.64 UR6, c[0x4][0x38] ;  /* 0x01000700ff0677ac */ /* 0x000e620008000a00 */
[----:B0-----:R-:W-:-:S05]  /*16f00*/  IMAD.SHL.U32 R4, R12, 0x40, RZ ;  /* 0x000000400c047824 */ /* 0x001fca00078e00ff */
[----:B------:R-:W-:-:S04]  /*16f10*/  LOP3.LUT R4, R4, 0x40, RZ, 0xc0, !PT ;  /* 0x0000004004047812 */ /* 0x000fc800078ec0ff */
[----:B-1----:R-:W-:-:S05]  /*16f20*/  IADD3 R62, P0, PT, R4, UR6, RZ ;  /* 0x00000006043e7c10 */ /* 0x002fca000ff1e0ff */
[----:B------:R-:W-:-:S05]  /*16f30*/  IMAD.X R63, RZ, RZ, UR7, P0 ;  /* 0x00000007ff3f7e24 */ /* 0x000fca00080e06ff */
[----:B------:R-:W2:Y:S04]  /*16f40*/  LDG.E.128.CONSTANT R4, desc[UR4][R62.64] ;  /* 0x000000043e047981 */ /* 0x000ea8000c1e9d00 */
[----:B------:R-:W3:Y:S04]  /*16f50*/  LDG.E.128.CONSTANT R8, desc[UR4][R62.64+0x10] ;  /* 0x000010043e087981 */ /* 0x000ee8000c1e9d00 */
[----:B------:R-:W5:Y:S01]  /*16f60*/  LDG.E.128.CONSTANT R48, desc[UR4][R62.64+0x20] ;  /* 0x000020043e307981 */ /* 0x000f62000c1e9d00 */
[----:B------:R-:W-:Y:S01]  /*16f70*/  LOP3.LUT R13, R12, 0x1, RZ, 0xc0, !PT ;  /* 0x000000010c0d7812 */ /* 0x000fe200078ec0ff */
[----:B------:R-:W-:Y:S01]  /*16f80*/  HFMA2 R68, -RZ, RZ, 0.00974273681640625, -2.12192535400390625e-05 ;  /* 0x20fd8164ff447431 */ /* 0x000fe200000001ff */
[----:B------:R-:W-:Y:S01]  /*16f90*/  DMUL R66, R64, R64 ;  /* 0x0000004040427228 */ /* 0x000fe20000000000 */
[----:B------:R-:W-:Y:S01]  /*16fa0*/  VIADD R0, R0, 0x2 ;  /* 0x0000000200007836 */ /* 0x000fe20000000000 */
[----:B------:R-:W-:Y:S01]  /*16fb0*/  ISETP.NE.U32.AND P0, PT, R13, 0x1, PT ;  /* 0x000000010d00780c */ /* 0x000fe20003f05070 */
[----:B------:R-:W-:-:S05]  /*16fc0*/  IMAD.MOV.U32 R13, RZ, RZ, 0x3da8ff83 ;  /* 0x3da8ff83ff0d7424 */ /* 0x000fca00078e00ff */
        /* <DEDUP_REMOVED lines=20> */
[----:B------:R-:W-:-:S07]  /*17110*/  MOV R0, 0x1 ;  /* 0x0000000100007802 */ /* 0x000fce0000000f00 */
.L_x_580:
[----:B------:R-:W-:Y:S05]  /*17120*/  BSYNC.RECONVERGENT B3 ;  /* 0x0000000000037941 */ /* 0x000fea0003800200 */
.L_x_579:
[----:B------:R-:W0:Y:S01]  /*17130*/  LDC.64 R4, c[0x0][0x3c8] ;  /* 0x0000f200ff047b82 */ /* 0x000e220000000a00 */
[----:B-1----:R-:W-:-:S05]  /*17140*/  IMAD R3, R0, 0x8, R1 ;  /* 0x0000000800037824 */ /* 0x002fca00078e0201 */
[----:B------:R-:W2:Y:S04]  /*17150*/  LDL.64 R8, [R3+-0x8] ;  /* 0xfffff80003087983 */ /* 0x000ea80000100a00 */
[----:B------:R-:W3:Y:S04]  /*17160*/  LDL.64 R10, [R3] ;  /* 0x00000000030a7983 */ /* 0x000ee80000100a00 */
[----:B------:R-:W5:Y:S04]  /*17170*/  LDL.64 R12, [R3+0x8] ;  /* 0x00000800030c7983 */ /* 0x000f680000100a00 */
[----:B0-----:R-:W2:Y:S02]  /*17180*/  LDG.E.64 R6, desc[UR4][R4.64] ;  /* 0x0000000404067981 */ /* 0x001ea4000c1e1b00 */
[----:B--2---:R-:W-:-:S07]  /*17190*/  DMUL R6, R6, R8 ;  /* 0x0000000806067228 */ /* 0x004fce0000000000 */
[----:B------:R0:W-:Y:S04]  /*171a0*/  STG.E.64 desc[UR4][R30.64], R6 ;  /* 0x000000061e007986 */ /* 0x0001e8000c101b04 */
[----:B------:R-:W3:Y:S01]  /*171b0*/  LDG.E.64 R8, desc[UR4][R4.64] ;  /* 0x0000000404087981 */ /* 0x000ee2000c1e1b00 */
[----:B------:R-:W1:Y:S01]  /*171c0*/  LDC.64 R48, c[0x0][0x3a8] ;  /* 0x0000ea00ff307b82 */ /* 0x000e620000000a00 */
[----:B---3--:R-:W-:-:S07]  /*171d0*/  DMUL R8, R8, R10 ;  /* 0x0000000a08087228 */ /* 0x008fce0000000000 */
[----:B------:R2:W-:Y:S04]  /*171e0*/  STG.E.64 desc[UR4][R32.64], R8 ;  /* 0x0000000820007986 */ /* 0x0005e8000c101b04 */
[----:B------:R-:W5:Y:S02]  /*171f0*/  LDG.E.64 R10, desc[UR4][R4.64] ;  /* 0x00000004040a7981 */ /* 0x000f64000c1e1b00 */
[----:B-----5:R-:W-:-:S07]  /*17200*/  DMUL R10, R10, R12 ;  /* 0x0000000c0a0a7228 */ /* 0x020fce0000000000 */
[----:B------:R3:W-:Y:S04]  /*17210*/  STG.E.64 desc[UR4][R34.64], R10 ;  /* 0x0000000a22007986 */ /* 0x0007e8000c101b04 */
[----:B-1----:R-:W5:Y:S02]  /*17220*/  LDG.E.64 R12, desc[UR4][R48.64] ;  /* 0x00000004300c7981 */ /* 0x002f64000c1e1b00 */
[----:B-----5:R-:W-:-:S08]  /*17230*/  DMUL R12, R54, R12 ;  /* 0x0000000c360c7228 */ /* 0x020fd00000000000 */
[----:B------:R-:W-:-:S07]  /*17240*/  DMUL R12, R12, R46 ;  /* 0x0000002e0c0c7228 */ /* 0x000fce0000000000 */
[----:B------:R1:W-:Y:S04]  /*17250*/  STG.E.64 desc[UR4][R36.64], R12 ;  /* 0x0000000c24007986 */ /* 0x0003e8000c101b04 */
[----:B0-----:R-:W5:Y:S02]  /*17260*/  LDG.E.64 R6, desc[UR4][R48.64] ;  /* 0x0000000430067981 */ /* 0x001f64000c1e1b00 */
[----:B-----5:R-:W-:-:S08]  /*17270*/  DMUL R6, R56, R6 ;  /* 0x0000000638067228 */ /* 0x020fd00000000000 */
[----:B------:R-:W-:-:S07]  /*17280*/  DMUL R6, R6, R46 ;  /* 0x0000002e06067228 */ /* 0x000fce0000000000 */
[----:B------:R1:W-:Y:S04]  /*17290*/  STG.E.64 desc[UR4][R38.64], R6 ;  /* 0x0000000626007986 */ /* 0x0003e8000c101b04 */
[----:B------:R-:W5:Y:S02]  /*172a0*/  LDG.E.64 R4, desc[UR4][R48.64] ;  /* 0x0000000430047981 */ /* 0x000f64000c1e1b00 */
[----:B-----5:R-:W-:-:S08]  /*172b0*/  DMUL R4, R52, R4 ;  /* 0x0000000434047228 */ /* 0x020fd00000000000 */
[----:B------:R-:W-:-:S07]  /*172c0*/  DMUL R4, R4, R46 ;  /* 0x0000002e04047228 */ /* 0x000fce0000000000 */
[----:B------:R1:W-:Y:S04]  /*172d0*/  STG.E.64 desc[UR4][R40.64], R4 ;  /* 0x0000000428007986 */ /* 0x0003e8000c101b04 */
[----:B--2---:R-:W2:Y:S04]  /*172e0*/  LDG.E.64 R8, desc[UR4][R36.64] ;  /* 0x0000000424087981 */ /* 0x004ea8000c1e1b00 */
[----:B---3--:R-:W2:Y:S01]  /*172f0*/  LDG.E.64 R10, desc[UR4][R30.64] ;  /* 0x000000041e0a7981 */ /* 0x008ea2000c1e1b00 */
[----:B------:R-:W-:Y:S01]  /*17300*/  BSSY.RECONVERGENT B1, `(.L_x_683) ;  /* 0x0000007000017945 */ /* 0x000fe20003800200 */
[----:B--2---:R-:W-:-:S08]  /*17310*/  DADD R8, R8, -R10 ;  /* 0x0000000008087229 */ /* 0x004fd0000000080a */
[----:B------:R-:W-:-:S10]  /*17320*/  DADD R10, -RZ, |R8| ;  /* 0x00000000ff0a7229 */ /* 0x000fd40000000508 */
[----:B------:R-:W-:Y:S01]  /*17330*/  IMAD.MOV.U32 R50, RZ, RZ, R10 ;  /* 0x000000ffff327224 */ /* 0x000fe200078e000a */
[----:B------:R-:W-:Y:S02]  /*17340*/  MOV R3, R11 ;  /* 0x0000000b00037202 */ /* 0x000fe40000000f00 */
[----:B-1----:R-:W-:-:S07]  /*17350*/  MOV R10, 0x17370 ;  /* 0x00017370000a7802 */ /* 0x002fce0000000f00 */
[----:B----4-:R-:W-:Y:S05]  /*17360*/  CALL.REL.NOINC `($_Z13GetCollisionsPdS_S_S_S_S_S_S_S_S_S_S_S_S_S_S_S_S_S_S_S_S_S_S_S_S_P7RM48Gen$__internal_accurate_pow) ;  /* 0x0000004800307944 */ /* 0x010fea0003c00000 */
[----:B------:R-:W-:Y:S05]  /*17370*/  BSYNC.RECONVERGENT B1 ;  /* 0x0000000000017941 */ /* 0x000fea0003800200 */
.L_x_683:
[----:B------:R-:W2:Y:S04]  /*17380*/  LDG.E.64 R6, desc[UR4][R38.64] ;  /* 0x0000000426067981 */ /* 0x000ea8000c1e1b00 */
[----:B------:R-:W2:Y:S01]  /*17390*/  LDG.E.64 R12, desc[UR4][R32.64] ;  /* 0x00000004200c7981 */ /* 0x000ea2000c1e1b00 */
[C---:B------:R-:W-:Y:S01]  /*173a0*/  DADD R10, R8.reuse, 2 ;  /* 0x40000000080a7429 */ /* 0x040fe20000000000 */
[----:B------:R-:W-:Y:S01]  /*173b0*/  BSSY.RECONVERGENT B1, `(.L_x_684) ;  /* 0x0000011000017945 */ /* 0x000fe20003800200 */
[C---:B------:R-:W-:Y:S02]  /*173c0*/  DSETP.NEU.AND P0, PT, R8.reuse, RZ, PT ;  /* 0x000000ff0800722a */ /* 0x040fe40003f0d000 */
[----:B------:R-:W-:-:S06]  /*173d0*/  DSETP.NEU.AND P2, PT, R8, 1, PT ;  /* 0x3ff000000800742a */ /* 0x000fcc0003f4d000 */
[----:B------:R-:W-:Y:S02]  /*173e0*/  LOP3.LUT R10, R11, 0x7ff00000, RZ, 0xc0, !PT ;  /* 0x7ff000000b0a7812 */ /* 0x000fe400078ec0ff */
[----:B------:R-:W-:Y:S02]  /*173f0*/  FSEL R11, R48, RZ, P0 ;  /* 0x000000ff300b7208 */ /* 0x000fe40000000000 */
[----:B------:R-:W-:Y:S02]  /*17400*/  ISETP.NE.AND P1, PT, R10, 0x7ff00000, PT ;  /* 0x7ff000000a00780c */ /* 0x000fe40003f25270 */
[----:B------:R-:W-:Y:S01]  /*17410*/  FSEL R10, R3, RZ, P0 ;  /* 0x000000ff030a7208 */ /* 0x000fe20000000000 */
[----:B--2---:R-:W-:-:S08]  /*17420*/  DADD R6, R6, -R12 ;  /* 0x0000000006067229 */ /* 0x004fd0000000080c */
[----:B------:R-:W-:-:S10]  /*17430*/  DADD R12, -RZ, |R6| ;  /* 0x00000000ff0c7229 */ /* 0x000fd40000000506 */
[----:B------:R-:W-:Y:S01]  /*17440*/  IMAD.MOV.U32 R50, RZ, RZ, R12 ;  /* 0x000000ffff327224 */ /* 0x000fe200078e000c */
[----:B------:R-:W-:Y:S06]  /*17450*/  @P1 BRA `(.L_x_685) ;  /* 0x0000000000181947 */ /* 0x000fec0003800000 */
[----:B------:R-:W-:-:S14]  /*17460*/  DSETP.NAN.AND P0, PT, R8, R8, PT ;  /* 0x000000080800722a */ /* 0x000fdc0003f08000 */
[----:B------:R-:W-:Y:S01]  /*17470*/  @P0 DADD R10, R8, 2 ;  /* 0x40000000080a0429 */ /* 0x000fe20000000000 */
[----:B------:R-:W-:Y:S10]  /*17480*/  @P0 BRA `(.L_x_685) ;  /* 0x00000000000c0947 */ /* 0x000ff40003800000 */
[----:B------:R-:W-:-:S14]  /*17490*/  DSETP.NEU.AND P0, PT, |R8|, +INF , PT ;  /* 0x7ff000000800742a */ /* 0x000fdc0003f0d200 */
[----:B------:R-:W-:Y:S01]  /*174a0*/  @!P0 IMAD.MOV.U32 R10, RZ, RZ, 0x0 ;  /* 0x00000000ff0a8424 */ /* 0x000fe200078e00ff */
[----:B------:R-:W-:-:S07]  /*174b0*/  @!P0 MOV R11, 0x7ff00000 ;  /* 0x7ff00000000b8802 */ /* 0x000fce0000000f00 */
.L_x_685:
[----:B------:R-:W-:Y:S05]  /*174c0*/  BSYNC.RECONVERGENT B1 ;  /* 0x0000000000017941 */ /* 0x000fea0003800200 */
.L_x_684:
[----:B------:R-:W-:Y:S01]  /*174d0*/  BSSY.RECONVERGENT B1, `(.L_x_686) ;  /* 0x0000006000017945 */ /* 0x000fe20003800200 */
[----:B------:R-:W-:Y:S01]  /*174e0*/  FSEL R8, R10, RZ, P2 ;  /* 0x000000ff0a087208 */ /* 0x000fe20001000000 */
[----:B------:R-:W-:Y:S01]  /*174f0*/  IMAD.MOV.U32 R3, RZ, RZ, R13 ;  /* 0x000000ffff037224 */ /* 0x000fe200078e000d */
[----:B------:R-:W-:Y:S02]  /*17500*/  FSEL R9, R11, 1.875, P2 ;  /* 0x3ff000000b097808 */ /* 0x000fe40001000000 */
[----:B------:R-:W-:-:S07]  /*17510*/  MOV R10, 0x17530 ;  /* 0x00017530000a7802 */ /* 0x000fce0000000f00 */
[----:B------:R-:W-:Y:S05]  /*17520*/  CALL.REL.NOINC `($_Z13GetCollisionsPdS_S_S_S_S_S_S_S_S_S_S_S_S_S_S_S_S_S_S_S_S_S_S_S_S_P7RM48Gen$__internal_accurate_pow) ;  /* 0x0000004400c07944 */ /* 0x000fea0003c00000 */
[----:B------:R-:W-:Y:S05]  /*17530*/  BSYNC.RECONVERGENT B1 ;  /* 0x0000000000017941 */ /* 0x000fea0003800200 */
.L_x_686:
        /* <DEDUP_REMOVED lines=10> */
[----:B------:R-:W-:Y:S02]  /*175e0*/  DADD R12, -RZ, |R4| ;  /* 0x00000000ff0c7229 */ /* 0x000fe40000000504 */
[----:B------:R-:W-:Y:S09]  /*175f0*/  @P1 BRA `(.L_x_688) ;  /* 0x0000000000181947 */ /* 0x000ff20003800000 */
[----:B------:R-:W-:-:S14]  /*17600*/  DSETP.NAN.AND P0, PT, R6, R6, PT ;  /* 0x000000060600722a */ /* 0x000fdc0003f08000 */
[----:B------:R-:W-:Y:S01]  /*17610*/  @P0 DADD R10, R6, 2 ;  /* 0x40000000060a0429 */ /* 0x000fe20000000000 */
[----:B------:R-:W-:Y:S10]  /*17620*/  @P0 BRA `(.L_x_688) ;  /* 0x00000000000c0947 */ /* 0x000ff40003800000 */
[----:B------:R-:W-:-:S14]  /*17630*/  DSETP.NEU.AND P0, PT, |R6|, +INF , PT ;  /* 0x7ff000000600742a */ /* 0x000fdc0003f0d200 */
[----:B------:R-:W-:Y:S01]  /*17640*/  @!P0 IMAD.MOV.U32 R10, RZ, RZ, 0x0 ;  /* 0x00000000ff0a8424 */ /* 0x000fe200078e00ff */
[----:B------:R-:W-:-:S07]  /*17650*/  @!P0 MOV R11, 0x7ff00000 ;  /* 0x7ff00000000b8802 */ /* 0x000fce0000000f00 */
.L_x_688:
[----:B------:R-:W-:Y:S05]  /*17660*/  BSYNC.RECONVERGENT B1 ;  /* 0x0000000000017941 */ /* 0x000fea0003800200 */
.L_x_687:
[----:B------:R-:W-:Y:S01]  /*17670*/  FSEL R6, R10, RZ, P2 ;  /* 0x000000ff0a067208 */ /* 0x000fe20001000000 */
[----:B------:R-:W-:Y:S01]  /*17680*/  BSSY.RECONVERGENT B1, `(.L_x_689) ;  /* 0x0000007000017945 */ /* 0x000fe20003800200 */
[----:B------:R-:W-:Y:S01]  /*17690*/  FSEL R7, R11, 1.875, P2 ;  /* 0x3ff000000b077808 */ /* 0x000fe20001000000 */
[----:B------:R-:W-:Y:S01]  /*176a0*/  IMAD.MOV.U32 R50, RZ, RZ, R12 ;  /* 0x000000ffff327224 */ /* 0x000fe200078e000c */
[----:B------:R-:W-:Y:S01]  /*176b0*/  MOV R10, 0x176f0 ;  /* 0x000176f0000a7802 */ /* 0x000fe20000000f00 */
[----:B------:R-:W-:-:S03]  /*176c0*/  IMAD.MOV.U32 R3, RZ, RZ, R13 ;  /* 0x000000ffff037224 */ /* 0x000fc600078e000d */
[----:B------:R-:W-:-:S11]  /*176d0*/  DADD R6, R8, R6 ;  /* 0x0000000008067229 */ /* 0x000fd60000000006 */
[----:B------:R-:W-:Y:S05]  /*176e0*/  CALL.REL.NOINC `($_Z13GetCollisionsPdS_S_S_S_S_S_S_S_S_S_S_S_S_S_S_S_S_S_S_S_S_S_S_S_S_P7RM48Gen$__internal_accurate_pow) ;  /* 0x0000004400507944 */ /* 0x000fea0003c00000 */
[----:B------:R-:W-:Y:S05]  /*176f0*/  BSYNC.RECONVERGENT B1 ;  /* 0x0000000000017941 */ /* 0x000fea0003800200 */
.L_x_689:
[----:B------:R-:W0:Y:S02]  /*17700*/  LDC.64 R10, c[0x0][0x3b0] ;  /* 0x0000ec00ff0a7b82 */ /* 0x000e240000000a00 */
[----:B0-----:R-:W2:Y:S01]  /*17710*/  LDG.E.64 R66, desc[UR4][R10.64] ;  /* 0x000000040a427981 */ /* 0x001ea2000c1e1b00 */
[C---:B------:R-:W-:Y:S01]  /*17720*/  DADD R8, R4.reuse, 2 ;  /* 0x4000000004087429 */ /* 0x040fe20000000000 */
[----:B------:R-:W-:Y:S01]  /*17730*/  HFMA2 R12, -RZ, RZ, 0, 5.9604644775390625e-08 ;  /* 0x00000001ff0c7431 */ /* 0x000fe200000001ff */
[C---:B------:R-:W-:Y:S01]  /*17740*/  DSETP.NEU.AND P0, PT, R4.reuse, RZ, PT ;  /* 0x000000ff0400722a */ /* 0x040fe20003f0d000 */
[----:B------:R-:W-:Y:S01]  /*17750*/  BSSY.RECONVERGENT B1, `(.L_x_690) ;  /* 0x0000011000017945 */ /* 0x000fe20003800200 */
[----:B------:R-:W-:-:S06]  /*17760*/  DSETP.NEU.AND P2, PT, R4, 1, PT ;  /* 0x3ff000000400742a */ /* 0x000fcc0003f4d000 */
[----:B------:R-:W-:Y:S02]  /*17770*/  LOP3.LUT R8, R9, 0x7ff00000, RZ, 0xc0, !PT ;  /* 0x7ff0000009087812 */ /* 0x000fe400078ec0ff */
[----:B------:R-:W-:Y:S02]  /*17780*/  FSEL R9, R48, RZ, P0 ;  /* 0x000000ff30097208 */ /* 0x000fe40000000000 */
[----:B------:R-:W-:Y:S02]  /*17790*/  ISETP.NE.AND P1, PT, R8, 0x7ff00000, PT ;  /* 0x7ff000000800780c */ /* 0x000fe40003f25270 */
[----:B------:R-:W-:Y:S01]  /*177a0*/  FSEL R8, R3, RZ, P0 ;  /* 0x000000ff03087208 */ /* 0x000fe20000000000 */
[----:B--2---:R-:W0:Y:S02]  /*177b0*/  MUFU.RCP64H R13, R67 ;  /* 0x00000043000d7308 */ /* 0x004e240000001800 */
[----:B0-----:R-:W-:-:S08]  /*177c0*/  DFMA R46, -R66, R12, 1 ;  /* 0x3ff00000422e742b */ /* 0x001fd0000000010c */
[----:B------:R-:W-:-:S08]  /*177d0*/  DFMA R46, R46, R46, R46 ;  /* 0x0000002e2e2e722b */ /* 0x000fd0000000002e */
[----:B------:R-:W-:Y:S01]  /*177e0*/  DFMA R46, R12, R46, R12 ;  /* 0x0000002e0c2e722b */ /* 0x000fe2000000000c */
[----:B------:R-:W-:Y:S10]  /*177f0*/  @P1 BRA `(.L_x_691) ;  /* 0x0000000000181947 */ /* 0x000ff40003800000 */
[----:B------:R-:W-:-:S14]  /*17800*/  DSETP.NAN.AND P0, PT, R4, R4, PT ;  /* 0x000000040400722a */ /* 0x000fdc0003f08000 */
[----:B------:R-:W-:Y:S01]  /*17810*/  @P0 DADD R8, R4, 2 ;  /* 0x4000000004080429 */ /* 0x000fe20000000000 */
[----:B------:R-:W-:Y:S10]  /*17820*/  @P0 BRA `(.L_x_691) ;  /* 0x00000000000c0947 */ /* 0x000ff40003800000 */
[----:B------:R-:W-:-:S14]  /*17830*/  DSETP.NEU.AND P0, PT, |R4|, +INF , PT ;  /* 0x7ff000000400742a */ /* 0x000fdc0003f0d200 */
[----:B------:R-:W-:Y:S02]  /*17840*/  @!P0 IMAD.MOV.U32 R8, RZ, RZ, 0x0 ;  /* 0x00000000ff088424 */ /* 0x000fe400078e00ff */
[----:B------:R-:W-:-:S07]  /*17850*/  @!P0 IMAD.MOV.U32 R9, RZ, RZ, 0x7ff00000 ;  /* 0x7ff00000ff098424 */ /* 0x000fce00078e00ff */
.L_x_691:
[----:B------:R-:W-:Y:S05]  /*17860*/  BSYNC.RECONVERGENT B1 ;  /* 0x0000000000017941 */ /* 0x000fea0003800200 */
.L_x_690:
[----:B------:R-:W-:Y:S01]  /*17870*/  DFMA R4, -R66, R46, 1 ;  /* 0x3ff000004204742b */ /* 0x000fe2000000012e */
[----:B------:R-:W-:Y:S01]  /*17880*/  FSEL R8, R8, RZ, P2 ;  /* 0x000000ff08087208 */ /* 0x000fe20001000000 */
[----:B------:R-:W-:Y:S01]  /*17890*/  BSSY.RECONVERGENT B3, `(.L_x_692) ;  /* 0x0000010000037945 */ /* 0x000fe20003800200 */
[----:B------:R-:W-:-:S05]  /*178a0*/  FSEL R9, R9, 1.875, P2 ;  /* 0x3ff0000009097808 */ /* 0x000fca0001000000 */
[----:B------:R-:W-:Y:S02]  /*178b0*/  DFMA R4, R46, R4, R46 ;  /* 0x000000042e04722b */ /* 0x000fe4000000002e */
[----:B------:R-:W-:-:S08]  /*178c0*/  DADD R10, R6, R8 ;  /* 0x00000000060a7229 */ /* 0x000fd00000000008 */
[----:B------:R-:W-:Y:S02]  /*178d0*/  DMUL R8, R10, R4 ;  /* 0x000000040a087228 */ /* 0x000fe40000000000 */
[----:B------:R-:W-:-:S06]  /*178e0*/  FSETP.GEU.AND P1, PT, |R11|, 6.5827683646048100446e-37, PT ;  /* 0x036000000b00780b */ /* 0x000fcc0003f2e200 */
[----:B------:R-:W-:-:S08]  /*178f0*/  DFMA R6, -R66, R8, R10 ;  /* 0x000000084206722b */ /* 0x000fd0000000010a */
[----:B------:R-:W-:-:S10]  /*17900*/  DFMA R8, R4, R6, R8 ;  /* 0x000000060408722b */ /* 0x000fd40000000008 */
[----:B------:R-:W-:-:S05]  /*17910*/  FFMA R3, RZ, R67, R9 ;  /* 0x00000043ff037223 */ /* 0x000fca0000000009 */
[----:B------:R-:W-:-:S13]  /*17920*/  FSETP.GT.AND P0, PT, |R3|, 1.469367938527859385e-39, PT ;  /* 0x001000000300780b */ /* 0x000fda0003f04200 */
[----:B------:R-:W-:Y:S05]  /*17930*/  @P0 BRA P1, `(.L_x_693) ;  /* 0x0000000000140947 */ /* 0x000fea0000800000 */
[----:B------:R-:W-:Y:S01]  /*17940*/  MOV R8, R10 ;  /* 0x0000000a00087202 */ /* 0x000fe20000000f00 */
[----:B------:R-:W-:Y:S01]  /*17950*/  IMAD.MOV.U32 R7, RZ, RZ, R11 ;  /* 0x000000ffff077224 */ /* 0x000fe200078e000b */
[----:B------:R-:W-:-:S07]  /*17960*/  MOV R6, 0x17980 ;  /* 0x0001798000067802 */ /* 0x000fce0000000f00 */
[----:B------:R-:W-:Y:S05]  /*17970*/  CALL.REL.NOINC `($__internal_2_$__cuda_sm20_div_rn_f64_full) ;  /* 0x00000038007c7944 */ /* 0x000fea0003c00000 */
[----:B------:R-:W-:-:S07]  /*17980*/  IMAD.MOV.U32 R9, RZ, RZ, R7 ;  /* 0x000000ffff097224 */ /* 0x000fce00078e0007 */
.L_x_693:
[----:B------:R-:W-:Y:S05]  /*17990*/  BSYNC.RECONVERGENT B3 ;  /* 0x0000000000037941 */ /* 0x000fea0003800200 */
.L_x_692:
[----:B------:R-:W0:Y:S01]  /*179a0*/  LDC.64 R4, c[0x0][0x380] ;  /* 0x0000e000ff047b82 */ /* 0x000e220000000a00 */
[----:B------:R1:W-:Y:S04]  /*179b0*/  STG.E.64 desc[UR4][R42.64], R8 ;  /* 0x000000082a007986 */ /* 0x0003e8000c101b04 */
[----:B0-----:R-:W2:Y:S01]  /*179c0*/  LDG.E.64 R66, desc[UR4][R4.64] ;  /* 0x0000000404427981 */ /* 0x001ea2000c1e1b00 */
[----:B------:R-:W-:Y:S01]  /*179d0*/  HFMA2 R6, -RZ, RZ, 0, 5.9604644775390625e-08 ;  /* 0x00000001ff067431 */ /* 0x000fe200000001ff */
[----:B------:R-:W-:Y:S01]  /*179e0*/  FSETP.GEU.AND P1, PT, |R9|, 6.5827683646048100446e-37, PT ;  /* 0x036000000900780b */ /* 0x000fe20003f2e200 */
[----:B------:R-:W-:Y:S01]  /*179f0*/  BSSY.RECONVERGENT B3, `(.L_x_694) ;  /* 0x0000011000037945 */ /* 0x000fe20003800200 */
[----:B--2---:R-:W0:Y:S03]  /*17a00*/  MUFU.RCP64H R7, R67 ;  /* 0x0000004300077308 */ /* 0x004e260000001800 */
        /* <DEDUP_REMOVED lines=11> */
[----:B------:R-:W-:Y:S01]  /*17ac0*/  IMAD.MOV.U32 R7, RZ, RZ, R9 ;  /* 0x000000ffff077224 */ /* 0x000fe200078e0009 */
[----:B------:R-:W-:-:S07]  /*17ad0*/  MOV R6, 0x17af0 ;  /* 0x00017af000067802 */ /* 0x000fce0000000f00 */
[----:B------:R-:W-:Y:S05]  /*17ae0*/  CALL.REL.NOINC `($__internal_2_$__cuda_sm20_div_rn_f64_full) ;  /* 0x0000003800207944 */ /* 0x000fea0003c00000 */
[----:B------:R-:W-:-:S07]  /*17af0*/  IMAD.MOV.U32 R6, RZ, RZ, R8 ;  /* 0x000000ffff067224 */ /* 0x000fce00078e0008 */
.L_x_695:
[----:B------:R-:W-:Y:S05]  /*17b00*/  BSYNC.RECONVERGENT B3 ;  /* 0x0000000000037941 */ /* 0x000fea0003800200 */
.L_x_694:
[----:B------:R-:W-:Y:S01]  /*17b10*/  DSETP.MIN.AND P0, P1, R6, 3999, PT ;  /* 0x40af3e000600742a */ /* 0x000fe20003900000 */
[----:B------:R-:W-:Y:S01]  /*17b20*/  MOV R3, R7 ;  /* 0x0000000700037202 */ /* 0x000fe20000000f00 */
[----:B------:R-:W-:-:S04]  /*17b30*/  IMAD.MOV.U32 R4, RZ, RZ, 0x80000 ;  /* 0x00080000ff047424 */ /* 0x000fc800078e00ff */
[----:B------:R-:W-:Y:S02]  /*17b40*/  FSEL R3, R3, 5.476318359375, P0 ;  /* 0x40af3e0003037808 */ /* 0x000fe40000000000 */
[----:B------:R-:W-:-:S06]  /*17b50*/  SEL R6, R6, RZ, P0 ;  /* 0x000000ff06067207 */ /* 0x000fcc0000000000 */
[----:B------:R-:W-:-:S05]  /*17b60*/  @P1 LOP3.LUT R3, R4, 0x40af3e00, RZ, 0xfc, !PT ;  /* 0x40af3e0004031812 */ /* 0x000fca00078efcff */
[----:B------:R-:W-:-:S05]  /*17b70*/  IMAD.MOV.U32 R7, RZ, RZ, R3 ;  /* 0x000000ffff077224 */ /* 0x000fca00078e0003 */
[----:B------:R0:W-:Y:S04]  /*17b80*/  STG.E.64 desc[UR4][R44.64], R6 ;  /* 0x000000062c007986 */ /* 0x0001e8000c101b04 */
[----:B------:R-:W2:Y:S01]  /*17b90*/  LDG.E.64 R4, desc[UR4][R14.64+0x2258] ;  /* 0x002258040e047981 */ /* 0x000ea2000c1e1b00 */
[----:B------:R-:W-:Y:S01]  /*17ba0*/  BSSY.RECONVERGENT B4, `(.L_x_696) ;  /* 0x0000352000047945 */ /* 0x000fe20003800200 */
[C---:B--2---:R-:W-:Y:S02]  /*17bb0*/  ISETP.GE.AND P0, PT, R4.reuse, R5, PT ;  /* 0x000000050400720c */ /* 0x044fe40003f06270 */
[----:B------:R-:W-:-:S13]  /*17bc0*/  ISETP.NE.AND P1, PT, R4, RZ, PT ;  /* 0x000000ff0400720c */ /* 0x000fda0003f25270 */
[----:B0-----:R-:W-:Y:S05]  /*17bd0*/  @!P0 BRA P1, `(.L_x_697) ;  /* 0x0000003400348947 */ /* 0x001fea0000800000 */
[----:B------:R-:W2:Y:S01]  /*17be0*/  LDG.E.64 R6, desc[UR4][R14.64+0x2288] ;  /* 0x002288040e067981 */ /* 0x000ea2000c1e1b00 */
[----:B------:R0:W1:Y:S01]  /*17bf0*/  I2F.F64 R46, R5 ;  /* 0x00000005002e7312 */ /* 0x0000620000201c00 */
        /* <DEDUP_REMOVED lines=11> */
[----:B------:R-:W3:Y:S01]  /*17cb0*/  LDG.E.64 R52, desc[UR4][R54.64] ;  /* 0x0000000436347981 */ /* 0x000ee2000c1e1b00 */
[----:B------:R-:W1:Y:S01]  /*17cc0*/  MUFU.RCP64H R57, 177 ;  /* 0x4066200000397908 */ /* 0x000e620000001800 */
        /* <DEDUP_REMOVED lines=11> */
[----:B-1----:R-:W-:Y:S01]  /*17d80*/  DFMA R8, R56, -R12, 1 ;  /* 0x3ff000003808742b */ /* 0x002fe2000000080c */
[----:B------:R-:W-:-:S04]  /*17d90*/  IADD3 R3, P1, PT, R6, -0x61d823a3, RZ ;  /* 0x9e27dc5d06037810 */ /* 0x000fc80007f3e0ff */
[----:B--2---:R-:W-:-:S03]  /*17da0*/  IADD3.X R11, PT, PT, R7, -0x64d47ceb, RZ, P1, !PT ;  /* 0x9b2b8315070b7810 */ /* 0x004fc60000ffe4ff */
        /* <DEDUP_REMOVED lines=39> */
[----:B------:R-:W-:Y:S05]  /*18020*/  CALL.REL.NOINC `($__internal_2_$__cuda_sm20_div_rn_f64_full) ;  /* 0x0000003000d07944 */ /* 0x000fea0003c00000 */
[----:B------:R-:W-:-:S07]  /*18030*/  IMAD.MOV.U32 R9, RZ, RZ, R7 ;  /* 0x000000ffff097224 */ /* 0x000fce00078e0007 */
.L_x_700:
[----:B------:R-:W0:Y:S01]  /*18040*/  MUFU.RCP64H R7, 177 ;  /* 0x4066200000077908 */ /* 0x000e220000001800 */
[----:B------:R-:W-:Y:S01]  /*18050*/  MOV R10, 0x0 ;  /* 0x00000000000a7802 */ /* 0x000fe20000000f00 */
[----:B------:R-:W-:Y:S02]  /*18060*/  IMAD.MOV.U32 R11, RZ, RZ, 0x40662000 ;  /* 0x40662000ff0b7424 */ /* 0x000fe400078e00ff */
[----:B------:R-:W-:-:S04]  /*18070*/  IMAD.MOV.U32 R6, RZ, RZ, 0x1 ;  /* 0x00000001ff067424 */ /* 0x000fc800078e00ff */
        /* <DEDUP_REMOVED lines=23> */
[----:B------:R-:W-:Y:S05]  /*181f0*/  CALL.REL.NOINC `($__internal_2_$__cuda_sm20_div_rn_f64_full) ;  /* 0x00000030005c7944 */ /* 0x000fea0003c00000 */
[----:B------:R-:W-:-:S07]  /*18200*/  IMAD.MOV.U32 R6, RZ, RZ, R8 ;  /* 0x000000ffff067224 */ /* 0x000fce00078e0008 */
.L_x_701:
[C---:B------:R-:W-:Y:S01]  /*18210*/  IMAD.WIDE.U32 R8, R3.reuse, -0x4d4122d7, RZ ;  /* 0xb2bedd2903087825 */ /* 0x040fe200078e00ff */
[----:B------:R-:W0:Y:S01]  /*18220*/  MUFU.RCP64H R55, 178 ;  /* 0x4066400000377908 */ /* 0x000e220000001800 */
[----:B------:R-:W-:Y:S02]  /*18230*/  MOV R56, 0x0 ;  /* 0x0000000000387802 */ /* 0x000fe40000000f00 */
[----:B------:R-:W-:Y:S01]  /*18240*/  IMAD.MOV.U32 R57, RZ, RZ, 0x40664000 ;  /* 0x40664000ff397424 */ /* 0x000fe200078e00ff */
[----:B------:R-:W-:Y:S01]  /*18250*/  MOV R54, 0x1 ;  /* 0x0000000100367802 */ /* 0x000fe20000000f00 */
[C---:B------:R-:W-:Y:S01]  /*18260*/  IMAD.WIDE.U32 R10, P0, R52.reuse, 0x183c977a, R8 ;  /* 0x183c977a340a7825 */ /* 0x040fe20007800008 */
[----:B------:R-:W-:Y:S02]  /*18270*/  ISETP.LT.AND P1, PT, R3, RZ, PT ;  /* 0x000000ff0300720c */ /* 0x000fe40003f21270 */
[----:B------:R-:W1:Y:S01]  /*18280*/  F2I.F64.TRUNC R6, R6 ;  /* 0x0000000600067311 */ /* 0x000e62000030d100 */
        /* <DEDUP_REMOVED lines=16> */
[----:B-1----:R-:W0:Y:S04]  /*18390*/  I2F.F64 R8, R6 ;  /* 0x0000000600087312 */ /* 0x002e280000201c00 */
[----:B------:R-:W-:-:S04]  /*183a0*/  DFMA R56, R10, R56, R10 ;  /* 0x000000380a38722b */ /* 0x000fc8000000000a */
[----:B------:R-:W1:Y:S01]  /*183b0*/  I2F.F64.S64 R54, R54 ;  /* 0x0000003600367312 */ /* 0x000e620000301c00 */
[----:B0-----:R-:W-:-:S03]  /*183c0*/  DFMA R48, R8, -177, R48 ;  /* 0xc06620000830782b */ /* 0x001fc60000000030 */
[----:B-1----:R-:W-:Y:S01]  /*183d0*/  DMUL R10, R56, R54 ;  /* 0x00000036380a7228 */ /* 0x002fe20000000000 */
[----:B------:R-:W-:-:S04]  /*183e0*/  FSETP.GEU.AND P1, PT, |R55|, 6.5827683646048100446e-37, PT ;  /* 0x036000003700780b */ /* 0x000fc80003f2e200 */
[----:B------:R-:W-:-:S03]  /*183f0*/  DADD R48, R48, 2 ;  /* 0x4000000030307429 */ /* 0x000fc60000000000 */
[----:B------:R-:W-:-:S07]  /*18400*/  DFMA R12, R10, -178, R54 ;  /* 0xc06640000a0c782b */ /* 0x000fce0000000036 */
[----:B------:R-:W0:Y:S01]  /*18410*/  F2I.S64.F64.TRUNC R48, R48 ;  /* 0x0000003000307311 */ /* 0x000e22000030d900 */
[----:B------:R-:W-:-:S10]  /*18420*/  DFMA R8, R56, R12, R10 ;  /* 0x0000000c3808722b */ /* 0x000fd4000000000a */
[----:B------:R-:W-:-:S05]  /*18430*/  FFMA R4, RZ, 3.59765625, R9 ;  /* 0x40664000ff047823 */ /* 0x000fca0000000009 */
[----:B------:R-:W-:-:S13]  /*18440*/  FSETP.GT.AND P0, PT, |R4|, 1.469367938527859385e-39, PT ;  /* 0x001000000400780b */ /* 0x000fda0003f04200 */
[----:B0-----:R-:W-:Y:S05]  /*18450*/  @P0 BRA P1, `(.L_x_702) ;  /* 0x00000000001c0947 */ /* 0x001fea0000800000 */
[----:B------:R-:W-:Y:S01]  /*18460*/  IMAD.MOV.U32 R8, RZ, RZ, R54 ;  /* 0x000000ffff087224 */ /* 0x000fe200078e0036 */
[----:B------:R-:W-:Y:S01]  /*18470*/  MOV R66, RZ ;  /* 0x000000ff00427202 */ /* 0x000fe20000000f00 */
[----:B------:R-:W-:Y:S01]  /*18480*/  IMAD.MOV.U32 R7, RZ, RZ, R55 ;  /* 0x000000ffff077224 */ /* 0x000fe200078e0037 */
[----:B------:R-:W-:Y:S01]  /*18490*/  MOV R6, 0x184c0 ;  /* 0x000184c000067802 */ /* 0x000fe20000000f00 */
[----:B------:R-:W-:-:S07]  /*184a0*/  IMAD.MOV.U32 R67, RZ, RZ, 0x40664000 ;  /* 0x40664000ff437424 */ /* 0x000fce00078e00ff */
[----:B------:R-:W-:Y:S05]  /*184b0*/  CALL.REL.NOINC `($__internal_2_$__cuda_sm20_div_rn_f64_full) ;  /* 0x0000002c00ac7944 */ /* 0x000fea0003c00000 */
[----:B------:R-:W-:-:S07]  /*184c0*/  IMAD.MOV.U32 R9, RZ, RZ, R7 ;  /* 0x000000ffff097224 */ /* 0x000fce00078e0007 */
.L_x_702:
[----:B------:R-:W0:Y:S01]  /*184d0*/  MUFU.RCP64H R7, 169 ;  /* 0x4065200000077908 */ /* 0x000e220000001800 */
[----:B------:R-:W-:Y:S01]  /*184e0*/  MOV R10, 0x0 ;  /* 0x00000000000a7802 */ /* 0x000fe20000000f00 */
[----:B------:R-:W-:Y:S01]  /*184f0*/  IMAD.MOV.U32 R11, RZ, RZ, 0x40652000 ;  /* 0x40652000ff0b7424 */ /* 0x000fe200078e00ff */
[----:B------:R-:W-:Y:S01]  /*18500*/  MOV R53, R3 ;  /* 0x0000000300357202 */ /* 0x000fe20000000f00 */
        /* <DEDUP_REMOVED lines=24> */
[----:B------:R-:W-:Y:S05]  /*18690*/  CALL.REL.NOINC `($__internal_2_$__cuda_sm20_div_rn_f64_full) ;  /* 0x0000002c00347944 */ /* 0x000fea0003c00000 */
[----:B------:R-:W-:-:S07]  /*186a0*/  IMAD.MOV.U32 R6, RZ, RZ, R8 ;  /* 0x000000ffff067224 */ /* 0x000fce00078e0008 */
.L_x_703:
[----:B------:R-:W0:Y:S01]  /*186b0*/  F2I.F64.TRUNC R6, R6 ;  /* 0x0000000600067311 */ /* 0x000e22000030d100 */
[----:B------:R-:W1:Y:S01]  /*186c0*/  LDC.64 R10, c[0x4][0x20] ;  /* 0x01000800ff0a7b82 */ /* 0x000e620000000a00 */
[----:B------:R-:W-:Y:S01]  /*186d0*/  MOV R12, 0x0 ;  /* 0x00000000000c7802 */ /* 0x000fe20000000f00 */
[----:B------:R-:W-:Y:S02]  /*186e0*/  IMAD.MOV.U32 R13, RZ, RZ, 0x3ff00000 ;  /* 0x3ff00000ff0d7424 */ /* 0x000fe400078e00ff */
[----:B------:R-:W-:-:S03]  /*186f0*/  IMAD.MOV.U32 R3, RZ, RZ, 0x1 ;  /* 0x00000001ff037424 */ /* 0x000fc600078e00ff */
[----:B0-----:R-:W0:Y:S01]  /*18700*/  I2F.F64 R8, R6 ;  /* 0x0000000600087312 */ /* 0x001e220000201c00 */
[----:B-1----:R1:W-:Y:S01]  /*18710*/  STG.E.64 desc[UR4][R10.64], R12 ;  /* 0x0000000c0a007986 */ /* 0x0023e2000c101b04 */
[----:B0-----:R-:W-:-:S06]  /*18720*/  DFMA R8, R8, -169, R52 ;  /* 0xc06520000808782b */ /* 0x001fcc0000000034 */
[----:B------:R1:W0:Y:S05]  /*18730*/  F2I.S64.F64.TRUNC R52, R8 ;  /* 0x0000000800347311 */ /* 0x00022a000030d900 */
.L_x_729:
[----:B------:R-:W-:Y:S02]  /*18740*/  MOV R4, 0x1 ;  /* 0x0000000100047802 */ /* 0x000fe40000000f00 */
[----:B------:R-:W-:Y:S01]  /*18750*/  CS2R R56, SRZ ;  /* 0x0000000000387805 */ /* 0x000fe2000001ff00 */
[----:B------:R-:W-:Y:S02]  /*18760*/  IMAD.MOV.U32 R54, RZ, RZ, 0x0 ;  /* 0x00000000ff367424 */ /* 0x000fe400078e00ff */
[----:B------:R-:W-:-:S07]  /*18770*/  IMAD.MOV.U32 R55, RZ, RZ, 0x3fe00000 ;  /* 0x3fe00000ff377424 */ /* 0x000fce00078e00ff */
.L_x_728:
[----:B-1----:R-:W1:Y:S01]  /*18780*/  MUFU.RCP64H R9, 179 ;  /* 0x4066600000097908 */ /* 0x002e620000001800 */
[----:B------:R-:W-:Y:S01]  /*18790*/  MOV R10, 0x0 ;  /* 0x00000000000a7802 */ /* 0x000fe20000000f00 */
[----:B------:R-:W-:Y:S01]  /*187a0*/  IMAD.MOV.U32 R11, RZ, RZ, 0x3ff00000 ;  /* 0x3ff00000ff0b7424 */ /* 0x000fe200078e00ff */
[----:B------:R-:W-:Y:S01]  /*187b0*/  BSSY.RECONVERGENT B5, `(.L_x_704) ;  /* 0x000001b000057945 */ /* 0x000fe20003800200 */
[----:B------:R-:W-:Y:S02]  /*187c0*/  IMAD.MOV.U32 R8, RZ, RZ, 0x1 ;  /* 0x00000001ff087424 */ /* 0x000fe400078e00ff */
[----:B------:R-:W-:-:S04]  /*187d0*/  IMAD R51, R51, R48, RZ ;  /* 0x0000003033337224 */ /* 0x000fc800078e02ff */
[----:B------:R-:W-:Y:S01]  /*187e0*/  IMAD R51, R50, R49, R51 ;  /* 0x0000003132337224 */ /* 0x000fe200078e0233 */
[----:B-1----:R-:W-:-:S08]  /*187f0*/  DFMA R6, R8, -179, R10 ;  /* 0xc06660000806782b */ /* 0x002fd0000000000a */
[----:B------:R-:W-:Y:S01]  /*18800*/  DFMA R12, R6, R6, R6 ;  /* 0x00000006060c722b */ /* 0x000fe20000000006 */
[----:B------:R-:W-:-:S04]  /*18810*/  IMAD.WIDE.U32 R6, R50, R48, RZ ;  /* 0x0000003032067225 */ /* 0x000fc800078e00ff */
[----:B------:R-:W-:Y:S01]  /*18820*/  IMAD.MOV.U32 R50, RZ, RZ, R6 ;  /* 0x000000ffff327224 */ /* 0x000fe200078e0006 */
[----:B------:R-:W-:Y:S02]  /*18830*/  IADD3 R51, PT, PT, R7, R51, RZ ;  /* 0x0000003307337210 */ /* 0x000fe40007ffe0ff */
        /* <DEDUP_REMOVED lines=16> */
[----:B0-----:R-:W-:Y:S05]  /*18940*/  CALL.REL.NOINC `($__internal_2_$__cuda_sm20_div_rn_f64_full) ;  /* 0x0000002800887944 */ /* 0x001fea0003c00000 */
[----:B------:R-:W-:-:S07]  /*18950*/  MOV R9, R7 ;  /* 0x0000000700097202 */ /* 0x000fce0000000f00 */
.L_x_705:
[----:B------:R-:W-:Y:S05]  /*18960*/  BSYNC.RECONVERGENT B5 ;  /* 0x0000000000057941 */ /* 0x000fea0003800200 */
.L_x_704:
        /* <DEDUP_REMOVED lines=8> */
[----:B------:R-:W-:Y:S01]  /*189f0*/  DFMA R64, R10, R10, R10 ;  /* 0x0000000a0a40722b */ /* 0x000fe2000000000a */
[----:B------:R-:W-:Y:S02]  /*18a00*/  IMAD.MOV.U32 R10, RZ, RZ, R58 ;  /* 0x000000ffff0a7224 */ /* 0x000fe400078e003a */
[----:B------:R-:W-:-:S05]  /*18a10*/  IMAD.MOV.U32 R11, RZ, RZ, R59 ;  /* 0x000000ffff0b7224 */ /* 0x000fca00078e003b */
[----:B------:R-:W-:Y:S01]  /*18a20*/  DFMA R64, R12, R64, R12 ;  /* 0x000000400c40722b */ /* 0x000fe2000000000c */
[----:B------:R-:W2:Y:S01]  /*18a30*/  I2F.F64.S64 R60, R10 ;  /* 0x0000000a003c7312 */ /* 0x000ea20000301c00 */
        /* <DEDUP_REMOVED lines=18> */
.L_x_707:
[----:B------:R-:W-:Y:S05]  /*18b60*/  BSYNC.RECONVERGENT B5 ;  /* 0x0000000000057941 */ /* 0x000fea0003800200 */
.L_x_706:
[----:B------:R-:W1:Y:S01]  /*18b70*/  MUFU.RCP64H R11, 169 ;  /* 0x40652000000b7908 */ /* 0x000e620000001800 */
[----:B------:R-:W-:Y:S01]  /*18b80*/  IMAD.MOV.U32 R12, RZ, RZ, 0x0 ;  /* 0x00000000ff0c7424 */ /* 0x000fe200078e00ff */
[----:B------:R-:W-:Y:S01]  /*18b90*/  MOV R13, 0x3ff00000 ;  /* 0x3ff00000000d7802 */ /* 0x000fe20000000f00 */
[----:B------:R-:W-:Y:S01]  /*18ba0*/  IMAD.MOV.U32 R10, RZ, RZ, 0x1 ;  /* 0x00000001ff0a7424 */ /* 0x000fe200078e00ff */
[----:B------:R-:W-:Y:S01]  /*18bb0*/  MOV R7, 0x0 ;  /* 0x0000000000077802 */ /* 0x000fe20000000f00 */
[----:B------:R-:W-:Y:S01]  /*18bc0*/  IMAD.MOV.U32 R6, RZ, RZ, 0x1 ;  /* 0x00000001ff067424 */ /* 0x000fe200078e00ff */
[----:B------:R-:W-:Y:S01]  /*18bd0*/  BSSY.RECONVERGENT B5, `(.L_x_708) ;  /* 0x000001d000057945 */ /* 0x000fe20003800200 */
[----:B0-----:R-:W-:Y:S01]  /*18be0*/  IMAD R63, R53, 0x35, RZ ;  /* 0x00000035353f7824 */ /* 0x001fe200078e02ff */
[----:B------:R-:W0:Y:S01]  /*18bf0*/  F2I.F64.TRUNC R8, R8 ;  /* 0x0000000800087311 */ /* 0x000e22000030d100 */
[----:B------:R-:W-:Y:S01]  /*18c00*/  IMAD.WIDE.U32 R52, R52, 0x35, R6 ;  /* 0x0000003534347825 */ /* 0x000fe200078e0006 */
[----:B-1----:R-:W-:-:S08]  /*18c10*/  DFMA R50, R10, -169, R12 ;  /* 0xc06520000a32782b */ /* 0x002fd0000000000c */
[----:B------:R-:W-:-:S08]  /*18c20*/  DFMA R50, R50, R50, R50 ;  /* 0x000000323232722b */ /* 0x000fd00000000032 */
[----:B------:R-:W-:Y:S01]  /*18c30*/  DFMA R10, R10, R50, R10 ;  /* 0x000000320a0a722b */ /* 0x000fe2000000000a */
[----:B------:R-:W-:Y:S02]  /*18c40*/  IMAD.IADD R51, R53, 0x1, R63 ;  /* 0x0000000135337824 */ /* 0x000fe400078e023f */
[----:B------:R-:W-:-:S05]  /*18c50*/  IMAD.MOV.U32 R50, RZ, RZ, R52 ;  /* 0x000000ffff327224 */ /* 0x000fca00078e0034 */
[C---:B------:R-:W-:Y:S01]  /*18c60*/  DFMA R12, R10.reuse, -169, R12 ;  /* 0xc06520000a0c782b */ /* 0x040fe2000000000c */
[----:B------:R-:W1:Y:S07]  /*18c70*/  I2F.F64.S64 R50, R50 ;  /* 0x0000003200327312 */ /* 0x000e6e0000301c00 */
[----:B------:R-:W-:Y:S01]  /*18c80*/  DFMA R52, R10, R12, R10 ;  /* 0x0000000c0a34722b */ /* 0x000fe2000000000a */
[----:B0-----:R-:W0:Y:S07]  /*18c90*/  I2F.F64 R10, R8 ;  /* 0x00000008000a7312 */ /* 0x001e2e0000201c00 */
[----:B-1----:R-:W-:Y:S01]  /*18ca0*/  DMUL R6, R52, R50 ;  /* 0x0000003234067228 */ /* 0x002fe20000000000 */
[----:B------:R-:W-:-:S07]  /*18cb0*/  FSETP.GEU.AND P1, PT, |R51|, 6.5827683646048100446e-37, PT ;  /* 0x036000003300780b */ /* 0x000fce0003f2e200 */
        /* <DEDUP_REMOVED lines=12> */
[----:B------:R-:W-:Y:S05]  /*18d80*/  CALL.REL.NOINC `($__internal_2_$__cuda_sm20_div_rn_f64_full) ;  /* 0x0000002400787944 */ /* 0x000fea0003c00000 */
[----:B------:R-:W-:-:S07]  /*18d90*/  IMAD.MOV.U32 R6, RZ, RZ, R8 ;  /* 0x000000ffff067224 */ /* 0x000fce00078e0008 */
.L_x_709:
[----:B------:R-:W-:Y:S05]  /*18da0*/  BSYNC.RECONVERGENT B5 ;  /* 0x0000000000057941 */ /* 0x000fea0003800200 */
.L_x_708:
[----:B------:R-:W0:Y:S01]  /*18db0*/  F2I.F64.TRUNC R6, R6 ;  /* 0x0000000600067311 */ /* 0x000e22000030d100 */
[----:B------:R-:W-:Y:S01]  /*18dc0*/  IMAD.MOV.U32 R12, RZ, RZ, 0x0 ;  /* 0x00000000ff0c7424 */ /* 0x000fe200078e00ff */
[----:B------:R-:W-:Y:S01]  /*18dd0*/  MOV R13, 0x3ff00000 ;  /* 0x3ff00000000d7802 */ /* 0x000fe20000000f00 */
[----:B------:R-:W-:Y:S01]  /*18de0*/  IMAD.MOV.U32 R10, RZ, RZ, 0x1 ;  /* 0x00000001ff0a7424 */ /* 0x000fe200078e00ff */
[----:B------:R-:W-:Y:S01]  /*18df0*/  BSSY.RECONVERGENT B5, `(.L_x_710) ;  /* 0x000002c000057945 */ /* 0x000fe20003800200 */
[----:B------:R-:W-:-:S03]  /*18e00*/  IMAD R49, R49, R58, RZ ;  /* 0x0000003a31317224 */ /* 0x000fc600078e02ff */
[----:B------:R-:W1:Y:S08]  /*18e10*/  MUFU.RCP64H R11, 179 ;  /* 0x40666000000b7908 */ /* 0x000e700000001800 */
[----:B0-----:R-:W0:Y:S01]  /*18e20*/  I2F.F64 R8, R6 ;  /* 0x0000000600087312 */ /* 0x001e220000201c00 */
[----:B-1----:R-:W-:Y:S02]  /*18e30*/  DFMA R60, R10, -179, R12 ;  /* 0xc06660000a3c782b */ /* 0x002fe4000000000c */
        /* <DEDUP_REMOVED lines=11> */
[C---:B------:R-:W-:Y:S02]  /*18ef0*/  IMAD R9, R48.reuse, R59, R49 ;  /* 0x0000003b30097224 */ /* 0x040fe400078e0231 */
[----:B------:R-:W-:Y:S02]  /*18f00*/  IMAD.WIDE.U32 R48, R48, R58, RZ ;  /* 0x0000003a30307225 */ /* 0x000fe400078e00ff */
[----:B------:R-:W0:Y:S02]  /*18f10*/  I2F.F64.S64 R6, R6 ;  /* 0x0000000600067312 */ /* 0x000e240000301c00 */
[----:B------:R-:W-:-:S06]  /*18f20*/  IMAD.IADD R49, R49, 0x1, R9 ;  /* 0x0000000131317824 */ /* 0x000fcc00078e0209 */
        /* <DEDUP_REMOVED lines=22> */
[----:B------:R-:W-:Y:S05]  /*19090*/  CALL.REL.NOINC `($__internal_2_$__cuda_sm20_div_rn_f64_full) ;  /* 0x0000002000b47944 */ /* 0x000fea0003c00000 */
[----:B------:R-:W-:-:S07]  /*190a0*/  MOV R9, R7 ;  /* 0x0000000700097202 */ /* 0x000fce0000000f00 */
.L_x_711:
[----:B------:R-:W-:Y:S05]  /*190b0*/  BSYNC.RECONVERGENT B5 ;  /* 0x0000000000057941 */ /* 0x000fea0003800200 */
.L_x_710:
        /* <DEDUP_REMOVED lines=29> */
.L_x_713:
[----:B------:R-:W-:Y:S05]  /*19290*/  BSYNC.RECONVERGENT B5 ;  /* 0x0000000000057941 */ /* 0x000fea0003800200 */
.L_x_712:
        /* <DEDUP_REMOVED lines=8> */
[----:B------:R-:W1:Y:S01]  /*19320*/  F2I.F64.TRUNC R8, R8 ;  /* 0x0000000800087311 */ /* 0x000e62000030d100 */
        /* <DEDUP_REMOVED lines=9> */
[----:B-1----:R-:W1:Y:S07]  /*193c0*/  I2F.F64 R10, R8 ;  /* 0x00000008000a7312 */ /* 0x002e6e0000201c00 */
[----:B0-----:R-:W-:Y:S01]  /*193d0*/  DMUL R6, R50, R48 ;  /* 0x0000003032067228 */ /* 0x001fe20000000000 */
[----:B------:R-:W-:-:S07]  /*193e0*/  FSETP.GEU.AND P1, PT, |R49|, 6.5827683646048100446e-37, PT ;  /* 0x036000003100780b */ /* 0x000fce0003f2e200 */
[----:B------:R-:W-:Y:S02]  /*193f0*/  DFMA R12, R6, -169, R48 ;  /* 0xc0652000060c782b */ /* 0x000fe40000000030 */
[----:B-1----:R-:W-:-:S06]  /*19400*/  DFMA R10, R10, -179, R60 ;  /* 0xc06660000a0a782b */ /* 0x002fcc000000003c */
        /* <DEDUP_REMOVED lines=12> */
.L_x_715:
[----:B------:R-:W-:Y:S05]  /*194d0*/  BSYNC.RECONVERGENT B5 ;  /* 0x0000000000057941 */ /* 0x000fea0003800200 */
.L_x_714:
[----:B------:R-:W0:Y:S01]  /*194e0*/  F2I.F64.TRUNC R6, R6 ;  /* 0x0000000600067311 */ /* 0x000e22000030d100 */
[----:B------:R-:W-:Y:S01]  /*194f0*/  MOV R12, 0x0 ;  /* 0x00000000000c7802 */ /* 0x000fe20000000f00 */
[----:B------:R-:W-:Y:S01]  /*19500*/  IMAD.MOV.U32 R13, RZ, RZ, 0x3ff00000 ;  /* 0x3ff00000ff0d7424 */ /* 0x000fe200078e00ff */
[----:B------:R-:W-:Y:S01]  /*19510*/  BSSY.RECONVERGENT B5, `(.L_x_716) ;  /* 0x000002d000057945 */ /* 0x000fe20003800200 */
[----:B------:R-:W-:Y:S02]  /*19520*/  IMAD.MOV.U32 R10, RZ, RZ, 0x1 ;  /* 0x00000001ff0a7424 */ /* 0x000fe400078e00ff */
[----:B------:R-:W-:Y:S02]  /*19530*/  IMAD R59, R59, R52, RZ ;  /* 0x000000343b3b7224 */ /* 0x000fe400078e02ff */
[----:B------:R-:W1:Y:S08]  /*19540*/  MUFU.RCP64H R11, 179 ;  /* 0x40666000000b7908 */ /* 0x000e700000001800 */
[----:B0-----:R-:W0:Y:S01]  /*19550*/  I2F.F64 R8, R6 ;  /* 0x0000000600087312 */ /* 0x001e220000201c00 */
[----:B-1----:R-:W-:-:S02]  /*19560*/  DFMA R60, R10, -179, R12 ;  /* 0xc06660000a3c782b */ /* 0x002fc4000000000c */
        /* <DEDUP_REMOVED lines=37> */
[----:B------:R-:W-:Y:S05]  /*197c0*/  CALL.REL.NOINC `($__internal_2_$__cuda_sm20_div_rn_f64_full) ;  /* 0x0000001800e87944 */ /* 0x000fea0003c00000 */
[----:B------:R-:W-:-:S07]  /*197d0*/  IMAD.MOV.U32 R9, RZ, RZ, R7 ;  /* 0x000000ffff097224 */ /* 0x000fce00078e0007 */
.L_x_717:
[----:B------:R-:W-:Y:S05]  /*197e0*/  BSYNC.RECONVERGENT B5 ;  /* 0x0000000000057941 */ /* 0x000fea0003800200 */
.L_x_716:
        /* <DEDUP_REMOVED lines=27> */
[----:B------:R-:W-:Y:S05]  /*199a0*/  CALL.REL.NOINC `($__internal_2_$__cuda_sm20_div_rn_f64_full) ;  /* 0x0000001800707944 */ /* 0x000fea0003c00000 */
[----:B------:R-:W-:-:S07]  /*199b0*/  MOV R9, R7 ;  /* 0x0000000700097202 */ /* 0x000fce0000000f00 */
.L_x_719:
[----:B------:R-:W-:Y:S05]  /*199c0*/  BSYNC.RECONVERGENT B5 ;  /* 0x0000000000057941 */ /* 0x000fea0003800200 */
.L_x_718:
[----:B------:R-:W0:Y:S01]  /*199d0*/  MUFU.RCP64H R11, 169 ;  /* 0x40652000000b7908 */ /* 0x000e220000001800 */
[----:B------:R-:W-:Y:S02]  /*199e0*/  HFMA2 R10, -RZ, RZ, 0, 5.9604644775390625e-08 ;  /* 0x00000001ff0a7431 */ /* 0x000fe400000001ff */
[----:B------:R-:W-:Y:S01]  /*199f0*/  IMAD.MOV.U32 R12, RZ, RZ, 0x0 ;  /* 0x00000000ff0c7424 */ /* 0x000fe200078e00ff */
[----:B------:R-:W-:Y:S01]  /*19a00*/  BSSY.RECONVERGENT B5, `(.L_x_720) ;  /* 0x0000020000057945 */ /* 0x000fe20003800200 */
[----:B------:R-:W-:Y:S02]  /*19a10*/  IMAD.MOV.U32 R13, RZ, RZ, 0x3ff00000 ;  /* 0x3ff00000ff0d7424 */ /* 0x000fe400078e00ff */
[----:B------:R-:W-:Y:S02]  /*19a20*/  IMAD.MOV.U32 R6, RZ, RZ, 0x1 ;  /* 0x00000001ff067424 */ /* 0x000fe400078e00ff */
[----:B------:R-:W-:Y:S01]  /*19a30*/  IMAD.MOV.U32 R7, RZ, RZ, 0x0 ;  /* 0x00000000ff077424 */ /* 0x000fe200078e00ff */
[----:B------:R-:W1:Y:S01]  /*19a40*/  F2I.F64.TRUNC R8, R8 ;  /* 0x0000000800087311 */ /* 0x000e62000030d100 */
        /* <DEDUP_REMOVED lines=25> */
[----:B------:R-:W-:Y:S05]  /*19be0*/  CALL.REL.NOINC `($__internal_2_$__cuda_sm20_div_rn_f64_full) ;  /* 0x0000001400e07944 */ /* 0x000fea0003c00000 */
[----:B------:R-:W-:-:S07]  /*19bf0*/  MOV R6, R8 ;  /* 0x0000000800067202 */ /* 0x000fce0000000f00 */
.L_x_721:
[----:B------:R-:W-:Y:S05]  /*19c00*/  BSYNC.RECONVERGENT B5 ;  /* 0x0000000000057941 */ /* 0x000fea0003800200 */
.L_x_720:
        /* <DEDUP_REMOVED lines=46> */
[----:B------:R-:W-:Y:S05]  /*19ef0*/  CALL.REL.NOINC `($__internal_2_$__cuda_sm20_div_rn_f64_full) ;  /* 0x00000014001c7944 */ /* 0x000fea0003c00000 */
[----:B------:R-:W-:-:S07]  /*19f00*/  IMAD.MOV.U32 R9, RZ, RZ, R7 ;  /* 0x000000ffff097224 */ /* 0x000fce00078e0007 */
.L_x_723:
[----:B------:R-:W-:Y:S05]  /*19f10*/  BSYNC.RECONVERGENT B5 ;  /* 0x0000000000057941 */ /* 0x000fea0003800200 */
.L_x_722:
        /* <DEDUP_REMOVED lines=27> */
[----:B------:R-:W-:Y:S05]  /*1a0d0*/  CALL.REL.NOINC `($__internal_2_$__cuda_sm20_div_rn_f64_full) ;  /* 0x0000001000a47944 */ /* 0x000fea0003c00000 */
[----:B------:R-:W-:-:S07]  /*1a0e0*/  IMAD.MOV.U32 R9, RZ, RZ, R7 ;  /* 0x000000ffff097224 */ /* 0x000fce00078e0007 */
.L_x_725:
[----:B------:R-:W-:Y:S05]  /*1a0f0*/  BSYNC.RECONVERGENT B5 ;  /* 0x0000000000057941 */ /* 0x000fea0003800200 */
.L_x_724:
        /* <DEDUP_REMOVED lines=8> */
[----:B------:R-:W1:Y:S01]  /*1a180*/  F2I.F64.TRUNC R8, R8 ;  /* 0x0000000800087311 */ /* 0x000e62000030d100 */
        /* <DEDUP_REMOVED lines=26> */
.L_x_727:
[----:B------:R-:W-:Y:S05]  /*1a330*/  BSYNC.RECONVERGENT B5 ;  /* 0x0000000000057941 */ /* 0x000fea0003800200 */
.L_x_726:
[----:B------:R-:W0:Y:S01]  /*1a340*/  F2I.F64.TRUNC R6, R6 ;  /* 0x0000000600067311 */ /* 0x000e22000030d100 */
[----:B------:R-:W-:-:S04]  /*1a350*/  IADD3 R4, PT, PT, R4, 0x4, RZ ;  /* 0x0000000404047810 */ /* 0x000fc80007ffe0ff */
[----:B------:R-:W-:-:S03]  /*1a360*/  ISETP.NE.AND P1, PT, R4, 0x31, PT ;  /* 0x000000310400780c */ /* 0x000fc60003f25270 */
[----:B0-----:R-:W0:Y:S02]  /*1a370*/  I2F.F64 R8, R6 ;  /* 0x0000000600087312 */ /* 0x001e240000201c00 */
[----:B0-----:R-:W-:-:S06]  /*1a380*/  DFMA R8, R8, -169, R52 ;  /* 0xc06520000808782b */ /* 0x001fcc0000000034 */
[----:B------:R0:W1:Y:S02]  /*1a390*/  F2I.S64.F64.TRUNC R52, R8 ;  /* 0x0000000800347311 */ /* 0x000064000030d900 */
[C---:B0-----:R-:W-:Y:S02]  /*1a3a0*/  DADD R8, R54.reuse, R56 ;  /* 0x0000000036087229 */ /* 0x041fe40000000038 */
[----:B------:R-:W-:Y:S01]  /*1a3b0*/  DMUL R54, R54, 0.5 ;  /* 0x3fe0000036367828 */ /* 0x000fe20000000000 */
[-C--:B-1----:R-:W-:Y:S02]  /*1a3c0*/  IMAD R13, R59, R52.reuse, RZ ;  /* 0x000000343b0d7224 */ /* 0x082fe400078e02ff */
        /* <DEDUP_REMOVED lines=16> */
[----:B--2---:R-:W-:Y:S05]  /*1a4d0*/  @P0 BRA `(.L_x_729) ;  /* 0xffffffe000980947 */ /* 0x004fea000383ffff */
        /* <DEDUP_REMOVED lines=10> */
[----:B------:R-:W3:Y:S01]  /*1a580*/  LDC.64 R56, c[0x4][0x8] ;  /* 0x01000200ff387b82 */ /* 0x000ee20000000a00 */
        /* <DEDUP_REMOVED lines=30> */
[----:B---3--:R1:W-:Y:S04]  /*1a770*/  STG.E.64 desc[UR4][R56.64], R12 ;  /* 0x0000000c38007986 */ /* 0x0083e8000c101b04 */
        /* <DEDUP_REMOVED lines=14> */
.L_x_736:
        /* <DEDUP_REMOVED lines=12> */
.L_x_735:
        /* <DEDUP_REMOVED lines=12> */
[----:B-1----:R-:W4:Y:S01]  /*1a9e0*/  LDG.E.64 R12, desc[UR4][R14.64+0x2288] ;  /* 0x002288040e0c7981 */ /* 0x002f22000c1e1b00 */
[----:B---3--:R-:W-:Y:S01]  /*1a9f0*/  VIADD R8, R8, 0xffffffff ;  /* 0xffffffff08087836 */ /* 0x008fe20000000000 */
[----:B------:R-:W-:-:S04]  /*1aa00*/  IADD3 R9, PT, PT, R9, -0x1, RZ ;  /* 0xffffffff09097810 */ /* 0x000fc80007ffe0ff */
[C---:B------:R-:W-:Y:S02]  /*1aa10*/  ISETP.NE.AND P0, PT, R8.reuse, RZ, PT ;  /* 0x000000ff0800720c */ /* 0x040fe40003f05270 */
[C---:B------:R-:W-:Y:S02]  /*1aa20*/  ISETP.NE.AND P1, PT, R9.reuse, RZ, PT ;  /* 0x000000ff0900720c */ /* 0x040fe40003f25270 */
[----:B------:R-:W-:Y:S02]  /*1aa30*/  SEL R54, R8, 0x61, P0 ;  /* 0x0000006108367807 */ /* 0x000fe40000000000 */
[----:B------:R-:W-:Y:S02]  /*1aa40*/  SEL R55, R9, 0x61, P1 ;  /* 0x0000006109377807 */ /* 0x000fe40000800000 */
[----:B------:R-:W3:Y:S04]  /*1aa50*/  LDG.E.64 R8, desc[UR4][R14.64+0x2268] ;  /* 0x002268040e087981 */ /* 0x000ee8000c1e1b00 */
[----:B------:R1:W-:Y:S04]  /*1aa60*/  STG.E.64 desc[UR4][R14.64+0x2260], R54 ;  /* 0x002260360e007986 */ /* 0x0003e8000c101b04 */
[----:B--2---:R-:W3:Y:S02]  /*1aa70*/  LDG.E.64 R10, desc[UR4][R50.64] ;  /* 0x00000004320a7981 */ /* 0x004ee4000c1e1b00 */
[----:B---3--:R-:W-:-:S08]  /*1aa80*/  DADD R8, R8, -R10 ;  /* 0x0000000008087229 */ /* 0x008fd0000000080a */
        /* <DEDUP_REMOVED lines=11> */
.L_x_734:
[----:B------:R1:W5:Y:S01]  /*1ab40*/  LDG.E.64 R48, desc[UR4][R14.64+0x2290] ;  /* 0x002290040e307981 */ /* 0x000362000c1e1b00 */
[----:B------:R-:W-:Y:S01]  /*1ab50*/  MOV R6, R12 ;  /* 0x0000000c00067202 */ /* 0x000fe20000000f00 */
[----:B------:R-:W-:-:S07]  /*1ab60*/  IMAD.MOV.U32 R7, RZ, RZ, R13 ;  /* 0x000000ffff077224 */ /* 0x000fce00078e000d */
.L_x_733:
[----:B------:R-:W-:Y:S05]  /*1ab70*/  BSYNC.RECONVERGENT B5 ;  /* 0x0000000000057941 */ /* 0x000fea0003800200 */
.L_x_732:
[----:B------:R-:W-:Y:S01]  /*1ab80*/  IADD3 R3, PT, PT, R3, 0x1, RZ ;  /* 0x0000000103037810 */ /* 0x000fe20007ffe0ff */
[----:B-----5:R-:W-:-:S03]  /*1ab90*/  DADD R10, R48, 1 ;  /* 0x3ff00000300a7429 */ /* 0x020fc60000000000 */
[----:B------:R-:W2:Y:S05]  /*1aba0*/  I2F.F64.U32 R8, R3 ;  /* 0x0000000300087312 */ /* 0x000eaa0000201800 */
[----:B--2---:R-:W-:-:S14]  /*1abb0*/  DSETP.GE.AND P0, PT, R10, R8, PT ;  /* 0x000000080a00722a */ /* 0x004fdc0003f06000 */
[----:B------:R-:W-:Y:S05]  /*1abc0*/  @P0 BRA `(.L_x_736) ;  /* 0xfffffffc00240947 */ /* 0x000fea000383ffff */
.L_x_731:
[----:B------:R-:W-:Y:S05]  /*1abd0*/  BSYNC.RECONVERGENT B1 ;  /* 0x0000000000017941 */ /* 0x000fea0003800200 */
.L_x_730:
[----:B------:R-:W2:Y:S02]  /*1abe0*/  LDG.E R3, desc[UR4][R14.64+0x2274] ;  /* 0x002274040e037981 */ /* 0x000ea4000c1e1900 */
[----:B--2---:R-:W-:-:S13]  /*1abf0*/  ISETP.NE.AND P0, PT, R3, 0x1, PT ;  /* 0x000000010300780c */ /* 0x004fda0003f05270 */
[----:B------:R2:W-:Y:S01]  /*1ac00*/  @!P0 STG.E desc[UR4][R14.64+0x2274], RZ ;  /* 0x002274ff0e008986 */ /* 0x0005e2000c101904 */
[----:B------:R-:W-:Y:S05]  /*1ac10*/  @!P0 BREAK.RELIABLE B3 ;  /* 0x0000000000038942 */ /* 0x000fea0003800100 */
[----:B------:R-:W-:Y:S01]  /*1ac20*/  @!P0 IMAD.MOV.U32 R3, RZ, RZ, 0x1 ;  /* 0x00000001ff038424 */ /* 0x000fe200078e00ff */
[----:B------:R-:W-:Y:S06]  /*1ac30*/  @!P0 BRA `(.L_x_737) ;  /* 0x0000000400208947 */ /* 0x000fec0003800000 */
.L_x_699:
[----:B------:R-:W-:Y:S05]  /*1ac40*/  BSYNC.RELIABLE B3 ;  /* 0x0000000000037941 */ /* 0x000fea0003800100 */
.L_x_698:
[----:B------:R-:W-:Y:S01]  /*1ac50*/  MOV R3, 0x1 ;  /* 0x0000000100037802 */ /* 0x000fe20000000f00 */
[----:B------:R-:W-:Y:S01]  /*1ac60*/  BSSY.RECONVERGENT B1, `(.L_x_738) ;  /* 0x0000038000017945 */ /* 0x000fe20003800200 */
[----:B------:R-:W-:-:S03]  /*1ac70*/  ISETP.GE.AND P0, PT, R5, 0x1, PT ;  /* 0x000000010500780c */ /* 0x000fc60003f06270 */
[----:B------:R3:W-:Y:S10]  /*1ac80*/  STG.E desc[UR4][R14.64+0x2258], R3 ;  /* 0x002258030e007986 */ /* 0x0007f4000c101904 */
[----:B------:R-:W-:Y:S05]  /*1ac90*/  @!P0 BRA `(.L_x_739) ;  /* 0x0000000000d08947 */ /* 0x000fea0003800000 */
[----:B------:R-:W4:Y:S08]  /*1aca0*/  LDC.64 R4, c[0x4][0x20] ;  /* 0x01000800ff047b82 */ /* 0x000f300000000a00 */
[----:B------:R-:W0:Y:S02]  /*1acb0*/  LDC.64 R6, c[0x4][RZ] ;  /* 0x01000000ff067b82 */ /* 0x000e240000000a00 */
.L_x_740:
        /* <DEDUP_REMOVED lines=14> */
[----:B---3--:R-:W3:Y:S01]  /*1ada0*/  LDG.E R3, desc[UR4][R14.64+0x2258] ;  /* 0x002258040e037981 */ /* 0x008ee2000c1e1900 */
[----:B-----5:R-:W-:Y:S01]  /*1adb0*/  VIADD R48, R48, 0xffffffff ;  /* 0xffffffff30307836 */ /* 0x020fe20000000000 */
[----:B------:R-:W-:-:S04]  /*1adc0*/  IADD3 R49, PT, PT, R49, -0x1, RZ ;  /* 0xffffffff31317810 */ /* 0x000fc80007ffe0ff */
        /* <DEDUP_REMOVED lines=33> */
.L_x_739:
[----:B------:R-:W-:Y:S05]  /*1afe0*/  BSYNC.RECONVERGENT B1 ;  /* 0x0000000000017941 */ /* 0x000fea0003800200 */
.L_x_738:
[----:B------:R-:W4:Y:S01]  /*1aff0*/  LDG.E.64 R4, desc[UR4][R14.64+0x2288] ;  /* 0x002288040e047981 */ /* 0x000f22000c1e1b00 */
[----:B---3--:R-:W-:Y:S01]  /*1b000*/  MOV R3, 0x1 ;  /* 0x0000000100037802 */ /* 0x008fe20000000f00 */
[----:B----4-:R-:W-:-:S07]  /*1b010*/  DADD R4, R46, R4 ;  /* 0x000000002e047229 */ /* 0x010fce0000000004 */
[----:B------:R3:W-:Y:S01]  /*1b020*/  STG.E.64 desc[UR4][R14.64+0x2288], R4 ;  /* 0x002288040e007986 */ /* 0x0007e2000c101b04 */
[----:B------:R-:W-:-:S14]  /*1b030*/  DSETP.GE.AND P0, PT, R4, 1.00000000000000000000e+09, PT ;  /* 0x41cdcd650400742a */ /* 0x000fdc0003f06000 */
[----:B---3--:R-:W-:Y:S05]  /*1b040*/  @!P0 BRA `(.L_x_737) ;  /* 0x00000000001c8947 */ /* 0x008fea0003800000 */
[----:B------:R-:W3:Y:S01]  /*1b050*/  LDG.E.64 R6, desc[UR4][R14.64+0x2290] ;  /* 0x002290040e067981 */ /* 0x000ee2000c1e1b00 */
[----:B------:R-:W-:-:S07]  /*1b060*/  DADD R4, R4, -1.00000000000000000000e+09 ;  /* 0xc1cdcd6504047429 */ /* 0x000fce0000000000 */
[----:B------:R4:W-:Y:S01]  /*1b070*/  STG.E.64 desc[UR4][R14.64+0x2288], R4 ;  /* 0x002288040e007986 */ /* 0x0009e2000c101b04 */
[----:B---3--:R-:W-:-:S07]  /*1b080*/  DADD R6, R6, 1 ;  /* 0x3ff0000006067429 */ /* 0x008fce0000000000 */
[----:B------:R4:W-:Y:S01]  /*1b090*/  STG.E.64 desc[UR4][R14.64+0x2290], R6 ;  /* 0x002290060e007986 */ /* 0x0009e2000c101b04 */
[----:B------:R-:W-:Y:S05]  /*1b0a0*/  BRA `(.L_x_737) ;  /* 0x0000000000047947 */ /* 0x000fea0003800000 */
.L_x_697:
[----:B------:R-:W-:-:S07]  /*1b0b0*/  VIADD R3, R4, 0x1 ;  /* 0x0000000104037836 */ /* 0x000fce0000000000 */
.L_x_737:
[----:B------:R-:W-:Y:S05]  /*1b0c0*/  BSYNC.RECONVERGENT B4 ;  /* 0x0000000000047941 */ /* 0x000fea0003800200 */
.L_x_696:
[----:B------:R3:W-:Y:S01]  /*1b0d0*/  STG.E desc[UR4][R14.64+0x2258], R3 ;  /* 0x002258030e007986 */ /* 0x0007e2000c101904 */
[----:B------:R-:W0:Y:S03]  /*1b0e0*/  LDC.64 R10, c[0x0][0x3c0] ;  /* 0x0000f000ff0a7b82 */ /* 0x000e260000000a00 */
[----:B----4-:R-:W4:Y:S05]  /*1b0f0*/  LDG.E.64 R6, desc[UR4][R44.64] ;  /* 0x000000042c067981 */ /* 0x010f2a000c1e1b00 */
[----:B------:R-:W1:Y:S01]  /*1b100*/  LDC.64 R8, c[0x0][0x448] ;  /* 0x00011200ff087b82 */ /* 0x000e620000000a00 */
[----:B0-----:R-:W2:Y:S01]  /*1b110*/  LDG.E.64 R66, desc[UR4][R10.64] ;  /* 0x000000040a427981 */ /* 0x001ea2000c1e1b00 */
[----:B------:R-:W-:-:S06]  /*1b120*/  IMAD.WIDE R4, R3, 0x8, R14 ;  /* 0x0000000803047825 */ /* 0x000fcc00078e020e */
[----:B------:R-:W5:Y:S01]  /*1b130*/  LDG.E.64 R4, desc[UR4][R4.64] ;  /* 0x0000000404047981 */ /* 0x000f62000c1e1b00 */
[----:B----4-:R-:W1:Y:S02]  /*1b140*/  F2I.F64.TRUNC R7, R6 ;  /* 0x0000000600077311 */ /* 0x010e64000030d100 */
[----:B-1----:R-:W-:-:S05]  /*1b150*/  IMAD.WIDE R8, R7, 0x8, R8 ;  /* 0x0000000807087825 */ /* 0x002fca00078e0208 */
[----:B------:R-:W4:Y:S01]  /*1b160*/  LDG.E.64 R6, desc[UR4][R8.64] ;  /* 0x0000000408067981 */ /* 0x000f22000c1e1b00 */
[----:B--2---:R-:W0:Y:S01]  /*1b170*/  MUFU.RCP64H R13, R67 ;  /* 0x00000043000d7308 */ /* 0x004e220000001800 */
[----:B------:R-:W-:-:S06]  /*1b180*/  HFMA2 R12, -RZ, RZ, 0, 5.9604644775390625e-08 ;  /* 0x00000001ff0c7431 */ /* 0x000fcc00000001ff */
[----:B0-----:R-:W-:-:S08]  /*1b190*/  DFMA R46, -R66, R12, 1 ;  /* 0x3ff00000422e742b */ /* 0x001fd0000000010c */
[----:B------:R-:W-:-:S08]  /*1b1a0*/  DFMA R46, R46, R46, R46 ;  /* 0x0000002e2e2e722b */ /* 0x000fd0000000002e */
[----:B------:R-:W-:-:S08]  /*1b1b0*/  DFMA R46, R12, R46, R12 ;  /* 0x0000002e0c2e722b */ /* 0x000fd0000000000c */
[----:B------:R-:W-:-:S08]  /*1b1c0*/  DFMA R10, -R66, R46, 1 ;  /* 0x3ff00000420a742b */ /* 0x000fd0000000012e */
[----:B------:R-:W-:Y:S01]  /*1b1d0*/  DFMA R10, R46, R10, R46 ;  /* 0x0000000a2e0a722b */ /* 0x000fe2000000002e */
[----:B------:R-:W-:Y:S07]  /*1b1e0*/  BSSY.RECONVERGENT B3, `(.L_x_741) ;  /* 0x000000c000037945 */ /* 0x000fee0003800200 */
[----:B----4-:R-:W-:-:S08]  /*1b1f0*/  DMUL R12, R6, R10 ;  /* 0x0000000a060c7228 */ /* 0x010fd00000000000 */
[----:B------:R-:W-:-:S08]  /*1b200*/  DFMA R8, -R66, R12, R6 ;  /* 0x0000000c4208722b */ /* 0x000fd00000000106 */
[----:B------:R-:W-:Y:S01]  /*1b210*/  DFMA R8, R10, R8, R12 ;  /* 0x000000080a08722b */ /* 0x000fe2000000000c */
[----:B------:R-:W-:-:S09]  /*1b220*/  FSETP.GEU.AND P1, PT, |R7|, 6.5827683646048100446e-37, PT ;  /* 0x036000000700780b */ /* 0x000fd20003f2e200 */
[----:B------:R-:W-:-:S05]  /*1b230*/  FFMA R10, RZ, R67, R9 ;  /* 0x00000043ff0a7223 */ /* 0x000fca0000000009 */
[----:B------:R-:W-:-:S13]  /*1b240*/  FSETP.GT.AND P0, PT, |R10|, 1.469367938527859385e-39, PT ;  /* 0x001000000a00780b */ /* 0x000fda0003f04200 */
[----:B---3--:R-:W-:Y:S05]  /*1b250*/  @P0 BRA P1, `(.L_x_742) ;  /* 0x0000000000100947 */ /* 0x008fea0000800000 */
[----:B------:R-:W-:Y:S01]  /*1b260*/  IMAD.MOV.U32 R8, RZ, RZ, R6 ;  /* 0x000000ffff087224 */ /* 0x000fe200078e0006 */
[----:B------:R-:W-:-:S07]  /*1b270*/  MOV R6, 0x1b290 ;  /* 0x0001b29000067802 */ /* 0x000fce0000000f00 */
[----:B-----5:R-:W-:Y:S05]  /*1b280*/  CALL.REL.NOINC `($__internal_2_$__cuda_sm20_div_rn_f64_full) ;  /* 0x0000000000387944 */ /* 0x020fea0003c00000 */
[----:B------:R-:W-:-:S07]  /*1b290*/  MOV R9, R7 ;  /* 0x0000000700097202 */ /* 0x000fce0000000f00 */
.L_x_742:
[----:B------:R-:W-:Y:S05]  /*1b2a0*/  BSYNC.RECONVERGENT B3 ;  /* 0x0000000000037941 */ /* 0x000fea0003800200 */
.L_x_741:
[----:B-----5:R-:W-:Y:S01]  /*1b2b0*/  DSETP.GEU.AND P0, PT, R4, R8, PT ;  /* 0x000000080400722a */ /* 0x020fe20003f0e000 */
[----:B------:R-:W-:-:S13]  /*1b2c0*/  VIADD R0, R0, 0x2 ;  /* 0x0000000200007836 */ /* 0x000fda0000000000 */
[----:B------:R-:W-:Y:S05]  /*1b2d0*/  @P0 BRA `(.L_x_743) ;  /* 0xfffffefc00dc0947 */ /* 0x000fea000383ffff */
[----:B------:R-:W-:Y:S05]  /*1b2e0*/  BSYNC.RECONVERGENT B2 ;  /* 0x0000000000027941 */ /* 0x000fea0003800200 */
.L_x_518:
[----:B------:R-:W-:Y:S05]  /*1b2f0*/  WARPSYNC.ALL ;  /* 0x0000000000007948 */ /* 0x000fea0003800000 */
[----:B------:R-:W0:Y:S01]  /*1b300*/  LDC.64 R4, c[0x0][0x3d0] ;  /* 0x0000f400ff047b82 */ /* 0x000e220000000a00 */
[----:B------:R-:W2:Y:S01]  /*1b310*/  LDG.E.64 R18, desc[UR4][R18.64] ;  /* 0x0000000412127981 */ /* 0x000ea2000c1e1b00 */
[----:B0-----:R-:W-:-:S05]  /*1b320*/  IMAD.WIDE R2, R2, 0x8, R4 ;  /* 0x0000000802027825 */ /* 0x001fca00078e0204 */
[----:B------:R-:W2:Y:S02]  /*1b330*/  LDG.E.64 R4, desc[UR4][R2.64] ;  /* 0x0000000402047981 */ /* 0x000ea4000c1e1b00 */
[----:B--2---:R-:W-:-:S07]  /*1b340*/  DADD R4, R18, R4 ;  /* 0x0000000012047229 */ /* 0x004fce0000000004 */
[----:B------:R-:W-:Y:S01]  /*1b350*/  STG.E.64 desc[UR4][R2.64], R4 ;  /* 0x0000000402007986 */ /* 0x000fe2000c101b04 */
[----:B------:R-:W-:Y:S05]  /*1b360*/  EXIT ;  /* 0x000000000000794d */ /* 0x000fea0003800000 */
        .weak           $__internal_2_$__cuda_sm20_div_rn_f64_full
        .type           $__internal_2_$__cuda_sm20_div_rn_f64_full,@function
        .size           $__internal_2_$__cuda_sm20_div_rn_f64_full,($__internal_3_$__cuda_sm20_dsqrt_rn_f64_mediumpath_v1 - $__internal_2_$__cuda_sm20_div_rn_f64_full)
$__internal_2_$__cuda_sm20_div_rn_f64_full:
[C---:B------:R-:W-:Y:S01]  /*1b370*/  FSETP.GEU.AND P0, PT, |R67|.reuse, 1.469367938527859385e-39, PT ;  /* 0x001000004300780b */ /* 0x040fe20003f0e200 */
[----:B------:R-:W-:Y:S01]  /*1b380*/  IMAD.MOV.U32 R82, RZ, RZ, 0x1 ;  /* 0x00000001ff527424 */ /* 0x000fe200078e00ff */
[----:B------:R-:W-:Y:S01]  /*1b390*/  LOP3.LUT R64, R67, 0x800fffff, RZ, 0xc0, !PT ;  /* 0x800fffff43407812 */ /* 0x000fe200078ec0ff */
[----:B------:R-:W-:Y:S01]  /*1b3a0*/  IMAD.MOV.U32 R76, RZ, RZ, R8 ;  /* 0x000000ffff4c7224 */ /* 0x000fe200078e0008 */
[----:B------:R-:W-:Y:S01]  /*1b3b0*/  MOV R77, R7 ;  /* 0x00000007004d7202 */ /* 0x000fe20000000f00 */
[----:B------:R-:W-:Y:S01]  /*1b3c0*/  BSSY.RECONVERGENT B1, `(.L_x_744) ;  /* 0x0000059000017945 */ /* 0x000fe20003800200 */
[----:B------:R-:W-:Y:S01]  /*1b3d0*/  LOP3.LUT R65, R64, 0x3ff00000, RZ, 0xfc, !PT ;  /* 0x3ff0000040417812 */ /* 0x000fe200078efcff */
[----:B------:R-:W-:Y:S01]  /*1b3e0*/  IMAD.MOV.U32 R78, RZ, RZ, R76 ;  /* 0x000000ffff4e7224 */ /* 0x000fe200078e004c */
[----:B------:R-:W-:Y:S02]  /*1b3f0*/  MOV R64, R66 ;  /* 0x0000004200407202 */ /* 0x000fe40000000f00 */
[----:B------:R-:W-:-:S02]  /*1b400*/  FSETP.GEU.AND P2, PT, |R77|, 1.469367938527859385e-39, PT ;  /* 0x001000004d00780b */ /* 0x000fc40003f4e200 */
[----:B------:R-:W-:Y:S01]  /*1b410*/  LOP3.LUT R7, R77, 0x7ff00000, RZ, 0xc0, !PT ;  /* 0x7ff000004d077812 */ /* 0x000fe200078ec0ff */
[----:B------:R-:W-:Y:S01]  /*1b420*/  @!P0 DMUL R64, R66, 8.98846567431157953865e+307 ;  /* 0x7fe0000042408828 */ /* 0x000fe20000000000 */
[----:B------:R-:W-:-:S04]  /*1b430*/  LOP3.LUT R10, R67, 0x7ff00000, RZ, 0xc0, !PT ;  /* 0x7ff00000430a7812 */ /* 0x000fc800078ec0ff */
[----:B------:R-:W-:Y:S01]  /*1b440*/  ISETP.GE.U32.AND P1, PT, R7, R10, PT ;  /* 0x0000000a0700720c */ /* 0x000fe20003f26070 */
[----:B------:R-:W0:Y:S04]  /*1b450*/  MUFU.RCP64H R83, R65 ;  /* 0x0000004100537308 */ /* 0x000e280000001800 */
[----:B------:R-:W-:Y:S02]  /*1b460*/  @!P2 LOP3.LUT R8, R67, 0x7ff00000, RZ, 0xc0, !PT ;  /* 0x7ff000004308a812 */ /* 0x000fe400078ec0ff */
[----:B------:R-:W-:Y:S02]  /*1b470*/  @!P2 MOV R80, RZ ;  /* 0x000000ff0050a202 */ /* 0x000fe40000000f00 */
[----:B------:R-:W-:Y:S02]  /*1b480*/  @!P2 ISETP.GE.U32.AND P3, PT, R7, R8, PT ;  /* 0x000000080700a20c */ /* 0x000fe40003f66070 */
[----:B------:R-:W-:-:S02]  /*1b490*/  MOV R8, 0x1ca00000 ;  /* 0x1ca0000000087802 */ /* 0x000fc40000000f00 */
[----:B------:R-:W-:Y:S02]  /*1b4a0*/  @!P0 LOP3.LUT R10, R65, 0x7ff00000, RZ, 0xc0, !PT ;  /* 0x7ff00000410a8812 */ /* 0x000fe400078ec0ff */
[C---:B------:R-:W-:Y:S02]  /*1b4b0*/  @!P2 SEL R9, R8.reuse, 0x63400000, !P3 ;  /* 0x634000000809a807 */ /* 0x040fe40005800000 */
[----:B------:R-:W-:Y:S01]  /*1b4c0*/  SEL R11, R8, 0x63400000, !P1 ;  /* 0x63400000080b7807 */ /* 0x000fe20004800000 */
[----:B0-----:R-:W-:Y:S01]  /*1b4d0*/  DFMA R12, R82, -R64, 1 ;  /* 0x3ff00000520c742b */ /* 0x001fe20000000840 */
[--C-:B------:R-:W-:Y:S02]  /*1b4e0*/  @!P2 LOP3.LUT R9, R9, 0x80000000, R77.reuse, 0xf8, !PT ;  /* 0x800000000909a812 */ /* 0x100fe400078ef84d */
[----:B------:R-:W-:Y:S02]  /*1b4f0*/  LOP3.LUT R79, R11, 0x800fffff, R77, 0xf8, !PT ;  /* 0x800fffff0b4f7812 */ /* 0x000fe400078ef84d */
[----:B------:R-:W-:Y:S01]  /*1b500*/  @!P2 LOP3.LUT R81, R9, 0x100000, RZ, 0xfc, !PT ;  /* 0x001000000951a812 */ /* 0x000fe200078efcff */
[----:B------:R-:W-:-:S02]  /*1b510*/  IMAD.MOV.U32 R9, RZ, RZ, R7 ;  /* 0x000000ffff097224 */ /* 0x000fc400078e0007 */
[----:B------:R-:W-:-:S03]  /*1b520*/  DFMA R12, R12, R12, R12 ;  /* 0x0000000c0c0c722b */ /* 0x000fc6000000000c */
[----:B------:R-:W-:-:S05]  /*1b530*/  @!P2 DFMA R78, R78, 2, -R80 ;  /* 0x400000004e4ea82b */ /* 0x000fca0000000850 */
[----:B------:R-:W-:-:S05]  /*1b540*/  DFMA R82, R82, R12, R82 ;  /* 0x0000000c5252722b */ /* 0x000fca0000000052 */
[----:B------:R-:W-:-:S03]  /*1b550*/  @!P2 LOP3.LUT R9, R79, 0x7ff00000, RZ, 0xc0, !PT ;  /* 0x7ff000004f09a812 */ /* 0x000fc600078ec0ff */
[----:B------:R-:W-:Y:S01]  /*1b560*/  DFMA R12, R82, -R64, 1 ;  /* 0x3ff00000520c742b */ /* 0x000fe20000000840 */
[----:B------:R-:W-:-:S04]  /*1b570*/  IADD3 R11, PT, PT, R9, -0x1, RZ ;  /* 0xffffffff090b7810 */ /* 0x000fc80007ffe0ff */
[----:B------:R-:W-:-:S03]  /*1b580*/  ISETP.GT.U32.AND P0, PT, R11, 0x7feffffe, PT ;  /* 0x7feffffe0b00780c */ /* 0x000fc60003f04070 */
[----:B------:R-:W-:Y:S01]  /*1b590*/  DFMA R82, R82, R12, R82 ;  /* 0x0000000c5252722b */ /* 0x000fe20000000052 */
[----:B------:R-:W-:-:S05]  /*1b5a0*/  VIADD R12, R10, 0xffffffff ;  /* 0xffffffff0a0c7836 */ /* 0x000fca0000000000 */
[----:B------:R-:W-:Y:S02]  /*1b5b0*/  ISETP.GT.U32.OR P0, PT, R12, 0x7feffffe, P0 ;  /* 0x7feffffe0c00780c */ /* 0x000fe40000704470 */
[----:B------:R-:W-:-:S08]  /*1b5c0*/  DMUL R80, R82, R78 ;  /* 0x0000004e52507228 */ /* 0x000fd00000000000 */
[----:B------:R-:W-:-:S08]  /*1b5d0*/  DFMA R84, R80, -R64, R78 ;  /* 0x800000405054722b */ /* 0x000fd0000000004e */
[----:B------:R-:W-:Y:S01]  /*1b5e0*/  DFMA R12, R82, R84, R80 ;  /* 0x00000054520c722b */ /* 0x000fe20000000050 */
[----:B------:R-:W-:Y:S10]  /*1b5f0*/  @P0 BRA `(.L_x_745) ;  /* 0x0000000000740947 */ /* 0x000ff40003800000 */
[----:B------:R-:W-:-:S04]  /*1b600*/  LOP3.LUT R10, R67, 0x7ff00000, RZ, 0xc0, !PT ;  /* 0x7ff00000430a7812 */ /* 0x000fc800078ec0ff */
[CC--:B------:R-:W-:Y:S02]  /*1b610*/  VIADDMNMX R9, R7.reuse, -R10.reuse, 0xb9600000, !PT ;  /* 0xb960000007097446 */ /* 0x0c0fe4000780090a */
[----:B------:R-:W-:Y:S02]  /*1b620*/  ISETP.GE.U32.AND P0, PT, R7, R10, PT ;  /* 0x0000000a0700720c */ /* 0x000fe40003f06070 */
[----:B------:R-:W-:Y:S02]  /*1b630*/  VIMNMX R9, PT, PT, R9, 0x46a00000, PT ;  /* 0x46a0000009097848 */ /* 0x000fe40003fe0100 */
[----:B------:R-:W-:Y:S02]  /*1b640*/  SEL R8, R8, 0x63400000, !P0 ;  /* 0x6340000008087807 */ /* 0x000fe40004000000 */
[----:B------:R-:W-:Y:S02]  /*1b650*/  MOV R10, RZ ;  /* 0x000000ff000a7202 */ /* 0x000fe40000000f00 */
[----:B------:R-:W-:-:S05]  /*1b660*/  IADD3 R8, PT, PT, -R8, R9, RZ ;  /* 0x0000000908087210 */ /* 0x000fca0007ffe1ff */
[----:B------:R-:W-:-:S06]  /*1b670*/  VIADD R11, R8, 0x7fe00000 ;  /* 0x7fe00000080b7836 */ /* 0x000fcc0000000000 */
[----:B------:R-:W-:-:S10]  /*1b680*/  DMUL R80, R12, R10 ;  /* 0x0000000a0c507228 */ /* 0x000fd40000000000 */
[----:B------:R-:W-:-:S13]  /*1b690*/  FSETP.GTU.AND P0, PT, |R81|, 1.469367938527859385e-39, PT ;  /* 0x001000005100780b */ /* 0x000fda0003f0c200 */
[----:B------:R-:W-:Y:S05]  /*1b6a0*/  @P0 BRA `(.L_x_746) ;  /* 0x0000000000a80947 */ /* 0x000fea0003800000 */
[----:B------:R-:W-:-:S06]  /*1b6b0*/  DFMA R64, R12, -R64, R78 ;  /* 0x800000400c40722b */ /* 0x000fcc000000004e */
[----:B------:R-:W-:-:S04]  /*1b6c0*/  IMAD.MOV.U32 R64, RZ, RZ, RZ ;  /* 0x000000ffff407224 */ /* 0x000fc800078e00ff */
        /* <DEDUP_REMOVED lines=12> */
[----:B------:R-:W-:Y:S02]  /*1b790*/  FSEL R9, R66, R81, !P0 ;  /* 0x0000005142097208 */ /* 0x000fe40004000000 */
[----:B------:R-:W-:-:S03]  /*1b7a0*/  MOV R80, R8 ;  /* 0x0000000800507202 */ /* 0x000fc60000000f00 */
[----:B------:R-:W-:Y:S01]  /*1b7b0*/  IMAD.MOV.U32 R81, RZ, RZ, R9 ;  /* 0x000000ffff517224 */ /* 0x000fe200078e0009 */
[----:B------:R-:W-:Y:S06]  /*1b7c0*/  BRA `(.L_x_746) ;  /* 0x0000000000607947 */ /* 0x000fec0003800000 */
.L_x_745:
[----:B------:R-:W-:-:S14]  /*1b7d0*/  DSETP.NAN.AND P0, PT, R76, R76, PT ;  /* 0x0000004c4c00722a */ /* 0x000fdc0003f08000 */
[----:B------:R-:W-:Y:S05]  /*1b7e0*/  @P0 BRA `(.L_x_747) ;  /* 0x00000000004c0947 */ /* 0x000fea0003800000 */
[----:B------:R-:W-:-:S14]  /*1b7f0*/  DSETP.NAN.AND P0, PT, R66, R66, PT ;  /* 0x000000424200722a */ /* 0x000fdc0003f08000 */
[----:B------:R-:W-:Y:S05]  /*1b800*/  @P0 BRA `(.L_x_748) ;  /* 0x0000000000340947 */ /* 0x000fea0003800000 */
[----:B------:R-:W-:Y:S01]  /*1b810*/  ISETP.NE.AND P0, PT, R9, R10, PT ;  /* 0x0000000a0900720c */ /* 0x000fe20003f05270 */
[----:B------:R-:W-:Y:S01]  /*1b820*/  IMAD.MOV.U32 R81, RZ, RZ, -0x80000 ;  /* 0xfff80000ff517424 */ /* 0x000fe200078e00ff */
[----:B------:R-:W-:-:S11]  /*1b830*/  MOV R80, 0x0 ;  /* 0x0000000000507802 */ /* 0x000fd60000000f00 */
[----:B------:R-:W-:Y:S05]  /*1b840*/  @!P0 BRA `(.L_x_746) ;  /* 0x0000000000408947 */ /* 0x000fea0003800000 */
[----:B------:R-:W-:Y:S02]  /*1b850*/  ISETP.NE.AND P0, PT, R9, 0x7ff00000, PT ;  /* 0x7ff000000900780c */ /* 0x000fe40003f05270 */
[----:B------:R-:W-:Y:S02]  /*1b860*/  LOP3.LUT R67, R77, 0x80000000, R67, 0x48, !PT ;  /* 0x800000004d437812 */ /* 0x000fe400078e4843 */
[----:B------:R-:W-:-:S13]  /*1b870*/  ISETP.EQ.OR P0, PT, R10, RZ, !P0 ;  /* 0x000000ff0a00720c */ /* 0x000fda0004702670 */
[----:B------:R-:W-:Y:S01]  /*1b880*/  @P0 LOP3.LUT R7, R67, 0x7ff00000, RZ, 0xfc, !PT ;  /* 0x7ff0000043070812 */ /* 0x000fe200078efcff */
[----:B------:R-:W-:Y:S01]  /*1b890*/  @!P0 IMAD.MOV.U32 R81, RZ, RZ, R67 ;  /* 0x000000ffff518224 */ /* 0x000fe200078e0043 */
[----:B------:R-:W-:Y:S02]  /*1b8a0*/  @!P0 MOV R80, RZ ;  /* 0x000000ff00508202 */ /* 0x000fe40000000f00 */
[----:B------:R-:W-:Y:S01]  /*1b8b0*/  @P0 MOV R80, RZ ;  /* 0x000000ff00500202 */ /* 0x000fe20000000f00 */
[----:B------:R-:W-:Y:S01]  /*1b8c0*/  @P0 IMAD.MOV.U32 R81, RZ, RZ, R7 ;  /* 0x000000ffff510224 */ /* 0x000fe200078e0007 */
[----:B------:R-:W-:Y:S06]  /*1b8d0*/  BRA `(.L_x_746) ;  /* 0x00000000001c7947 */ /* 0x000fec0003800000 */
.L_x_748:
[----:B------:R-:W-:Y:S02]  /*1b8e0*/  LOP3.LUT R7, R67, 0x80000, RZ, 0xfc, !PT ;  /* 0x0008000043077812 */ /* 0x000fe400078efcff */
[----:B------:R-:W-:-:S03]  /*1b8f0*/  MOV R80, R66 ;  /* 0x0000004200507202 */ /* 0x000fc60000000f00 */
[----:B------:R-:W-:Y:S01]  /*1b900*/  IMAD.MOV.U32 R81, RZ, RZ, R7 ;  /* 0x000000ffff517224 */ /* 0x000fe200078e0007 */
[----:B------:R-:W-:Y:S06]  /*1b910*/  BRA `(.L_x_746) ;  /* 0x00000000000c7947 */ /* 0x000fec0003800000 */
.L_x_747:
[----:B------:R-:W-:Y:S02]  /*1b920*/  LOP3.LUT R7, R77, 0x80000, RZ, 0xfc, !PT ;  /* 0x000800004d077812 */ /* 0x000fe400078efcff */
[----:B------:R-:W-:-:S03]  /*1b930*/  MOV R80, R76 ;  /* 0x0000004c00507202 */ /* 0x000fc60000000f00 */
[----:B------:R-:W-:-:S07]  /*1b940*/  IMAD.MOV.U32 R81, RZ, RZ, R7 ;  /* 0x000000ffff517224 */ /* 0x000fce00078e0007 */
.L_x_746:
[----:B------:R-:W-:Y:S05]  /*1b950*/  BSYNC.RECONVERGENT B1 ;  /* 0x0000000000017941 */ /* 0x000fea0003800200 */
.L_x_744:
[----:B------:R-:W-:Y:S01]  /*1b960*/  MOV R10, R6 ;  /* 0x00000006000a7202 */ /* 0x000fe20000000f00 */
[----:B------:R-:W-:Y:S01]  /*1b970*/  IMAD.MOV.U32 R11, RZ, RZ, 0x0 ;  /* 0x00000000ff0b7424 */ /* 0x000fe200078e00ff */
[----:B------:R-:W-:Y:S01]  /*1b980*/  MOV R8, R80 ;  /* 0x0000005000087202 */ /* 0x000fe20000000f00 */
[----:B------:R-:W-:Y:S02]  /*1b990*/  IMAD.MOV.U32 R7, RZ, RZ, R81 ;  /* 0x000000ffff077224 */ /* 0x000fe400078e0051 */
[----:B------:R-:W-:Y:S05]  /*1b9a0*/  RET.REL.NODEC R10 `(_Z13GetCollisionsPdS_S_S_S_S_S_S_S_S_S_S_S_S_S_S_S_S_S_S_S_S_S_S_S_S_P7RM48Gen) ;  /* 0xfffffe440a947950 */ /* 0x000fea0003c3ffff */
        .weak           $__internal_3_$__cuda_sm20_dsqrt_rn_f64_mediumpath_v1
        .type           $__internal_3_$__cuda_sm20_dsqrt_rn_f64_mediumpath_v1,@function
        .size           $__internal_3_$__cuda_sm20_dsqrt_rn_f64_mediumpath_v1,($_Z13GetCollisionsPdS_S_S_S_S_S_S_S_S_S_S_S_S_S_S_S_S_S_S_S_S_S_S_S_S_P7RM48Gen$__internal_accurate_pow - $__internal_3_$__cuda_sm20_dsqrt_rn_f64_mediumpath_v1)
$__internal_3_$__cuda_sm20_dsqrt_rn_f64_mediumpath_v1:
[----:B------:R-:W-:Y:S01]  /*1b9b0*/  ISETP.GE.U32.AND P0, PT, R58, -0x3400000, PT ;  /* 0xfcc000003a00780c */ /* 0x000fe20003f06070 */
[----:B------:R-:W-:Y:S01]  /*1b9c0*/  BSSY.RECONVERGENT B4, `(.L_x_749) ;  /* 0x0000024000047945 */ /* 0x000fe20003800200 */
[----:B------:R-:W-:-:S11]  /*1b9d0*/  MOV R13, R9 ;  /* 0x00000009000d7202 */ /* 0x000fd60000000f00 */
[----:B------:R-:W-:Y:S05]  /*1b9e0*/  @!P0 BRA `(.L_x_750) ;  /* 0x0000000000208947 */ /* 0x000fea0003800000 */
        /* <DEDUP_REMOVED lines=8> */
.L_x_750:
        /* <DEDUP_REMOVED lines=9> */
[----:B------:R-:W-:Y:S01]  /*1bb00*/  MOV R10, RZ ;  /* 0x000000ff000a7202 */ /* 0x000fe20000000f00 */
[----:B------:R-:W-:Y:S01]  /*1bb10*/  IMAD.MOV.U32 R50, RZ, RZ, 0x0 ;  /* 0x00000000ff327424 */ /* 0x000fe200078e00ff */
[----:B------:R-:W-:-:S03]  /*1bb20*/  MOV R51, 0x3fd80000 ;  /* 0x3fd8000000337802 */ /* 0x000fc60000000f00 */
        /* <DEDUP_REMOVED lines=12> */
.L_x_752:
[----:B------:R-:W-:-:S11]  /*1bbf0*/  DADD R10, R12, R12 ;  /* 0x000000000c0a7229 */ /* 0x000fd6000000000c */
.L_x_751:
[----:B------:R-:W-:Y:S05]  /*1bc00*/  BSYNC.RECONVERGENT B4 ;  /* 0x0000000000047941 */ /* 0x000fea0003800200 */
.L_x_749:
[----:B------:R-:W-:-:S04]  /*1bc10*/  IMAD.MOV.U32 R9, RZ, RZ, 0x0 ;  /* 0x00000000ff097424 */ /* 0x000fc800078e00ff */
[----:B------:R-:W-:Y:S05]  /*1bc20*/  RET.REL.NODEC R8 `(_Z13GetCollisionsPdS_S_S_S_S_S_S_S_S_S_S_S_S_S_S_S_S_S_S_S_S_S_S_S_S_P7RM48Gen) ;  /* 0xfffffe4008f47950 */ /* 0x000fea0003c3ffff */
        .type           $_Z13GetCollisionsPdS_S_S_S_S_S_S_S_S_S_S_S_S_S_S_S_S_S_S_S_S_S_S_S_S_P7RM48Gen$__internal_accurate_pow,@function
        .size           $_Z13GetCollisionsPdS_S_S_S_S_S_S_S_S_S_S_S_S_S_S_S_S_S_S_S_S_S_S_S_S_P7RM48Gen$__internal_accurate_pow,($_Z13GetCollisionsPdS_S_S_S_S_S_S_S_S_S_S_S_S_S_S_S_S_S_S_S_S_S_S_S_S_P7RM48Gen$__internal_trig_reduction_slowpathd - $_Z13GetCollisionsPdS_S_S_S_S_S_S_S_S_S_S_S_S_S_S_S_S_S_S_S_S_S_S_S_S_P7RM48Gen$__internal_accurate_pow)
$_Z13GetCollisionsPdS_S_S_S_S_S_S_S_S_S_S_S_S_S_S_S_S_S_S_S_S_S_S_S_S_P7RM48Gen$__internal_accurate_pow:
[----:B------:R-:W-:Y:S01]  /*1bc30*/  ISETP.GT.U32.AND P0, PT, R3, 0xfffff, PT ;  /* 0x000fffff0300780c */ /* 0x000fe20003f04070 */
[--C-:B------:R-:W-:Y:S01]  /*1bc40*/  IMAD.MOV.U32 R13, RZ, RZ, R3.reuse ;  /* 0x000000ffff0d7224 */ /* 0x100fe200078e0003 */
[----:B------:R-:W-:Y:S01]  /*1bc50*/  MOV R12, R50 ;  /* 0x00000032000c7202 */ /* 0x000fe20000000f00 */
[----:B------:R-:W-:Y:S01]  /*1bc60*/  IMAD.MOV.U32 R46, RZ, RZ, RZ ;  /* 0x000000ffff2e7224 */ /* 0x000fe200078e00ff */
[----:B------:R-:W-:Y:S01]  /*1bc70*/  MOV R11, R3 ;  /* 0x00000003000b7202 */ /* 0x000fe20000000f00 */
[----:B------:R-:W-:Y:S01]  /*1bc80*/  IMAD.MOV.U32 R57, RZ, RZ, 0x3ed0f5d2 ;  /* 0x3ed0f5d2ff397424 */ /* 0x000fe200078e00ff */
[----:B------:R-:W-:Y:S01]  /*1bc90*/  MOV R56, 0x41ad3b5a ;  /* 0x41ad3b5a00387802 */ /* 0x000fe20000000f00 */
[----:B------:R-:W-:Y:S01]  /*1bca0*/  UMOV UR6, 0x7d2cafe2 ;  /* 0x7d2cafe200067882 */ /* 0x000fe20000000000 */
[----:B------:R-:W-:Y:S01]  /*1bcb0*/  UMOV UR7, 0x3eb0f5ff ;  /* 0x3eb0f5ff00077882 */ /* 0x000fe20000000000 */
[----:B------:R-:W-:Y:S01]  /*1bcc0*/  SHF.R.U32.HI R3, RZ, 0x14, R3 ;  /* 0x00000014ff037819 */ /* 0x000fe20000011603 */
[----:B------:R-:W-:Y:S01]  /*1bcd0*/  UMOV UR8, 0x3b39803f ;  /* 0x3b39803f00087882 */ /* 0x000fe20000000000 */
[----:B------:R-:W-:-:S02]  /*1bce0*/  UMOV UR9, 0x3c7abc9e ;  /* 0x3c7abc9e00097882 */ /* 0x000fc40000000000 */
[----:B------:R-:W-:-:S10]  /*1bcf0*/  @!P0 DMUL R54, R12, 1.80143985094819840000e+16 ;  /* 0x435000000c368828 */ /* 0x000fd40000000000 */
[----:B------:R-:W-:Y:S01]  /*1bd00*/  @!P0 IMAD.MOV.U32 R11, RZ, RZ, R55 ;  /* 0x000000ffff0b8224 */ /* 0x000fe200078e0037 */
[----:B------:R-:W-:Y:S02]  /*1bd10*/  @!P0 MOV R50, R54 ;  /* 0x0000003600328202 */ /* 0x000fe40000000f00 */
[----:B------:R-:W-:Y:S02]  /*1bd20*/  @!P0 LEA.HI R3, R55, 0xffffffca, RZ, 0xc ;  /* 0xffffffca37038811 */ /* 0x000fe400078f60ff */
[----:B------:R-:W-:-:S04]  /*1bd30*/  LOP3.LUT R11, R11, 0x800fffff, RZ, 0xc0, !PT ;  /* 0x800fffff0b0b7812 */ /* 0x000fc800078ec0ff */
[----:B------:R-:W-:-:S04]  /*1bd40*/  LOP3.LUT R51, R11, 0x3ff00000, RZ, 0xfc, !PT ;  /* 0x3ff000000b337812 */ /* 0x000fc800078efcff */
[----:B------:R-:W-:-:S13]  /*1bd50*/  ISETP.GE.U32.AND P1, PT, R51, 0x3ff6a09f, PT ;  /* 0x3ff6a09f3300780c */ /* 0x000fda0003f26070 */
[----:B------:R-:W-:-:S05]  /*1bd60*/  @P1 VIADD R11, R51, 0xfff00000 ;  /* 0xfff00000330b1836 */ /* 0x000fca0000000000 */
[----:B------:R-:W-:Y:S02]  /*1bd70*/  @P1 MOV R51, R11 ;  /* 0x0000000b00331202 */ /* 0x000fe40000000f00 */
[C---:B------:R-:W-:Y:S01]  /*1bd80*/  IADD3 R11, PT, PT, R3.reuse, -0x3ff, RZ ;  /* 0xfffffc01030b7810 */ /* 0x040fe20007ffe0ff */
[----:B------:R-:W-:-:S03]  /*1bd90*/  @P1 VIADD R11, R3, 0xfffffc02 ;  /* 0xfffffc02030b1836 */ /* 0x000fc60000000000 */
[C---:B------:R-:W-:Y:S02]  /*1bda0*/  DADD R48, R50.reuse, 1 ;  /* 0x3ff0000032307429 */ /* 0x040fe40000000000 */
[----:B------:R-:W-:-:S04]  /*1bdb0*/  DADD R50, R50, -1 ;  /* 0xbff0000032327429 */ /* 0x000fc80000000000 */
[----:B------:R-:W0:Y:S02]  /*1bdc0*/  MUFU.RCP64H R47, R49 ;  /* 0x00000031002f7308 */ /* 0x000e240000001800 */
[----:B0-----:R-:W-:-:S08]  /*1bdd0*/  DFMA R12, -R48, R46, 1 ;  /* 0x3ff00000300c742b */ /* 0x001fd0000000012e */
[----:B------:R-:W-:-:S08]  /*1bde0*/  DFMA R12, R12, R12, R12 ;  /* 0x0000000c0c0c722b */ /* 0x000fd0000000000c */
[----:B------:R-:W-:-:S08]  /*1bdf0*/  DFMA R46, R46, R12, R46 ;  /* 0x0000000c2e2e722b */ /* 0x000fd0000000002e */
[----:B------:R-:W-:-:S08]  /*1be00*/  DMUL R12, R50, R46 ;  /* 0x0000002e320c7228 */ /* 0x000fd00000000000 */
[----:B------:R-:W-:-:S08]  /*1be10*/  DFMA R12, R50, R46, R12 ;  /* 0x0000002e320c722b */ /* 0x000fd0000000000c */
[-C--:B------:R-:W-:Y:S02]  /*1be20*/  DMUL R52, R12, R12.reuse ;  /* 0x0000000c0c347228 */ /* 0x080fe40000000000 */
[----:B------:R-:W-:Y:S02]  /*1be30*/  DADD R58, R50, -R12 ;  /* 0x00000000323a7229 */ /* 0x000fe4000000080c */
[----:B------:R-:W-:-:S04]  /*1be40*/  DMUL R62, R12, R12 ;  /* 0x0000000c0c3e7228 */ /* 0x000fc80000000000 */
[----:B------:R-:W-:Y:S01]  /*1be50*/  DFMA R48, R52, UR6, R56 ;  /* 0x0000000634307c2b */ /* 0x000fe20008000038 */
[----:B------:R-:W-:Y:S01]  /*1be60*/  UMOV UR6, 0x75488a3f ;  /* 0x75488a3f00067882 */ /* 0x000fe20000000000 */
[----:B------:R-:W-:Y:S01]  /*1be70*/  UMOV UR7, 0x3ef3b20a ;  /* 0x3ef3b20a00077882 */ /* 0x000fe20000000000 */
[----:B------:R-:W-:-:S05]  /*1be80*/  DADD R58, R58, R58 ;  /* 0x000000003a3a7229 */ /* 0x000fca000000003a */
[----:B------:R-:W-:Y:S01]  /*1be90*/  DFMA R48, R52, R48, UR6 ;  /* 0x0000000634307e2b */ /* 0x000fe20008000030 */
[----:B------:R-:W-:Y:S01]  /*1bea0*/  UMOV UR6, 0xe4faecd5 ;  /* 0xe4faecd500067882 */ /* 0x000fe20000000000 */
[----:B------:R-:W-:Y:S01]  /*1beb0*/  UMOV UR7, 0x3f1745cd ;  /* 0x3f1745cd00077882 */ /* 0x000fe20000000000 */
[----:B------:R-:W-:Y:S02]  /*1bec0*/  DFMA R58, R50, -R12, R58 ;  /* 0x8000000c323a722b */ /* 0x000fe4000000003a */
[----:B------:R-:W-:-:S03]  /*1bed0*/  DMUL R50, R12, R62 ;  /* 0x0000003e0c327228 */ /* 0x000fc60000000000 */
[----:B------:R-:W-:Y:S01]  /*1bee0*/  DFMA R48, R52, R48, UR6 ;  /* 0x0000000634307e2b */ /* 0x000fe20008000030 */
[----:B------:R-:W-:Y:S01]  /*1bef0*/  UMOV UR6, 0x258a578b ;  /* 0x258a578b00067882 */ /* 0x000fe20000000000 */
[----:B------:R-:W-:Y:S01]  /*1bf00*/  UMOV UR7, 0x3f3c71c7 ;  /* 0x3f3c71c700077882 */ /* 0x000fe20000000000 */
[----:B------:R-:W-:Y:S02]  /*1bf10*/  DMUL R46, R46, R58 ;  /* 0x0000003a2e2e7228 */ /* 0x000fe40000000000 */
[----:B------:R-:W-:-:S03]  /*1bf20*/  DFMA R64, R12, R62, -R50 ;  /* 0x0000003e0c40722b */ /* 0x000fc60000000832 */
[----:B------:R-:W-:Y:S01]  /*1bf30*/  DFMA R48, R52, R48, UR6 ;  /* 0x0000000634307e2b */ /* 0x000fe20008000030 */
[----:B------:R-:W-:Y:S01]  /*1bf40*/  UMOV UR6, 0x9242b910 ;  /* 0x9242b91000067882 */ /* 0x000fe20000000000 */
[----:B------:R-:W-:-:S03]  /*1bf50*/  UMOV UR7, 0x3f624924 ;  /* 0x3f62492400077882 */ /* 0x000fc60000000000 */
[----:B------:R-:W-:Y:S01]  /*1bf60*/  IADD3 R59, PT, PT, R47, 0x100000, RZ ;  /* 0x001000002f3b7810 */ /* 0x000fe20007ffe0ff */
[----:B------:R-:W-:Y:S01]  /*1bf70*/  IMAD.MOV.U32 R58, RZ, RZ, R46 ;  /* 0x000000ffff3a7224 */ /* 0x000fe200078e002e */
[----:B------:R-:W-:Y:S02]  /*1bf80*/  DFMA R64, R46, R62, R64 ;  /* 0x0000003e2e40722b */ /* 0x000fe40000000040 */
[----:B------:R-:W-:Y:S01]  /*1bf90*/  DFMA R48, R52, R48, UR6 ;  /* 0x0000000634307e2b */ /* 0x000fe20008000030 */
[----:B------:R-:W-:Y:S01]  /*1bfa0*/  UMOV UR6, 0x99999dfb ;  /* 0x99999dfb00067882 */ /* 0x000fe20000000000 */
[----:B------:R-:W-:-:S06]  /*1bfb0*/  UMOV UR7, 0x3f899999 ;  /* 0x3f89999900077882 */ /* 0x000fcc0000000000 */
[----:B------:R-:W-:Y:S01]  /*1bfc0*/  DFMA R56, R52, R48, UR6 ;  /* 0x0000000634387e2b */ /* 0x000fe20008000030 */
[----:B------:R-:W-:Y:S01]  /*1bfd0*/  UMOV UR6, 0x55555555 ;  /* 0x5555555500067882 */ /* 0x000fe20000000000 */
[----:B------:R-:W-:-:S06]  /*1bfe0*/  UMOV UR7, 0x3fb55555 ;  /* 0x3fb5555500077882 */ /* 0x000fcc0000000000 */
[----:B------:R-:W-:-:S08]  /*1bff0*/  DFMA R48, R52, R56, UR6 ;  /* 0x0000000634307e2b */ /* 0x000fd00008000038 */
[----:B------:R-:W-:Y:S01]  /*1c000*/  DADD R60, -R48, UR6 ;  /* 0x00000006303c7e29 */ /* 0x000fe20008000100 */
[----:B------:R-:W-:Y:S01]  /*1c010*/  UMOV UR6, 0xb9e7b0 ;  /* 0x00b9e7b000067882 */ /* 0x000fe20000000000 */
[----:B------:R-:W-:-:S06]  /*1c020*/  UMOV UR7, 0x3c46a4cb ;  /* 0x3c46a4cb00077882 */ /* 0x000fcc0000000000 */
[----:B------:R-:W-:Y:S02]  /*1c030*/  DFMA R60, R52, R56, R60 ;  /* 0x00000038343c722b */ /* 0x000fe4000000003c */
[----:B------:R-:W-:-:S06]  /*1c040*/  DFMA R56, R12, R12, -R62 ;  /* 0x0000000c0c38722b */ /* 0x000fcc000000083e */
[----:B------:R-:W-:Y:S01]  /*1c050*/  DADD R60, R60, -UR6 ;  /* 0x800000063c3c7e29 */ /* 0x000fe20008000000 */
[----:B------:R-:W-:Y:S01]  /*1c060*/  UMOV UR6, 0x80000000 ;  /* 0x8000000000067882 */ /* 0x000fe20000000000 */
[----:B------:R-:W-:Y:S01]  /*1c070*/  DFMA R56, R12, R58, R56 ;  /* 0x0000003a0c38722b */ /* 0x000fe20000000038 */
[----:B------:R-:W-:-:S05]  /*1c080*/  UMOV UR7, 0x43300000 ;  /* 0x4330000000077882 */ /* 0x000fca0000000000 */
[----:B------:R-:W-:Y:S02]  /*1c090*/  DADD R52, R48, R60 ;  /* 0x0000000030347229 */ /* 0x000fe4000000003c */
[----:B------:R-:W-:-:S06]  /*1c0a0*/  DFMA R56, R12, R56, R64 ;  /* 0x000000380c38722b */ /* 0x000fcc0000000040 */
[----:B------:R-:W-:Y:S02]  /*1c0b0*/  DMUL R58, R52, R50 ;  /* 0x00000032343a7228 */ /* 0x000fe40000000000 */
[----:B------:R-:W-:-:S06]  /*1c0c0*/  DADD R48, R48, -R52 ;  /* 0x0000000030307229 */ /* 0x000fcc0000000834 */
[----:B------:R-:W-:Y:S02]  /*1c0d0*/  DFMA R62, R52, R50, -R58 ;  /* 0x00000032343e722b */ /* 0x000fe4000000083a */
[----:B------:R-:W-:-:S06]  /*1c0e0*/  DADD R48, R60, R48 ;  /* 0x000000003c307229 */ /* 0x000fcc0000000030 */
[----:B------:R-:W-:-:S08]  /*1c0f0*/  DFMA R56, R52, R56, R62 ;  /* 0x000000383438722b */ /* 0x000fd0000000003e */
[----:B------:R-:W-:-:S08]  /*1c100*/  DFMA R48, R48, R50, R56 ;  /* 0x000000323030722b */ /* 0x000fd00000000038 */
[----:B------:R-:W-:-:S08]  /*1c110*/  DADD R50, R58, R48 ;  /* 0x000000003a327229 */ /* 0x000fd00000000030 */
[--C-:B------:R-:W-:Y:S02]  /*1c120*/  DADD R52, R12, R50.reuse ;  /* 0x000000000c347229 */ /* 0x100fe40000000032 */
[----:B------:R-:W-:-:S06]  /*1c130*/  DADD R58, R58, -R50 ;  /* 0x000000003a3a7229 */ /* 0x000fcc0000000832 */
[----:B------:R-:W-:Y:S02]  /*1c140*/  DADD R12, R12, -R52 ;  /* 0x000000000c0c7229 */ /* 0x000fe40000000834 */
[----:B------:R-:W-:-:S06]  /*1c150*/  DADD R58, R48, R58 ;  /* 0x00000000303a7229 */ /* 0x000fcc000000003a */
[----:B------:R-:W-:-:S08]  /*1c160*/  DADD R12, R50, R12 ;  /* 0x00000000320c7229 */ /* 0x000fd0000000000c */
[----:B------:R-:W-:-:S08]  /*1c170*/  DADD R12, R58, R12 ;  /* 0x000000003a0c7229 */ /* 0x000fd0000000000c */
[----:B------:R-:W-:Y:S01]  /*1c180*/  DADD R12, R46, R12 ;  /* 0x000000002e0c7229 */ /* 0x000fe2000000000c */
[----:B------:R-:W-:Y:S01]  /*1c190*/  HFMA2 R47, -RZ, RZ, 3.59375, 0 ;  /* 0x43300000ff2f7431 */ /* 0x000fe200000001ff */
[----:B------:R-:W-:-:S06]  /*1c1a0*/  LOP3.LUT R46, R11, 0x80000000, RZ, 0x3c, !PT ;  /* 0x800000000b2e7812 */ /* 0x000fcc00078e3cff */
[----:B------:R-:W-:Y:S01]  /*1c1b0*/  DADD R48, R46, -UR6 ;  /* 0x800000062e307e29 */ /* 0x000fe20008000000 */
[----:B------:R-:W-:Y:S01]  /*1c1c0*/  UMOV UR6, 0xfefa39ef ;  /* 0xfefa39ef00067882 */ /* 0x000fe20000000000 */
[----:B------:R-:W-:Y:S01]  /*1c1d0*/  DADD R46, R52, R12 ;  /* 0x00000000342e7229 */ /* 0x000fe2000000000c */
[----:B------:R-:W-:-:S07]  /*1c1e0*/  UMOV UR7, 0x3fe62e42 ;  /* 0x3fe62e4200077882 */ /* 0x000fce0000000000 */
[--C-:B------:R-:W-:Y:S02]  /*1c1f0*/  DFMA R50, R48, UR6, R46.reuse ;  /* 0x0000000630327c2b */ /* 0x100fe4000800002e */
[----:B------:R-:W-:-:S06]  /*1c200*/  DADD R52, R52, -R46 ;  /* 0x0000000034347229 */ /* 0x000fcc000000082e */
[----:B------:R-:W-:Y:S02]  /*1c210*/  DFMA R54, R48, -UR6, R50 ;  /* 0x8000000630367c2b */ /* 0x000fe40008000032 */
[----:B------:R-:W-:-:S06]  /*1c220*/  DADD R52, R12, R52 ;  /* 0x000000000c347229 */ /* 0x000fcc0000000034 */
[----:B------:R-:W-:-:S08]  /*1c230*/  DADD R54, -R46, R54 ;  /* 0x000000002e367229 */ /* 0x000fd00000000136 */
[----:B------:R-:W-:-:S08]  /*1c240*/  DADD R52, R52, -R54 ;  /* 0x0000000034347229 */ /* 0x000fd00000000836 */
[----:B------:R-:W-:Y:S01]  /*1c250*/  DFMA R52, R48, UR8, R52 ;  /* 0x0000000830347c2b */ /* 0x000fe20008000034 */
[----:B------:R-:W-:Y:S01]  /*1c260*/  IMAD.MOV.U32 R48, RZ, RZ, 0x652b82fe ;  /* 0x652b82feff307424 */ /* 0x000fe200078e00ff */
[----:B------:R-:W-:-:S06]  /*1c270*/  MOV R49, 0x3ff71547 ;  /* 0x3ff7154700317802 */ /* 0x000fcc0000000f00 */
[----:B------:R-:W-:-:S08]  /*1c280*/  DADD R46, R50, R52 ;  /* 0x00000000322e7229 */ /* 0x000fd00000000034 */
[----:B------:R-:W-:Y:S02]  /*1c290*/  DADD R50, R50, -R46 ;  /* 0x0000000032327229 */ /* 0x000fe4000000082e */
[----:B------:R-:W-:-:S06]  /*1c2a0*/  DMUL R12, R46, 2 ;  /* 0x400000002e0c7828 */ /* 0x000fcc0000000000 */
[----:B------:R-:W-:Y:S02]  /*1c2b0*/  DADD R50, R52, R50 ;  /* 0x0000000034327229 */ /* 0x000fe40000000032 */
[----:B------:R-:W-:-:S08]  /*1c2c0*/  DFMA R46, R46, 2, -R12 ;  /* 0x400000002e2e782b */ /* 0x000fd0000000080c */
[----:B------:R-:W-:-:S08]  /*1c2d0*/  DFMA R50, R50, 2, R46 ;  /* 0x400000003232782b */ /* 0x000fd0000000002e */
[----:B------:R-:W-:-:S08]  /*1c2e0*/  DADD R46, R12, R50 ;  /* 0x000000000c2e7229 */ /* 0x000fd00000000032 */
[----:B------:R-:W-:Y:S02]  /*1c2f0*/  DFMA R48, R46, R48, 6.75539944105574400000e+15 ;  /* 0x433800002e30742b */ /* 0x000fe40000000030 */
[----:B------:R-:W-:Y:S01]  /*1c300*/  FSETP.GEU.AND P0, PT, |R47|, 4.1917929649353027344, PT ;  /* 0x4086232b2f00780b */ /* 0x000fe20003f0e200 */
[----:B------:R-:W-:-:S05]  /*1c310*/  DADD R12, R12, -R46 ;  /* 0x000000000c0c7229 */ /* 0x000fca000000082e */
[----:B------:R-:W-:-:S03]  /*1c320*/  DADD R52, R48, -6.75539944105574400000e+15 ;  /* 0xc338000030347429 */ /* 0x000fc60000000000 */
[----:B------:R-:W-:-:S05]  /*1c330*/  DADD R50, R50, R12 ;  /* 0x0000000032327229 */ /* 0x000fca000000000c */
[----:B------:R-:W-:Y:S01]  /*1c340*/  DFMA R54, R52, -UR6, R46 ;  /* 0x8000000634367c2b */ /* 0x000fe2000800002e */
[----:B------:R-:W-:Y:S01]  /*1c350*/  UMOV UR6, 0x3b39803f ;  /* 0x3b39803f00067882 */ /* 0x000fe20000000000 */
[----:B------:R-:W-:-:S06]  /*1c360*/  UMOV UR7, 0x3c7abc9e ;  /* 0x3c7abc9e00077882 */ /* 0x000fcc0000000000 */
[----:B------:R-:W-:Y:S01]  /*1c370*/  DFMA R54, R52, -UR6, R54 ;  /* 0x8000000634367c2b */ /* 0x000fe20008000036 */
[----:B------:R-:W-:Y:S01]  /*1c380*/  UMOV UR6, 0x69ce2bdf ;  /* 0x69ce2bdf00067882 */ /* 0x000fe20000000000 */
[----:B------:R-:W-:Y:S01]  /*1c390*/  IMAD.MOV.U32 R52, RZ, RZ, -0x35dec16 ;  /* 0xfca213eaff347424 */ /* 0x000fe200078e00ff */
[----:B------:R-:W-:Y:S01]  /*1c3a0*/  MOV R53, 0x3e928af3 ;  /* 0x3e928af300357802 */ /* 0x000fe20000000f00 */
[----:B------:R-:W-:-:S05]  /*1c3b0*/  UMOV UR7, 0x3e5ade15 ;  /* 0x3e5ade1500077882 */ /* 0x000fca0000000000 */
[----:B------:R-:W-:Y:S01]  /*1c3c0*/  DFMA R52, R54, UR6, R52 ;  /* 0x0000000636347c2b */ /* 0x000fe20008000034 */
        /* <DEDUP_REMOVED lines=24> */
[----:B------:R-:W-:-:S08]  /*1c550*/  DFMA R52, R54, R52, 1 ;  /* 0x3ff000003634742b */ /* 0x000fd00000000034 */
[----:B------:R-:W-:-:S10]  /*1c560*/  DFMA R52, R54, R52, 1 ;  /* 0x3ff000003634742b */ /* 0x000fd40000000034 */
[----:B------:R-:W-:Y:S01]  /*1c570*/  IMAD R13, R48, 0x100000, R53 ;  /* 0x00100000300d7824 */ /* 0x000fe200078e0235 */
[----:B------:R-:W-:Y:S01]  /*1c580*/  MOV R12, R52 ;  /* 0x00000034000c7202 */ /* 0x000fe20000000f00 */
[----:B------:R-:W-:Y:S06]  /*1c590*/  @!P0 BRA `(.L_x_753) ;  /* 0x0000000000348947 */ /* 0x000fec0003800000 */
[----:B------:R-:W-:Y:S01]  /*1c5a0*/  FSETP.GEU.AND P1, PT, |R47|, 4.2275390625, PT ;  /* 0x408748002f00780b */ /* 0x000fe20003f2e200 */
[C---:B------:R-:W-:Y:S02]  /*1c5b0*/  DADD R12, R46.reuse, +INF ;  /* 0x7ff000002e0c7429 */ /* 0x040fe40000000000 */
[----:B------:R-:W-:-:S08]  /*1c5c0*/  DSETP.GEU.AND P0, PT, R46, RZ, PT ;  /* 0x000000ff2e00722a */ /* 0x000fd00003f0e000 */
[----:B------:R-:W-:Y:S02]  /*1c5d0*/  FSEL R12, R12, RZ, P0 ;  /* 0x000000ff0c0c7208 */ /* 0x000fe40000000000 */
[----:B------:R-:W-:Y:S01]  /*1c5e0*/  @!P1 LEA.HI R3, R48, R48, RZ, 0x1 ;  /* 0x0000003030039211 */ /* 0x000fe200078f08ff */
[----:B------:R-:W-:Y:S01]  /*1c5f0*/  @!P1 IMAD.MOV.U32 R46, RZ, RZ, R52 ;  /* 0x000000ffff2e9224 */ /* 0x000fe200078e0034 */
[----:B------:R-:W-:Y:S02]  /*1c600*/  FSEL R13, R13, RZ, P0 ;  /* 0x000000ff0d0d7208 */ /* 0x000fe40000000000 */
[----:B------:R-:W-:-:S04]  /*1c610*/  @!P1 SHF.R.S32.HI R3, RZ, 0x1, R3 ;  /* 0x00000001ff039819 */ /* 0x000fc80000011403 */
[----:B------:R-:W-:Y:S01]  /*1c620*/  @!P1 LEA R47, R3, R53, 0x14 ;  /* 0x00000035032f9211 */ /* 0x000fe200078ea0ff */
[----:B------:R-:W-:-:S05]  /*1c630*/  @!P1 IMAD.IADD R48, R48, 0x1, -R3 ;  /* 0x0000000130309824 */ /* 0x000fca00078e0a03 */
[----:B------:R-:W-:Y:S02]  /*1c640*/  @!P1 LEA R49, R48, 0x3ff00000, 0x14 ;  /* 0x3ff0000030319811 */ /* 0x000fe400078ea0ff */
[----:B------:R-:W-:-:S06]  /*1c650*/  @!P1 MOV R48, RZ ;  /* 0x000000ff00309202 */ /* 0x000fcc0000000f00 */
[----:B------:R-:W-:-:S11]  /*1c660*/  @!P1 DMUL R12, R46, R48 ;  /* 0x000000302e0c9228 */ /* 0x000fd60000000000 */
.L_x_753:
[----:B------:R-:W-:Y:S01]  /*1c670*/  DFMA R46, R50, R12, R12 ;  /* 0x0000000c322e722b */ /* 0x000fe2000000000c */
[----:B------:R-:W-:Y:S01]  /*1c680*/  IMAD.MOV.U32 R11, RZ, RZ, 0x0 ;  /* 0x00000000ff0b7424 */ /* 0x000fe200078e00ff */
[----:B------:R-:W-:-:S08]  /*1c690*/  DSETP.NEU.AND P0, PT, |R12|, +INF , PT ;  /* 0x7ff000000c00742a */ /* 0x000fd00003f0d200 */
[----:B------:R-:W-:Y:S02]  /*1c6a0*/  FSEL R3, R12, R46, !P0 ;  /* 0x0000002e0c037208 */ /* 0x000fe40004000000 */
[----:B------:R-:W-:Y:S01]  /*1c6b0*/  FSEL R48, R13, R47, !P0 ;  /* 0x0000002f0d307208 */ /* 0x000fe20004000000 */
[----:B------:R-:W-:Y:S06]  /*1c6c0*/  RET.REL.NODEC R10 `(_Z13GetCollisionsPdS_S_S_S_S_S_S_S_S_S_S_S_S_S_S_S_S_S_S_S_S_S_S_S_S_P7RM48Gen) ;  /* 0xfffffe380a4c7950 */ /* 0x000fec0003c3ffff */
        .type           $_Z13GetCollisionsPdS_S_S_S_S_S_S_S_S_S_S_S_S_S_S_S_S_S_S_S_S_S_S_S_S_P7RM48Gen$__internal_trig_reduction_slowpathd,@function
        .size           $_Z13GetCollisionsPdS_S_S_S_S_S_S_S_S_S_S_S_S_S_S_S_S_S_S_S_S_S_S_S_S_P7RM48Gen$__internal_trig_reduction_slowpathd,(.L_x_816 - $_Z13GetCollisionsPdS_S_S_S_S_S_S_S_S_S_S_S_S_S_S_S_S_S_S_S_S_S_S_S_S_P7RM48Gen$__internal_trig_reduction_slowpathd)
$_Z13GetCollisionsPdS_S_S_S_S_S_S_S_S_S_S_S_S_S_S_S_S_S_S_S_S_S_S_S_S_P7RM48Gen$__internal_trig_reduction_slowpathd:
[----:B------:R-:W-:Y:S02]  /*1c6d0*/  SHF.R.U32.HI R8, RZ, 0x14, R50 ;  /* 0x00000014ff087819 */ /* 0x000fe40000011632 */
[----:B------:R-:W-:Y:S01]  /*1c6e0*/  MOV R13, R4 ;  /* 0x00000004000d7202 */ /* 0x000fe20000000f00 */
[----:B------:R-:W-:Y:S01]  /*1c6f0*/  IMAD.MOV.U32 R4, RZ, RZ, RZ ;  /* 0x000000ffff047224 */ /* 0x000fe200078e00ff */
[----:B------:R-:W-:-:S04]  /*1c700*/  LOP3.LUT R5, R8, 0x7ff, RZ, 0xc0, !PT ;  /* 0x000007ff08057812 */ /* 0x000fc800078ec0ff */
[----:B------:R-:W-:-:S13]  /*1c710*/  ISETP.NE.AND P0, PT, R5, 0x7ff, PT ;  /* 0x000007ff0500780c */ /* 0x000fda0003f05270 */
[----:B------:R-:W-:Y:S05]  /*1c720*/  @!P0 BRA `(.L_x_754) ;  /* 0x00000008004c8947 */ /* 0x000fea0003800000 */
[----:B------:R-:W-:Y:S01]  /*1c730*/  IADD3 R4, PT, PT, R5, -0x400, RZ ;  /* 0xfffffc0005047810 */ /* 0x000fe20007ffe0ff */
[----:B------:R-:W-:Y:S01]  /*1c740*/  BSSY.RECONVERGENT B5, `(.L_x_755) ;  /* 0x0000030000057945 */ /* 0x000fe20003800200 */
[----:B------:R-:W-:Y:S01]  /*1c750*/  VIADD R10, R1, 0x30 ;  /* 0x00000030010a7836 */ /* 0x000fe20000000000 */
        /* <DEDUP_REMOVED lines=11> */
[----:B------:R-:W-:Y:S01]  /*1c810*/  SHF.L.U32 R11, R13, 0xb, RZ ;  /* 0x0000000b0d0b7819 */ /* 0x000fe200000006ff */
[----:B------:R-:W-:Y:S01]  /*1c820*/  IMAD.MOV.U32 R13, RZ, RZ, RZ ;  /* 0x000000ffff0d7224 */ /* 0x000fe200078e00ff */
[----:B------:R-:W-:Y:S02]  /*1c830*/  IADD3 R49, PT, PT, RZ, -R9, -R12 ;  /* 0x80000009ff317210 */ /* 0x000fe40007ffe80c */
[----:B------:R-:W-:Y:S02]  /*1c840*/  CS2R R64, SRZ ;  /* 0x0000000000407805 */ /* 0x000fe4000001ff00 */
[----:B------:R-:W-:-:S07]  /*1c850*/  LOP3.LUT R69, R69, 0x80000000, RZ, 0xfc, !PT ;  /* 0x8000000045457812 */ /* 0x000fce00078efcff */
.L_x_758:
[----:B------:R-:W1:Y:S01]  /*1c860*/  LDC.64 R4, c[0x4][0x30] ;  /* 0x01000c00ff047b82 */ /* 0x000e620000000a00 */
[----:B0-----:R-:W-:Y:S02]  /*1c870*/  R2UR UR6, R66 ;  /* 0x00000000420672ca */ /* 0x001fe400000e0000 */
[----:B------:R-:W-:Y:S01]  /*1c880*/  R2UR UR7, R67 ;  /* 0x00000000430772ca */ /* 0x000fe200000e0000 */
[----:B-1----:R-:W-:-:S12]  /*1c890*/  IMAD.WIDE R4, R51, 0x8, R4 ;  /* 0x0000000833047825 */ /* 0x002fd800078e0204 */
[----:B------:R-:W2:Y:S01]  /*1c8a0*/  LDG.E.64.CONSTANT R4, desc[UR6][R4.64] ;  /* 0x0000000604047981 */ /* 0x000ea2000c1e9b00 */
[----:B------:R-:W-:Y:S01]  /*1c8b0*/  MOV R6, R64 ;  /* 0x0000004000067202 */ /* 0x000fe20000000f00 */
[----:B------:R-:W-:Y:S01]  /*1c8c0*/  IMAD.MOV.U32 R7, RZ, RZ, R65 ;  /* 0x000000ffff077224 */ /* 0x000fe200078e0041 */
[----:B------:R-:W-:Y:S02]  /*1c8d0*/  IADD3 R49, PT, PT, R49, 0x1, RZ ;  /* 0x0000000131317810 */ /* 0x000fe40007ffe0ff */
        /* <DEDUP_REMOVED lines=15> */
[----:B------:R-:W-:Y:S01]  /*1c9d0*/  IADD3.X R64, P1, PT, R5, R4, RZ, P1, !PT ;  /* 0x0000000405407210 */ /* 0x000fe20000f3e4ff */
[----:B------:R-:W-:Y:S01]  /*1c9e0*/  IMAD.X R4, RZ, RZ, R60, P0 ;  /* 0x000000ffff047224 */ /* 0x000fe200000e063c */
[----:B------:R-:W-:-:S04]  /*1c9f0*/  ISETP.NE.AND P0, PT, R49, -0xf, PT ;  /* 0xfffffff13100780c */ /* 0x000fc80003f05270 */
[----:B0-----:R-:W-:-:S09]  /*1ca00*/  IADD3.X R65, PT, PT, RZ, R4, RZ, P1, !PT ;  /* 0x00000004ff417210 */ /* 0x001fd20000ffe4ff */
[----:B------:R-:W-:Y:S05]  /*1ca10*/  @P0 BRA `(.L_x_758) ;  /* 0xfffffffc00900947 */ /* 0x000fea000383ffff */
[----:B------:R-:W-:Y:S05]  /*1ca20*/  BSYNC.RECONVERGENT B6 ;  /* 0x0000000000067941 */ /* 0x000fea0003800200 */
.L_x_757:
[----:B------:R-:W-:-:S07]  /*1ca30*/  IMAD.MOV.U32 R51, RZ, RZ, R12 ;  /* 0x000000ffff337224 */ /* 0x000fce00078e000c */
.L_x_756:
[----:B------:R-:W-:Y:S05]  /*1ca40*/  BSYNC.RECONVERGENT B5 ;  /* 0x0000000000057941 */ /* 0x000fea0003800200 */
.L_x_755:
[----:B------:R-:W-:Y:S02]  /*1ca50*/  LOP3.LUT P0, R69, R8, 0x3f, RZ, 0xc0, !PT ;  /* 0x0000003f08457812 */ /* 0x000fe4000780c0ff */
[----:B------:R-:W-:-:S05]  /*1ca60*/  IADD3 R67, PT, PT, R9, R51, RZ ;  /* 0x0000003309437210 */ /* 0x000fca0007ffe0ff */
        /* <DEDUP_REMOVED lines=13> */
[----:B------:R-:W-:-:S02]  /*1cb40*/  @P0 SHF.R.U64 R9, R9, R8, R11 ;  /* 0x0000000809090219 */ /* 0x000fc4000000120b */
        /* <DEDUP_REMOVED lines=10> */
[----:B------:R-:W-:Y:S02]  /*1cbf0*/  @P0 LOP3.LUT R5, R9, R8, RZ, 0xfc, !PT ;  /* 0x0000000809050212 */ /* 0x000fe400078efcff */
[----:B------:R-:W-:-:S02]  /*1cc00*/  SHF.L.W.U32.HI R7, R7, 0x2, R4 ;  /* 0x0000000207077819 */ /* 0x000fc40000010e04 */
        /* <DEDUP_REMOVED lines=14> */
[----:B------:R-:W-:Y:S01]  /*1ccf0*/  SEL R7, R10, R13, !P1 ;  /* 0x0000000d0a077207 */ /* 0x000fe20004800000 */
[----:B------:R-:W-:-:S05]  /*1cd00*/  @!P0 IMAD.MOV R11, RZ, RZ, -R11 ;  /* 0x000000ffff0b8224 */ /* 0x000fca00078e0a0b */
[----:B------:R-:W1:Y:S02]  /*1cd10*/  FLO.U32 R7, R7 ;  /* 0x0000000700077300 */ /* 0x000e6400000e0000 */
[C---:B-1----:R-:W-:Y:S02]  /*1cd20*/  IADD3 R9, PT, PT, -R7.reuse, 0x1f, RZ ;  /* 0x0000001f07097810 */ /* 0x042fe40007ffe1ff */
[----:B------:R-:W-:Y:S02]  /*1cd30*/  IADD3 R6, PT, PT, -R7, 0x3f, RZ ;  /* 0x0000003f07067810 */ /* 0x000fe40007ffe1ff */
[----:B------:R-:W-:-:S04]  /*1cd40*/  @P1 IADD3 R6, PT, PT, R9, RZ, RZ ;  /* 0x000000ff09061210 */ /* 0x000fc80007ffe0ff */
[----:B------:R-:W-:-:S13]  /*1cd50*/  ISETP.NE.AND P1, PT, R6, RZ, PT ;  /* 0x000000ff0600720c */ /* 0x000fda0003f25270 */
[----:B0-----:R-:W-:Y:S05]  /*1cd60*/  @!P1 BRA `(.L_x_760) ;  /* 0x0000000000289947 */ /* 0x001fea0003800000 */
        /* <DEDUP_REMOVED lines=10> */
.L_x_760:
[----:B------:R-:W-:Y:S05]  /*1ce10*/  BSYNC.RECONVERGENT B5 ;  /* 0x0000000000057941 */ /* 0x000fea0003800200 */
.L_x_759:
[----:B------:R-:W-:-:S04]  /*1ce20*/  IMAD.WIDE.U32 R64, R10, 0x2168c235, RZ ;  /* 0x2168c2350a407825 */ /* 0x000fc800078e00ff */
[----:B------:R-:W-:Y:S01]  /*1ce30*/  IMAD.MOV.U32 R9, RZ, RZ, RZ ;  /* 0x000000ffff097224 */ /* 0x000fe200078e00ff */
[----:B------:R-:W-:Y:S01]  /*1ce40*/  MOV R8, R65 ;  /* 0x0000004100087202 */ /* 0x000fe20000000f00 */
[----:B------:R-:W-:Y:S01]  /*1ce50*/  IMAD.HI.U32 R7, R13, -0x36f0255e, RZ ;  /* 0xc90fdaa20d077827 */ /* 0x000fe200078e00ff */
[----:B------:R-:W-:-:S03]  /*1ce60*/  IADD3 RZ, P1, PT, R64, R64, RZ ;  /* 0x0000004040ff7210 */ /* 0x000fc60007f3e0ff */
[----:B------:R-:W-:-:S04]  /*1ce70*/  IMAD.WIDE.U32 R8, R10, -0x36f0255e, R8 ;  /* 0xc90fdaa20a087825 */ /* 0x000fc800078e0008 */
[----:B------:R-:W-:-:S04]  /*1ce80*/  IMAD.WIDE.U32 R8, P3, R13, 0x2168c235, R8 ;  /* 0x2168c2350d087825 */ /* 0x000fc80007860008 */
[----:B------:R-:W-:Y:S01]  /*1ce90*/  IMAD R13, R13, -0x36f0255e, RZ ;  /* 0xc90fdaa20d0d7824 */ /* 0x000fe200078e02ff */
[----:B------:R-:W-:Y:S02]  /*1cea0*/  IADD3.X R7, PT, PT, R7, RZ, RZ, P3, !PT ;  /* 0x000000ff07077210 */ /* 0x000fe40001ffe4ff */
[----:B------:R-:W-:Y:S02]  /*1ceb0*/  IADD3.X RZ, P1, PT, R8, R8, RZ, P1, !PT ;  /* 0x0000000808ff7210 */ /* 0x000fe40000f3e4ff */
[----:B------:R-:W-:-:S04]  /*1cec0*/  IADD3 R9, P3, PT, R13, R9, RZ ;  /* 0x000000090d097210 */ /* 0x000fc80007f7e0ff */
[C---:B------:R-:W-:Y:S01]  /*1ced0*/  ISETP.GT.U32.AND P4, PT, R9.reuse, RZ, PT ;  /* 0x000000ff0900720c */ /* 0x040fe20003f84070 */
[----:B------:R-:W-:Y:S01]  /*1cee0*/  IMAD.X R7, RZ, RZ, R7, P3 ;  /* 0x000000ffff077224 */ /* 0x000fe200018e0607 */
[----:B------:R-:W-:-:S04]  /*1cef0*/  IADD3.X R8, P3, PT, R9, R9, RZ, P1, !PT ;  /* 0x0000000909087210 */ /* 0x000fc80000f7e4ff */
[C---:B------:R-:W-:Y:S02]  /*1cf00*/  ISETP.GT.AND.EX P1, PT, R7.reuse, RZ, PT, P4 ;  /* 0x000000ff0700720c */ /* 0x040fe40003f24340 */
[----:B------:R-:W-:Y:S02]  /*1cf10*/  IADD3.X R10, PT, PT, R7, R7, RZ, P3, !PT ;  /* 0x00000007070a7210 */ /* 0x000fe40001ffe4ff */
[----:B------:R-:W-:Y:S02]  /*1cf20*/  SEL R8, R8, R9, P1 ;  /* 0x0000000908087207 */ /* 0x000fe40000800000 */
[----:B------:R-:W-:Y:S02]  /*1cf30*/  SEL R9, R10, R7, P1 ;  /* 0x000000070a097207 */ /* 0x000fe40000800000 */
[----:B------:R-:W-:Y:S02]  /*1cf40*/  IADD3 R8, P3, PT, R8, 0x1, RZ ;  /* 0x0000000108087810 */ /* 0x000fe40007f7e0ff */
[----:B------:R-:W-:-:S02]  /*1cf50*/  SEL R11, RZ, 0xffffffff, !P1 ;  /* 0xffffffffff0b7807 */ /* 0x000fc40004800000 */
[----:B------:R-:W-:Y:S01]  /*1cf60*/  LOP3.LUT P1, R7, R50, 0x80000000, RZ, 0xc0, !PT ;  /* 0x8000000032077812 */ /* 0x000fe2000782c0ff */
[----:B------:R-:W-:Y:S01]  /*1cf70*/  IMAD.X R9, RZ, RZ, R9, P3 ;  /* 0x000000ffff097224 */ /* 0x000fe200018e0609 */
[----:B------:R-:W-:Y:S02]  /*1cf80*/  IADD3 R6, PT, PT, R11, -R6, RZ ;  /* 0x800000060b067210 */ /* 0x000fe40007ffe0ff */
[----:B------:R-:W-:Y:S02]  /*1cf90*/  SHF.R.U32.HI R11, RZ, 0x1e, R5 ;  /* 0x0000001eff0b7819 */ /* 0x000fe40000011605 */
[----:B------:R-:W-:Y:S01]  /*1cfa0*/  SHF.R.U64 R8, R8, 0xa, R9 ;  /* 0x0000000a08087819 */ /* 0x000fe20000001209 */
[----:B------:R-:W-:Y:S01]  /*1cfb0*/  IMAD.SHL.U32 R6, R6, 0x100000, RZ ;  /* 0x0010000006067824 */ /* 0x000fe200078e00ff */
[----:B------:R-:W-:Y:S02]  /*1cfc0*/  LEA.HI R4, R4, R11, RZ, 0x1 ;  /* 0x0000000b04047211 */ /* 0x000fe400078f08ff */
[----:B------:R-:W-:-:S02]  /*1cfd0*/  IADD3 R8, P3, PT, R8, 0x1, RZ ;  /* 0x0000000108087810 */ /* 0x000fc40007f7e0ff */
[----:B------:R-:W-:Y:S02]  /*1cfe0*/  @!P0 LOP3.LUT R7, R7, 0x80000000, RZ, 0x3c, !PT ;  /* 0x8000000007078812 */ /* 0x000fe400078e3cff */
[----:B------:R-:W-:Y:S02]  /*1cff0*/  LEA.HI.X R9, R9, RZ, RZ, 0x16, P3 ;  /* 0x000000ff09097211 */ /* 0x000fe400018fb4ff */
[----:B------:R-:W-:Y:S02]  /*1d000*/  @P1 IADD3 R4, PT, PT, -R4, RZ, RZ ;  /* 0x000000ff04041210 */ /* 0x000fe40007ffe1ff */
[--C-:B------:R-:W-:Y:S02]  /*1d010*/  SHF.R.U64 R8, R8, 0x1, R9.reuse ;  /* 0x0000000108087819 */ /* 0x100fe40000001209 */
[----:B------:R-:W-:Y:S02]  /*1d020*/  SHF.R.U32.HI R5, RZ, 0x1, R9 ;  /* 0x00000001ff057819 */ /* 0x000fe40000011609 */
[----:B------:R-:W-:-:S04]  /*1d030*/  IADD3 R13, P3, P4, RZ, RZ, R8 ;  /* 0x000000ffff0d7210 */ /* 0x000fc80007c7e008 */
[----:B------:R-:W-:-:S04]  /*1d040*/  IADD3.X R6, PT, PT, R6, 0x3fe00000, R5, P3, P4 ;  /* 0x3fe0000006067810 */ /* 0x000fc80001fe8405 */
[----:B------:R-:W-:-:S07]  /*1d050*/  LOP3.LUT R50, R6, R7, RZ, 0xfc, !PT ;  /* 0x0000000706327212 */ /* 0x000fce00078efcff */
.L_x_754:
[----:B------:R-:W-:Y:S02]  /*1d060*/  HFMA2 R49, -RZ, RZ, 0, 0 ;  /* 0x00000000ff317431 */ /* 0x000fe400000001ff */
[----:B------:R-:W-:Y:S01]  /*1d070*/  IMAD.MOV.U32 R12, RZ, RZ, R4 ;  /* 0x000000ffff0c7224 */ /* 0x000fe200078e0004 */
[----:B------:R-:W-:Y:S01]  /*1d080*/  MOV R4, R13 ;  /* 0x0000000d00047202 */ /* 0x000fe20000000f00 */
[----:B------:R-:W-:Y:S01]  /*1d090*/  IMAD.MOV.U32 R5, RZ, RZ, R50 ;  /* 0x000000ffff057224 */ /* 0x000fe200078e0032 */
[----:B------:R-:W-:Y:S06]  /*1d0a0*/  RET.REL.NODEC R48 `(_Z13GetCollisionsPdS_S_S_S_S_S_S_S_S_S_S_S_S_S_S_S_S_S_S_S_S_S_S_S_S_P7RM48Gen) ;  /* 0xfffffe2c30d47950 */ /* 0x000fec0003c3ffff */
.L_x_761:
        /* <DEDUP_REMOVED lines=13> */
.L_x_816:


//--------------------- .text._Z17SetupRM48GensCudaP7RM48Gen --------------------------
	.section	.text._Z17SetupRM48GensCudaP7RM48Gen,"ax",@progbits
	.align	128
        .global         _Z17SetupRM48GensCudaP7RM48Gen
        .type           _Z17SetupRM48GensCudaP7RM48Gen,@function
        .size           _Z17SetupRM48GensCudaP7RM48Gen,(.L_x_817 - _Z17SetupRM48GensCudaP7RM48Gen)
        .other          _Z17SetupRM48GensCudaP7RM48Gen,@"STO_CUDA_ENTRY STV_DEFAULT"
_Z17SetupRM48GensCudaP7RM48Gen:
.text._Z17SetupRM48GensCudaP7RM48Gen:
[----:B------:R-:W-:Y:S01]  /*0000*/  LDC R1, c[0x0][0x37c] ;  /* 0x0000df00ff017b82 */ /* 0x000fe20000000800 */
[----:B------:R-:W0:Y:S07]  /*0010*/  S2R R3, SR_TID.X ;  /* 0x0000000000037919 */ /* 0x000e2e0000002100 */
[----:B------:R-:W1:Y:S01]  /*0020*/  LDC.64 R12, c[0x0][0x380] ;  /* 0x0000e000ff0c7b82 */ /* 0x000e620000000a00 */
[----:B------:R-:W0:Y:S01]  /*0030*/  LDCU UR6, c[0x0][0x360] ;  /* 0x00006c00ff0677ac */ /* 0x000e220008000800 */
[----:B------:R-:W0:Y:S01]  /*0040*/  S2R R0, SR_CTAID.X ;  /* 0x0000000000007919 */ /* 0x000e220000002500 */
[----:B------:R-:W2:Y:S01]  /*0050*/  LDCU.64 UR4, c[0x0][0x358] ;  /* 0x00006b00ff0477ac */ /* 0x000ea20008000a00 */
[----:B0-----:R-:W-:-:S04]  /*0060*/  IMAD R3, R0, UR6, R3 ;  /* 0x0000000600037c24 */ /* 0x001fc8000f8e0203 */
[----:B-1----:R-:W-:-:S05]  /*0070*/  IMAD.WIDE R12, R3, 0x2298, R12 ;  /* 0x00002298030c7825 */ /* 0x002fca00078e020c */
[----:B--2---:R-:W2:Y:S04]  /*0080*/  LDG.E.64 R2, desc[UR4][R12.64+0x2288] ;  /* 0x002288040c027981 */ /* 0x004ea8000c1e1b00 */
[----:B------:R0:W5:Y:S01]  /*0090*/  LDG.E R6, desc[UR4][R12.64+0x225c] ;  /* 0x00225c040c067981 */ /* 0x000162000c1e1900 */
[----:B------:R-:W-:Y:S01]  /*00a0*/  BSSY.RECONVERGENT B0, `(.L_x_762) ;  /* 0x00002fb000007945 */ /* 0x000fe20003800200 */
        /* <DEDUP_REMOVED lines=11> */
[----:B------:R-:W0:Y:S01]  /*0160*/  MUFU.RCP64H R15, 177 ;  /* 0x40662000000f7908 */ /* 0x000e220000001800 */
[----:B------:R-:W-:Y:S01]  /*0170*/  IMAD.MOV.U32 R24, RZ, RZ, 0x0 ;  /* 0x00000000ff187424 */ /* 0x000fe200078e00ff */
[----:B------:R-:W-:Y:S01]  /*0180*/  MOV R25, 0x40662000 ;  /* 0x4066200000197802 */ /* 0x000fe20000000f00 */
[----:B------:R-:W-:-:S06]  /*0190*/  IMAD.MOV.U32 R14, RZ, RZ, 0x1 ;  /* 0x00000001ff0e7424 */ /* 0x000fcc00078e00ff */
[----:B0-----:R-:W-:-:S08]  /*01a0*/  DFMA R2, R14, -R24, 1 ;  /* 0x3ff000000e02742b */ /* 0x001fd00000000818 */
[----:B------:R-:W-:-:S08]  /*01b0*/  DFMA R2, R2, R2, R2 ;  /* 0x000000020202722b */ /* 0x000fd00000000002 */
[----:B------:R-:W-:Y:S01]  /*01c0*/  DFMA R2, R14, R2, R14 ;  /* 0x000000020e02722b */ /* 0x000fe2000000000e */
[----:B---3--:R-:W-:-:S04]  /*01d0*/  IMAD.WIDE.U32 R18, R17, 0x61d823a3, RZ ;  /* 0x61d823a311127825 */ /* 0x008fc800078e00ff */
[----:B------:R-:W-:-:S04]  /*01e0*/  IMAD.WIDE.U32 R20, P0, R16, 0x64d47cea, R18 ;  /* 0x64d47cea10147825 */ /* 0x000fc80007800012 */
[----:B------:R-:W-:-:S04]  /*01f0*/  IMAD.WIDE.U32 R18, R16, 0x61d823a3, RZ ;  /* 0x61d823a310127825 */ /* 0x000fc800078e00ff */
[----:B------:R-:W-:Y:S01]  /*0200*/  IMAD.X R23, RZ, RZ, RZ, P0 ;  /* 0x000000ffff177224 */ /* 0x000fe200000e06ff */
[----:B------:R-:W-:Y:S01]  /*0210*/  IADD3 RZ, P0, PT, R19, R20, RZ ;  /* 0x0000001413ff7210 */ /* 0x000fe20007f1e0ff */
[----:B------:R-:W-:-:S04]  /*0220*/  IMAD.MOV.U32 R22, RZ, RZ, R21 ;  /* 0x000000ffff167224 */ /* 0x000fc800078e0015 */
[C---:B-1----:R-:W-:Y:S01]  /*0230*/  IMAD.WIDE.U32.X R8, R17.reuse, 0x64d47cea, R22, P0 ;  /* 0x64d47cea11087825 */ /* 0x042fe200000e0416 */
[----:B------:R-:W-:Y:S02]  /*0240*/  ISETP.LT.AND P0, PT, R17, RZ, PT ;  /* 0x000000ff1100720c */ /* 0x000fe40003f01270 */
[----:B------:R-:W-:-:S04]  /*0250*/  IADD3 R5, P1, PT, R8, -0x61d823a3, RZ ;  /* 0x9e27dc5d08057810 */ /* 0x000fc80007f3e0ff */
[----:B------:R-:W-:Y:S02]  /*0260*/  IADD3.X R7, PT, PT, R9, -0x64d47ceb, RZ, P1, !PT ;  /* 0x9b2b831509077810 */ /* 0x000fe40000ffe4ff */
[----:B------:R-:W-:Y:S01]  /*0270*/  SEL R18, R5, R8, P0 ;  /* 0x0000000805127207 */ /* 0x000fe20000000000 */
[----:B------:R-:W-:Y:S01]  /*0280*/  DFMA R4, R2, -R24, 1 ;  /* 0x3ff000000204742b */ /* 0x000fe20000000818 */
[----:B------:R-:W-:-:S04]  /*0290*/  SEL R9, R7, R9, P0 ;  /* 0x0000000907097207 */ /* 0x000fc80000000000 */
[----:B------:R-:W-:-:S03]  /*02a0*/  SHF.R.S64 R18, R18, 0x15, R9 ;  /* 0x0000001512127819 */ /* 0x000fc60000001009 */
[----:B------:R-:W-:Y:S01]  /*02b0*/  DFMA R2, R2, R4, R2 ;  /* 0x000000040202722b */ /* 0x000fe20000000002 */
[----:B------:R-:W-:Y:S01]  /*02c0*/  LEA.HI R18, P1, R9, R18, RZ, 0x1 ;  /* 0x0000001209127211 */ /* 0x000fe200078308ff */
[----:B------:R-:W-:-:S03]  /*02d0*/  IMAD.WIDE.U32 R4, R16, -0x7c9663d7, RZ ;  /* 0x83699c2910047825 */ /* 0x000fc600078e00ff */
[----:B------:R-:W-:Y:S01]  /*02e0*/  LEA.HI.X.SX32 R19, R9, RZ, 0xb, P1 ;  /* 0x000000ff09137211 */ /* 0x000fe200008f5eff */
[----:B------:R-:W-:-:S05]  /*02f0*/  IMAD.WIDE.U32 R8, R17, -0x7c9663d7, RZ ;  /* 0x83699c2911087825 */ /* 0x000fca00078e00ff */
[----:B------:R-:W0:Y:S01]  /*0300*/  I2F.F64.S64 R18, R18 ;  /* 0x0000001200127312 */ /* 0x000e220000301c00 */
[----:B------:R-:W-:-:S04]  /*0310*/  IMAD.WIDE.U32 R8, P1, R16, 0x116dba97, R8 ;  /* 0x116dba9710087825 */ /* 0x000fc80007820008 */
[----:B--2---:R-:W-:Y:S01]  /*0320*/  IMAD.MOV.U32 R10, RZ, RZ, R9 ;  /* 0x000000ffff0a7224 */ /* 0x004fe200078e0009 */
[----:B------:R-:W-:Y:S02]  /*0330*/  IADD3.X R11, PT, PT, RZ, RZ, RZ, P1, !PT ;  /* 0x000000ffff0b7210 */ /* 0x000fe40000ffe4ff */
[----:B------:R-:W-:-:S05]  /*0340*/  IADD3 RZ, P1, PT, R5, R8, RZ ;  /* 0x0000000805ff7210 */ /* 0x000fca0007f3e0ff */
[----:B------:R-:W-:Y:S01]  /*0350*/  IMAD.WIDE.U32.X R10, R17, 0x116dba97, R10, P1 ;  /* 0x116dba97110a7825 */ /* 0x000fe200008e040a */
[----:B0-----:R-:W-:Y:S02]  /*0360*/  DMUL R4, R18, R2 ;  /* 0x0000000212047228 */ /* 0x001fe40000000000 */
[----:B------:R-:W-:-:S04]  /*0370*/  IADD3 R7, P1, PT, R10, 0x7c9663d7, RZ ;  /* 0x7c9663d70a077810 */ /* 0x000fc80007f3e0ff */
[----:B------:R-:W-:Y:S02]  /*0380*/  IADD3.X R15, PT, PT, R11, -0x116dba98, RZ, P1, !PT ;  /* 0xee9245680b0f7810 */ /* 0x000fe40000ffe4ff */
[----:B------:R-:W-:Y:S01]  /*0390*/  DFMA R8, R4, -177, R18 ;  /* 0xc06620000408782b */ /* 0x000fe20000000012 */
[----:B------:R-:W-:Y:S02]  /*03a0*/  SEL R20, R7, R10, P0 ;  /* 0x0000000a07147207 */ /* 0x000fe40000000000 */
[----:B------:R-:W-:Y:S02]  /*03b0*/  SEL R11, R15, R11, P0 ;  /* 0x0000000b0f0b7207 */ /* 0x000fe40000000000 */
[----:B------:R-:W-:Y:S02]  /*03c0*/  FSETP.GEU.AND P1, PT, |R19|, 6.5827683646048100446e-37, PT ;  /* 0x036000001300780b */ /* 0x000fe40003f2e200 */
[----:B------:R-:W-:Y:S01]  /*03d0*/  SHF.R.S64 R20, R20, 0xb, R11 ;  /* 0x0000000b14147819 */ /* 0x000fe2000000100b */
[----:B------:R-:W-:Y:S01]  /*03e0*/  DFMA R2, R2, R8, R4 ;  /* 0x000000080202722b */ /* 0x000fe20000000004 */
[----:B------:R-:W-:-:S02]  /*03f0*/  IMAD.MOV.U32 R5, RZ, RZ, RZ ;  /* 0x000000ffff057224 */ /* 0x000fc400078e00ff */
[----:B------:R-:W-:-:S04]  /*0400*/  LEA.HI R20, P0, R11, R20, RZ, 0x1 ;  /* 0x000000140b147211 */ /* 0x000fc800078108ff */
[----:B------:R-:W-:Y:S01]  /*0410*/  LEA.HI.X.SX32 R21, R11, RZ, 0x15, P0 ;  /* 0x000000ff0b157211 */ /* 0x000fe200000faeff */
[----:B------:R-:W-:-:S04]  /*0420*/  IMAD.WIDE.U32 R16, R20, -0x7582, R16 ;  /* 0xffff8a7e14107825 */ /* 0x000fc800078e0010 */
[----:B------:R-:W-:Y:S01]  /*0430*/  FFMA R0, RZ, 3.595703125, R3 ;  /* 0x40662000ff007823 */ /* 0x000fe20000000003 */
[----:B------:R-:W-:-:S04]  /*0440*/  IMAD R15, R21, -0x7582, RZ ;  /* 0xffff8a7e150f7824 */ /* 0x000fc800078e02ff */
[----:B------:R-:W-:Y:S02]  /*0450*/  FSETP.GT.AND P0, PT, |R0|, 1.469367938527859385e-39, PT ;  /* 0x001000000000780b */ /* 0x000fe40003f04200 */
[----:B------:R-:W-:-:S11]  /*0460*/  IADD3 R15, PT, PT, R17, -R20, R15 ;  /* 0x80000014110f7210 */ /* 0x000fd60007ffe00f */
[----:B------:R-:W-:Y:S05]  /*0470*/  @P0 BRA P1, `(.L_x_764) ;  /* 0x0000000000180947 */ /* 0x000fea0000800000 */
[----:B------:R-:W-:Y:S01]  /*0480*/  MOV R2, R18 ;  /* 0x0000001200027202 */ /* 0x000fe20000000f00 */
[----:B------:R-:W-:Y:S01]  /*0490*/  IMAD.MOV.U32 R0, RZ, RZ, R19 ;  /* 0x000000ffff007224 */ /* 0x000fe200078e0013 */
[----:B------:R-:W-:Y:S01]  /*04a0*/  MOV R7, 0x4d0 ;  /* 0x000004d000077802 */ /* 0x000fe20000000f00 */
[----:B------:R-:W-:-:S07]  /*04b0*/  IMAD.MOV.U32 R8, RZ, RZ, 0x40662000 ;  /* 0x40662000ff087424 */ /* 0x000fce00078e00ff */
[----:B-----5:R-:W-:Y:S05]  /*04c0*/  CALL.REL.NOINC `($__internal_4_$__cuda_sm20_div_rn_f64_full) ;  /* 0x0000002c00fc7944 */ /* 0x020fea0003c00000 */
[----:B------:R-:W-:-:S07]  /*04d0*/  MOV R3, R0 ;  /* 0x0000000000037202 */ /* 0x000fce0000000f00 */
.L_x_764:
[----:B------:R-:W0:Y:S01]  /*04e0*/  MUFU.RCP64H R9, 177 ;  /* 0x4066200000097908 */ /* 0x000e220000001800 */
[----:B------:R-:W-:Y:S01]  /*04f0*/  IMAD.MOV.U32 R10, RZ, RZ, 0x0 ;  /* 0x00000000ff0a7424 */ /* 0x000fe200078e00ff */
[----:B------:R-:W-:Y:S01]  /*0500*/  MOV R8, 0x1 ;  /* 0x0000000100087802 */ /* 0x000fe20000000f00 */
[----:B------:R-:W-:-:S05]  /*0510*/  IMAD.MOV.U32 R11, RZ, RZ, 0x40662000 ;  /* 0x40662000ff0b7424 */ /* 0x000fca00078e00ff */
[----:B------:R-:W1:Y:S08]  /*0520*/  I2F.F64.S64 R20, R20 ;  /* 0x0000001400147312 */ /* 0x000e700000301c00 */
[----:B------:R-:W2:Y:S01]  /*0530*/  F2I.F64.TRUNC R0, R2 ;  /* 0x0000000200007311 */ /* 0x000ea2000030d100 */
[----:B0-----:R-:W-:Y:S01]  /*0540*/  DFMA R22, R8, -R10, 1 ;  /* 0x3ff000000816742b */ /* 0x001fe2000000080a */
[----:B-1----:R-:W-:-:S07]  /*0550*/  FSETP.GEU.AND P1, PT, |R21|, 6.5827683646048100446e-37, PT ;  /* 0x036000001500780b */ /* 0x002fce0003f2e200 */
[----:B------:R-:W-:-:S08]  /*0560*/  DFMA R22, R22, R22, R22 ;  /* 0x000000161616722b */ /* 0x000fd00000000016 */
[----:B------:R-:W-:Y:S01]  /*0570*/  DFMA R22, R8, R22, R8 ;  /* 0x000000160816722b */ /* 0x000fe20000000008 */
[----:B--2---:R-:W0:Y:S07]  /*0580*/  I2F.F64 R8, R0 ;  /* 0x0000000000087312 */ /* 0x004e2e0000201c00 */
[----:B------:R-:W-:-:S08]  /*0590*/  DFMA R10, R22, -R10, 1 ;  /* 0x3ff00000160a742b */ /* 0x000fd0000000080a */
[----:B------:R-:W-:Y:S02]  /*05a0*/  DFMA R24, R22, R10, R22 ;  /* 0x0000000a1618722b */ /* 0x000fe40000000016 */
[----:B0-----:R-:W-:-:S06]  /*05b0*/  DFMA R8, R8, -177, R18 ;  /* 0xc06620000808782b */ /* 0x001fcc0000000012 */
[----:B------:R-:W-:Y:S02]  /*05c0*/  DMUL R10, R24, R20 ;  /* 0x00000014180a7228 */ /* 0x000fe40000000000 */
[----:B------:R-:W-:-:S06]  /*05d0*/  DADD R8, R8, 2 ;  /* 0x4000000008087429 */ /* 0x000fcc0000000000 */
[----:B------:R-:W-:-:S08]  /*05e0*/  DFMA R22, R10, -177, R20 ;  /* 0xc06620000a16782b */ /* 0x000fd00000000014 */
[----:B------:R-:W-:Y:S02]  /*05f0*/  DFMA R2, R24, R22, R10 ;  /* 0x000000161802722b */ /* 0x000fe4000000000a */
[----:B------:R0:W1:Y:S08]  /*0600*/  F2I.S64.F64.TRUNC R22, R8 ;  /* 0x0000000800167311 */ /* 0x000070000030d900 */
[----:B------:R-:W-:-:S05]  /*0610*/  FFMA R4, RZ, 3.595703125, R3 ;  /* 0x40662000ff047823 */ /* 0x000fca0000000003 */
[----:B------:R-:W-:-:S13]  /*0620*/  FSETP.GT.AND P0, PT, |R4|, 1.469367938527859385e-39, PT ;  /* 0x001000000400780b */ /* 0x000fda0003f04200 */
[----:B01----:R-:W-:Y:S05]  /*0630*/  @P0 BRA P1, `(.L_x_765) ;  /* 0x0000000000180947 */ /* 0x003fea0000800000 */
[----:B------:R-:W-:Y:S01]  /*0640*/  IMAD.MOV.U32 R2, RZ, RZ, R20 ;  /* 0x000000ffff027224 */ /* 0x000fe200078e0014 */
[----:B------:R-:W-:Y:S01]  /*0650*/  MOV R8, 0x40662000 ;  /* 0x4066200000087802 */ /* 0x000fe20000000f00 */
[----:B------:R-:W-:Y:S01]  /*0660*/  IMAD.MOV.U32 R0, RZ, RZ, R21 ;  /* 0x000000ffff007224 */ /* 0x000fe200078e0015 */
[----:B------:R-:W-:-:S07]  /*0670*/  MOV R7, 0x690 ;  /* 0x0000069000077802 */ /* 0x000fce0000000f00 */
[----:B-----5:R-:W-:Y:S05]  /*0680*/  CALL.REL.NOINC `($__internal_4_$__cuda_sm20_div_rn_f64_full) ;  /* 0x0000002c008c7944 */ /* 0x020fea0003c00000 */
[----:B------:R-:W-:-:S07]  /*0690*/  IMAD.MOV.U32 R3, RZ, RZ, R0 ;  /* 0x000000ffff037224 */ /* 0x000fce00078e0000 */
.L_x_765:
[C---:B------:R-:W-:Y:S01]  /*06a0*/  IMAD.WIDE.U32 R8, R15.reuse, -0x4d4122d7, RZ ;  /* 0xb2bedd290f087825 */ /* 0x040fe200078e00ff */
[----:B------:R-:W0:Y:S01]  /*06b0*/  MUFU.RCP64H R11, 178 ;  /* 0x40664000000b7908 */ /* 0x000e220000001800 */
[----:B------:R-:W-:Y:S02]  /*06c0*/  MOV R10, 0x1 ;  /* 0x00000001000a7802 */ /* 0x000fe40000000f00 */
[----:B------:R-:W-:Y:S01]  /*06d0*/  ISETP.LT.AND P1, PT, R15, RZ, PT ;  /* 0x000000ff0f00720c */ /* 0x000fe20003f21270 */
[----:B------:R-:W-:-:S04]  /*06e0*/  IMAD.WIDE.U32 R18, P0, R16, 0x183c977a, R8 ;  /* 0x183c977a10127825 */ /* 0x000fc80007800008 */
        /* <DEDUP_REMOVED lines=15> */
[C---:B------:R-:W-:Y:S02]  /*07e0*/  LEA.HI R18, P0, R25.reuse, R0, RZ, 0x1 ;  /* 0x0000000019127211 */ /* 0x040fe400078108ff */
[----:B------:R-:W0:Y:S02]  /*07f0*/  F2I.F64.TRUNC R0, R2 ;  /* 0x0000000200007311 */ /* 0x000e24000030d100 */
[----:B------:R-:W-:-:S03]  /*0800*/  LEA.HI.X.SX32 R19, R25, RZ, 0x1c, P0 ;  /* 0x000000ff19137211 */ /* 0x000fc600000fe6ff */
[----:B------:R-:W-:-:S03]  /*0810*/  DFMA R8, R10, -R8, 1 ;  /* 0x3ff000000a08742b */ /* 0x000fc60000000808 */
[----:B------:R-:W1:Y:S05]  /*0820*/  I2F.F64.S64 R18, R18 ;  /* 0x0000001200127312 */ /* 0x000e6a0000301c00 */
[----:B------:R-:W-:-:S03]  /*0830*/  DFMA R10, R10, R8, R10 ;  /* 0x000000080a0a722b */ /* 0x000fc6000000000a */
[----:B0-----:R-:W0:Y:S05]  /*0840*/  I2F.F64 R8, R0 ;  /* 0x0000000000087312 */ /* 0x001e2a0000201c00 */
[----:B-1----:R-:W-:Y:S01]  /*0850*/  DMUL R24, R18, R10 ;  /* 0x0000000a12187228 */ /* 0x002fe20000000000 */
[----:B------:R-:W-:-:S07]  /*0860*/  FSETP.GEU.AND P1, PT, |R19|, 6.5827683646048100446e-37, PT ;  /* 0x036000001300780b */ /* 0x000fce0003f2e200 */
[----:B------:R-:W-:Y:S02]  /*0870*/  DFMA R26, R24, -178, R18 ;  /* 0xc0664000181a782b */ /* 0x000fe40000000012 */
[----:B0-----:R-:W-:-:S06]  /*0880*/  DFMA R8, R8, -177, R20 ;  /* 0xc06620000808782b */ /* 0x001fcc0000000014 */
[----:B------:R-:W-:Y:S02]  /*0890*/  DFMA R2, R10, R26, R24 ;  /* 0x0000001a0a02722b */ /* 0x000fe40000000018 */
[----:B------:R-:W-:-:S06]  /*08a0*/  DADD R8, R8, 2 ;  /* 0x4000000008087429 */ /* 0x000fcc0000000000 */
[----:B------:R0:W1:Y:S02]  /*08b0*/  F2I.S64.F64.TRUNC R24, R8 ;  /* 0x0000000800187311 */ /* 0x000064000030d900 */
[----:B------:R-:W-:-:S05]  /*08c0*/  FFMA R4, RZ, 3.59765625, R3 ;  /* 0x40664000ff047823 */ /* 0x000fca0000000003 */
        /* <DEDUP_REMOVED lines=8> */
.L_x_766:
        /* <DEDUP_REMOVED lines=10> */
[----:B------:R-:W-:-:S08]  /*09f0*/  DFMA R10, R8, R10, R8 ;  /* 0x0000000a080a722b */ /* 0x000fd00000000008 */
[----:B------:R-:W-:-:S08]  /*0a00*/  DFMA R8, R10, -R20, 1 ;  /* 0x3ff000000a08742b */ /* 0x000fd00000000814 */
[----:B------:R-:W-:Y:S02]  /*0a10*/  DFMA R10, R10, R8, R10 ;  /* 0x000000080a0a722b */ /* 0x000fe4000000000a */
[----:B------:R-:W0:Y:S06]  /*0a20*/  I2F.F64 R8, R0 ;  /* 0x0000000000087312 */ /* 0x000e2c0000201c00 */
[----:B------:R-:W-:-:S08]  /*0a30*/  DMUL R20, R16, R10 ;  /* 0x0000000a10147228 */ /* 0x000fd00000000000 */
[----:B------:R-:W-:Y:S02]  /*0a40*/  DFMA R26, R20, -169, R16 ;  /* 0xc0652000141a782b */ /* 0x000fe40000000010 */
[----:B0-----:R-:W-:-:S06]  /*0a50*/  DFMA R8, R8, -178, R18 ;  /* 0xc06640000808782b */ /* 0x001fcc0000000012 */
[----:B------:R-:W-:Y:S02]  /*0a60*/  DFMA R2, R10, R26, R20 ;  /* 0x0000001a0a02722b */ /* 0x000fe40000000014 */
[----:B------:R-:W-:-:S06]  /*0a70*/  DADD R8, R8, 1 ;  /* 0x3ff0000008087429 */ /* 0x000fcc0000000000 */
[----:B------:R0:W1:Y:S02]  /*0a80*/  F2I.S64.F64.TRUNC R14, R8 ;  /* 0x00000008000e7311 */ /* 0x000064000030d900 */
[----:B------:R-:W-:-:S05]  /*0a90*/  FFMA R4, RZ, 3.580078125, R3 ;  /* 0x40652000ff047823 */ /* 0x000fca0000000003 */
[----:B------:R-:W-:-:S13]  /*0aa0*/  FSETP.GT.AND P0, PT, |R4|, 1.469367938527859385e-39, PT ;  /* 0x001000000400780b */ /* 0x000fda0003f04200 */
[----:B01----:R-:W-:Y:S05]  /*0ab0*/  @P0 BRA P1, `(.L_x_767) ;  /* 0x0000000000180947 */ /* 0x003fea0000800000 */
[----:B------:R-:W-:Y:S01]  /*0ac0*/  MOV R2, R16 ;  /* 0x0000001000027202 */ /* 0x000fe20000000f00 */
[----:B------:R-:W-:Y:S01]  /*0ad0*/  IMAD.MOV.U32 R0, RZ, RZ, R17 ;  /* 0x000000ffff007224 */ /* 0x000fe200078e0011 */
[----:B------:R-:W-:Y:S01]  /*0ae0*/  MOV R7, 0xb10 ;  /* 0x00000b1000077802 */ /* 0x000fe20000000f00 */
[----:B------:R-:W-:-:S07]  /*0af0*/  IMAD.MOV.U32 R8, RZ, RZ, 0x40652000 ;  /* 0x40652000ff087424 */ /* 0x000fce00078e00ff */
[----:B-----5:R-:W-:Y:S05]  /*0b00*/  CALL.REL.NOINC `($__internal_4_$__cuda_sm20_div_rn_f64_full) ;  /* 0x00000028006c7944 */ /* 0x020fea0003c00000 */
[----:B------:R-:W-:-:S07]  /*0b10*/  MOV R3, R0 ;  /* 0x0000000000037202 */ /* 0x000fce0000000f00 */
.L_x_767:
[----:B------:R-:W0:Y:S01]  /*0b20*/  F2I.F64.TRUNC R2, R2 ;  /* 0x0000000200027311 */ /* 0x000e22000030d100 */
[----:B------:R-:W1:Y:S01]  /*0b30*/  LDC.64 R10, c[0x4][0x20] ;  /* 0x01000800ff0a7b82 */ /* 0x000e620000000a00 */
[----:B------:R-:W-:Y:S01]  /*0b40*/  IMAD.MOV.U32 R20, RZ, RZ, 0x0 ;  /* 0x00000000ff147424 */ /* 0x000fe200078e00ff */
[----:B------:R-:W-:Y:S01]  /*0b50*/  MOV R4, 0x1 ;  /* 0x0000000100047802 */ /* 0x000fe20000000f00 */
[----:B------:R-:W-:-:S04]  /*0b60*/  IMAD.MOV.U32 R21, RZ, RZ, 0x3ff00000 ;  /* 0x3ff00000ff157424 */ /* 0x000fc800078e00ff */
[----:B0-----:R-:W0:Y:S01]  /*0b70*/  I2F.F64 R8, R2 ;  /* 0x0000000200087312 */ /* 0x001e220000201c00 */
[----:B-1----:R1:W-:Y:S01]  /*0b80*/  STG.E.64 desc[UR4][R10.64], R20 ;  /* 0x000000140a007986 */ /* 0x0023e2000c101b04 */
[----:B0-----:R-:W-:-:S06]  /*0b90*/  DFMA R8, R8, -169, R16 ;  /* 0xc06520000808782b */ /* 0x001fcc0000000010 */
[----:B------:R1:W0:Y:S05]  /*0ba0*/  F2I.S64.F64.TRUNC R18, R8 ;  /* 0x0000000800127311 */ /* 0x00022a000030d900 */
.L_x_793:
[----:B------:R-:W-:Y:S01]  /*0bb0*/  IMAD.MOV.U32 R3, RZ, RZ, RZ ;  /* 0x000000ffff037224 */ /* 0x000fe200078e00ff */
[----:B------:R-:W-:Y:S01]  /*0bc0*/  CS2R R16, SRZ ;  /* 0x0000000000107805 */ /* 0x000fe2000001ff00 */
[----:B-1----:R-:W-:Y:S01]  /*0bd0*/  IMAD.MOV.U32 R20, RZ, RZ, 0x0 ;  /* 0x00000000ff147424 */ /* 0x002fe200078e00ff */
[----:B------:R-:W-:-:S07]  /*0be0*/  MOV R21, 0x3fe00000 ;  /* 0x3fe0000000157802 */ /* 0x000fce0000000f00 */
.L_x_792:
[----:B------:R-:W1:Y:S01]  /*0bf0*/  MUFU.RCP64H R11, 179 ;  /* 0x40666000000b7908 */ /* 0x000e620000001800 */
[----:B------:R-:W-:Y:S01]  /*0c00*/  IMAD.MOV.U32 R8, RZ, RZ, 0x0 ;  /* 0x00000000ff087424 */ /* 0x000fe200078e00ff */
[----:B------:R-:W-:Y:S01]  /*0c10*/  MOV R10, 0x1 ;  /* 0x00000001000a7802 */ /* 0x000fe20000000f00 */
[----:B------:R-:W-:Y:S01]  /*0c20*/  IMAD.MOV.U32 R9, RZ, RZ, 0x3ff00000 ;  /* 0x3ff00000ff097424 */ /* 0x000fe200078e00ff */
[----:B------:R-:W-:Y:S01]  /*0c30*/  BSSY.RECONVERGENT B2, `(.L_x_768) ;  /* 0x0000019000027945 */ /* 0x000fe20003800200 */
[-C--:B------:R-:W-:Y:S02]  /*0c40*/  IMAD R7, R23, R24.reuse, RZ ;  /* 0x0000001817077224 */ /* 0x080fe400078e02ff */
[----:B------:R-:W-:-:S04]  /*0c50*/  IMAD.WIDE.U32 R28, R22, R24, RZ ;  /* 0x00000018161c7225 */ /* 0x000fc800078e00ff */
[----:B------:R-:W-:-:S04]  /*0c60*/  IMAD R7, R22, R25, R7 ;  /* 0x0000001916077224 */ /* 0x000fc800078e0207 */
[----:B------:R-:W-:Y:S01]  /*0c70*/  IMAD.IADD R29, R29, 0x1, R7 ;  /* 0x000000011d1d7824 */ /* 0x000fe200078e0207 */
[----:B-1----:R-:W-:-:S03]  /*0c80*/  DFMA R26, R10, -179, R8 ;  /* 0xc06660000a1a782b */ /* 0x002fc60000000008 */
[----:B------:R-:W1:Y:S05]  /*0c90*/  I2F.F64.S64 R22, R28 ;  /* 0x0000001c00167312 */ /* 0x000e6a0000301c00 */
[----:B------:R-:W-:-:S08]  /*0ca0*/  DFMA R26, R26, R26, R26 ;  /* 0x0000001a1a1a722b */ /* 0x000fd0000000001a */
[----:B------:R-:W-:Y:S01]  /*0cb0*/  DFMA R26, R10, R26, R10 ;  /* 0x0000001a0a1a722b */ /* 0x000fe2000000000a */
[----:B-1----:R-:W-:-:S07]  /*0cc0*/  FSETP.GEU.AND P1, PT, |R23|, 6.5827683646048100446e-37, PT ;  /* 0x036000001700780b */ /* 0x002fce0003f2e200 */
        /* <DEDUP_REMOVED lines=10> */
[----:B------:R-:W-:Y:S01]  /*0d70*/  IMAD.MOV.U32 R8, RZ, RZ, 0x40666000 ;  /* 0x40666000ff087424 */ /* 0x000fe200078e00ff */
[----:B------:R-:W-:-:S07]  /*0d80*/  MOV R7, 0xda0 ;  /* 0x00000da000077802 */ /* 0x000fce0000000f00 */
[----:B0----5:R-:W-:Y:S05]  /*0d90*/  CALL.REL.NOINC `($__internal_4_$__cuda_sm20_div_rn_f64_full) ;  /* 0x0000002400c87944 */ /* 0x021fea0003c00000 */
[----:B------:R-:W-:Y:S01]  /*0da0*/  IMAD.MOV.U32 R8, RZ, RZ, R2 ;  /* 0x000000ffff087224 */ /* 0x000fe200078e0002 */
[----:B------:R-:W-:-:S07]  /*0db0*/  MOV R9, R0 ;  /* 0x0000000000097202 */ /* 0x000fce0000000f00 */
.L_x_769:
[----:B------:R-:W-:Y:S05]  /*0dc0*/  BSYNC.RECONVERGENT B2 ;  /* 0x0000000000027941 */ /* 0x000fea0003800200 */
.L_x_768:
        /* <DEDUP_REMOVED lines=14> */
[----:B------:R-:W-:-:S08]  /*0eb0*/  DFMA R10, R32, -179, R10 ;  /* 0xc0666000200a782b */ /* 0x000fd0000000000a */
[----:B------:R-:W-:Y:S02]  /*0ec0*/  DFMA R32, R32, R10, R32 ;  /* 0x0000000a2020722b */ /* 0x000fe40000000020 */
[----:B--2---:R-:W-:-:S08]  /*0ed0*/  DMUL R28, R28, R30 ;  /* 0x0000001e1c1c7228 */ /* 0x004fd00000000000 */
        /* <DEDUP_REMOVED lines=10> */
[----:B------:R-:W-:-:S07]  /*0f80*/  IMAD.MOV.U32 R8, RZ, RZ, 0x40666000 ;  /* 0x40666000ff087424 */ /* 0x000fce00078e00ff */
[----:B0----5:R-:W-:Y:S05]  /*0f90*/  CALL.REL.NOINC `($__internal_4_$__cuda_sm20_div_rn_f64_full) ;  /* 0x0000002400487944 */ /* 0x021fea0003c00000 */
[----:B------:R-:W-:Y:S01]  /*0fa0*/  MOV R8, R2 ;  /* 0x0000000200087202 */ /* 0x000fe20000000f00 */
[----:B------:R-:W-:-:S07]  /*0fb0*/  IMAD.MOV.U32 R9, RZ, RZ, R0 ;  /* 0x000000ffff097224 */ /* 0x000fce00078e0000 */
.L_x_771:
[----:B------:R-:W-:Y:S05]  /*0fc0*/  BSYNC.RECONVERGENT B2 ;  /* 0x0000000000027941 */ /* 0x000fea0003800200 */
.L_x_770:
[----:B------:R-:W1:Y:S01]  /*0fd0*/  MUFU.RCP64H R23, 169 ;  /* 0x4065200000177908 */ /* 0x000e620000001800 */
[----:B------:R-:W-:Y:S02]  /*0fe0*/  HFMA2 R11, -RZ, RZ, 1.984375, 0 ;  /* 0x3ff00000ff0b7431 */ /* 0x000fe400000001ff */
        /* <DEDUP_REMOVED lines=29> */
[----:B------:R-:W-:-:S07]  /*11c0*/  IMAD.MOV.U32 R8, RZ, RZ, 0x40652000 ;  /* 0x40652000ff087424 */ /* 0x000fce00078e00ff */
[----:B-----5:R-:W-:Y:S05]  /*11d0*/  CALL.REL.NOINC `($__internal_4_$__cuda_sm20_div_rn_f64_full) ;  /* 0x0000002000b87944 */ /* 0x020fea0003c00000 */
[----:B------:R-:W-:Y:S01]  /*11e0*/  MOV R10, R2 ;  /* 0x00000002000a7202 */ /* 0x000fe20000000f00 */
[----:B------:R-:W-:-:S07]  /*11f0*/  IMAD.MOV.U32 R11, RZ, RZ, R0 ;  /* 0x000000ffff0b7224 */ /* 0x000fce00078e0000 */
.L_x_773:
[----:B------:R-:W-:Y:S05]  /*1200*/  BSYNC.RECONVERGENT B2 ;  /* 0x0000000000027941 */ /* 0x000fea0003800200 */
.L_x_772:
        /* <DEDUP_REMOVED lines=41> */
[----:B------:R-:W-:Y:S01]  /*14a0*/  MOV R8, 0x40666000 ;  /* 0x4066600000087802 */ /* 0x000fe20000000f00 */
[----:B------:R-:W-:Y:S01]  /*14b0*/  IMAD.MOV.U32 R0, RZ, RZ, R25 ;  /* 0x000000ffff007224 */ /* 0x000fe200078e0019 */
[----:B------:R-:W-:-:S07]  /*14c0*/  MOV R7, 0x14e0 ;  /* 0x000014e000077802 */ /* 0x000fce0000000f00 */
[----:B-----5:R-:W-:Y:S05]  /*14d0*/  CALL.REL.NOINC `($__internal_4_$__cuda_sm20_div_rn_f64_full) ;  /* 0x0000001c00f87944 */ /* 0x020fea0003c00000 */
[----:B------:R-:W-:Y:S02]  /*14e0*/  IMAD.MOV.U32 R8, RZ, RZ, R2 ;  /* 0x000000ffff087224 */ /* 0x000fe400078e0002 */
[----:B------:R-:W-:-:S07]  /*14f0*/  IMAD.MOV.U32 R9, RZ, RZ, R0 ;  /* 0x000000ffff097224 */ /* 0x000fce00078e0000 */
.L_x_775:
[----:B------:R-:W-:Y:S05]  /*1500*/  BSYNC.RECONVERGENT B2 ;  /* 0x0000000000027941 */ /* 0x000fea0003800200 */
.L_x_774:
        /* <DEDUP_REMOVED lines=26> */
[----:B-----5:R-:W-:Y:S05]  /*16b0*/  CALL.REL.NOINC `($__internal_4_$__cuda_sm20_div_rn_f64_full) ;  /* 0x0000001c00807944 */ /* 0x020fea0003c00000 */
[----:B------:R-:W-:Y:S01]  /*16c0*/  MOV R8, R2 ;  /* 0x0000000200087202 */ /* 0x000fe20000000f00 */
[----:B------:R-:W-:-:S07]  /*16d0*/  IMAD.MOV.U32 R9, RZ, RZ, R0 ;  /* 0x000000ffff097224 */ /* 0x000fce00078e0000 */
.L_x_777:
[----:B------:R-:W-:Y:S05]  /*16e0*/  BSYNC.RECONVERGENT B2 ;  /* 0x0000000000027941 */ /* 0x000fea0003800200 */
.L_x_776:
[----:B------:R-:W0:Y:S01]  /*16f0*/  MUFU.RCP64H R25, 169 ;  /* 0x4065200000197908 */ /* 0x000e220000001800 */
[----:B------:R-:W-:Y:S02]  /*1700*/  HFMA2 R11, -RZ, RZ, 1.984375, 0 ;  /* 0x3ff00000ff0b7431 */ /* 0x000fe400000001ff */
        /* <DEDUP_REMOVED lines=33> */
.L_x_779:
[----:B------:R-:W-:Y:S05]  /*1920*/  BSYNC.RECONVERGENT B2 ;  /* 0x0000000000027941 */ /* 0x000fea0003800200 */
.L_x_778:
        /* <DEDUP_REMOVED lines=47> */
.L_x_781:
[----:B------:R-:W-:Y:S05]  /*1c20*/  BSYNC.RECONVERGENT B2 ;  /* 0x0000000000027941 */ /* 0x000fea0003800200 */
.L_x_780:
        /* <DEDUP_REMOVED lines=29> */
.L_x_783:
[----:B------:R-:W-:Y:S05]  /*1e00*/  BSYNC.RECONVERGENT B2 ;  /* 0x0000000000027941 */ /* 0x000fea0003800200 */
.L_x_782:
        /* <DEDUP_REMOVED lines=35> */
.L_x_785:
[----:B------:R-:W-:Y:S05]  /*2040*/  BSYNC.RECONVERGENT B2 ;  /* 0x0000000000027941 */ /* 0x000fea0003800200 */
.L_x_784:
        /* <DEDUP_REMOVED lines=47> */
.L_x_787:
[----:B------:R-:W-:Y:S05]  /*2340*/  BSYNC.RECONVERGENT B2 ;  /* 0x0000000000027941 */ /* 0x000fea0003800200 */
.L_x_786:
        /* <DEDUP_REMOVED lines=29> */
.L_x_789:
[----:B------:R-:W-:Y:S05]  /*2520*/  BSYNC.RECONVERGENT B2 ;  /* 0x0000000000027941 */ /* 0x000fea0003800200 */
.L_x_788:
        /* <DEDUP_REMOVED lines=35> */
.L_x_791:
[----:B------:R-:W-:Y:S05]  /*2760*/  BSYNC.RECONVERGENT B2 ;  /* 0x0000000000027941 */ /* 0x000fea0003800200 */
.L_x_790:
        /* <DEDUP_REMOVED lines=61> */
[----:B0-----:R0:W-:Y:S01]  /*2b40*/  STG.E.64 desc[UR4][R2.64], R4 ;  /* 0x0000000402007986 */ /* 0x0011e2000c101b04 */
[C---:B------:R-:W-:Y:S02]  /*2b50*/  DMUL R8, R4.reuse, 362436 ;  /* 0x41161f1004087828 */ /* 0x040fe40000000000 */
[C---:B------:R-:W-:Y:S02]  /*2b60*/  DMUL R10, R4.reuse, UR6 ;  /* 0x00000006040a7c28 */ /* 0x040fe40008000000 */
[----:B------:R-:W-:-:S03]  /*2b70*/  DMUL R16, R4, UR8 ;  /* 0x0000000804107c28 */ /* 0x000fc60008000000 */
[----:B------:R0:W-:Y:S04]  /*2b80*/  STG.E.64 desc[UR4][R12.64+0x2268], R8 ;  /* 0x002268080c007986 */ /* 0x0001e8000c101b04 */
[----:B-1----:R0:W-:Y:S04]  /*2b90*/  STG.E.64 desc[UR4][R14.64], R10 ;  /* 0x0000000a0e007986 */ /* 0x0021e8000c101b04 */
        /* <DEDUP_REMOVED lines=8> */
[----:B0-----:R-:W-:Y:S05]  /*2c20*/  @!P0 BRA `(.L_x_795) ;  /* 0x0000000000f48947 */ /* 0x001fea0003800000 */
[----:B------:R0:W5:Y:S01]  /*2c30*/  LDG.E.64 R2, desc[UR4][R12.64+0x2288] ;  /* 0x002288040c027981 */ /* 0x000162000c1e1b00 */
[----:B------:R-:W-:Y:S01]  /*2c40*/  IMAD.MOV.U32 R0, RZ, RZ, 0x1 ;  /* 0x00000001ff007424 */ /* 0x000fe200078e00ff */
[----:B------:R-:W-:Y:S01]  /*2c50*/  MOV R5, 0x3ff00000 ;  /* 0x3ff0000000057802 */ /* 0x000fe20000000f00 */
[----:B------:R-:W-:Y:S02]  /*2c60*/  IMAD.MOV.U32 R4, RZ, RZ, 0x0 ;  /* 0x00000000ff047424 */ /* 0x000fe400078e00ff */
[----:B------:R-:W-:Y:S02]  /*2c70*/  IMAD.MOV.U32 R8, RZ, RZ, 0x61 ;  /* 0x00000061ff087424 */ /* 0x000fe400078e00ff */
[----:B------:R-:W-:-:S07]  /*2c80*/  IMAD.MOV.U32 R9, RZ, RZ, 0x21 ;  /* 0x00000021ff097424 */ /* 0x000fce00078e00ff */
.L_x_800:
        /* <DEDUP_REMOVED lines=12> */
.L_x_799:
        /* <DEDUP_REMOVED lines=34> */
.L_x_798:
[----:B------:R1:W5:Y:S01]  /*2f70*/  LDG.E.64 R20, desc[UR4][R12.64+0x2290] ;  /* 0x002290040c147981 */ /* 0x000362000c1e1b00 */
[----:B------:R-:W-:Y:S02]  /*2f80*/  IMAD.MOV.U32 R2, RZ, RZ, R18 ;  /* 0x000000ffff027224 */ /* 0x000fe400078e0012 */
[----:B------:R-:W-:-:S07]  /*2f90*/  IMAD.MOV.U32 R3, RZ, RZ, R19 ;  /* 0x000000ffff037224 */ /* 0x000fce00078e0013 */
.L_x_797:
[----:B------:R-:W-:Y:S05]  /*2fa0*/  BSYNC.RECONVERGENT B2 ;  /* 0x0000000000027941 */ /* 0x000fea0003800200 */
.L_x_796:
[----:B------:R-:W-:Y:S01]  /*2fb0*/  IADD3 R0, PT, PT, R0, 0x1, RZ ;  /* 0x0000000100007810 */ /* 0x000fe20007ffe0ff */
[----:B-----5:R-:W-:-:S03]  /*2fc0*/  DADD R10, R20, 1 ;  /* 0x3ff00000140a7429 */ /* 0x020fc60000000000 */
[----:B------:R-:W2:Y:S05]  /*2fd0*/  I2F.F64.U32 R4, R0 ;  /* 0x0000000000047312 */ /* 0x000eaa0000201800 */
[----:B--2---:R-:W-:-:S14]  /*2fe0*/  DSETP.GE.AND P0, PT, R10, R4, PT ;  /* 0x000000040a00722a */ /* 0x004fdc0003f06000 */
[----:B------:R-:W-:Y:S05]  /*2ff0*/  @P0 BRA `(.L_x_800) ;  /* 0xfffffffc00240947 */ /* 0x000fea000383ffff */
.L_x_795:
[----:B------:R-:W-:Y:S05]  /*3000*/  BSYNC.RECONVERGENT B1 ;  /* 0x0000000000017941 */ /* 0x000fea0003800200 */
.L_x_794:
[----:B------:R-:W2:Y:S02]  /*3010*/  LDG.E R0, desc[UR4][R12.64+0x2274] ;  /* 0x002274040c007981 */ /* 0x000ea4000c1e1900 */
[----:B--2---:R-:W-:-:S13]  /*3020*/  ISETP.NE.AND P0, PT, R0, 0x1, PT ;  /* 0x000000010000780c */ /* 0x004fda0003f05270 */
[----:B------:R2:W-:Y:S01]  /*3030*/  @!P0 STG.E desc[UR4][R12.64+0x2274], RZ ;  /* 0x002274ff0c008986 */ /* 0x0005e2000c101904 */
[----:B------:R-:W-:Y:S05]  /*3040*/  @!P0 EXIT ;  /* 0x000000000000894d */ /* 0x000fea0003800000 */
.L_x_763:
[----:B------:R-:W-:Y:S05]  /*3050*/  BSYNC.RECONVERGENT B0 ;  /* 0x0000000000007941 */ /* 0x000fea0003800200 */
.L_x_762:
[----:B------:R-:W-:Y:S01]  /*3060*/  IMAD.MOV.U32 R3, RZ, RZ, 0x1 ;  /* 0x00000001ff037424 */ /* 0x000fe200078e00ff */
[----:B-----5:R-:W-:Y:S01]  /*3070*/  ISETP.GE.AND P0, PT, R6, 0x1, PT ;  /* 0x000000010600780c */ /* 0x020fe20003f06270 */
[----:B------:R-:W-:Y:S01]  /*3080*/  BSSY.RECONVERGENT B0, `(.L_x_801) ;  /* 0x0000038000007945 */ /* 0x000fe20003800200 */
[----:B------:R-:W3:Y:S02]  /*3090*/  I2F.F64 R6, R6 ;  /* 0x0000000600067312 */ /* 0x000ee40000201c00 */
[----:B------:R4:W-:Y:S09]  /*30a0*/  STG.E desc[UR4][R12.64+0x2258], R3 ;  /* 0x002258030c007986 */ /* 0x0009f2000c101904 */
[----:B------:R-:W-:Y:S05]  /*30b0*/  @!P0 BRA `(.L_x_802) ;  /* 0x0000000000d08947 */ /* 0x000fea0003800000 */
[----:B----4-:R-:W4:Y:S08]  /*30c0*/  LDC.64 R2, c[0x4][0x20] ;  /* 0x01000800ff027b82 */ /* 0x010f300000000a00 */
[----:B------:R-:W0:Y:S02]  /*30d0*/  LDC.64 R4, c[0x4][RZ] ;  /* 0x01000000ff047b82 */ /* 0x000e240000000a00 */
.L_x_803:
        /* <DEDUP_REMOVED lines=50> */
.L_x_802:
[----:B------:R-:W-:Y:S05]  /*3400*/  BSYNC.RECONVERGENT B0 ;  /* 0x0000000000007941 */ /* 0x000fea0003800200 */
.L_x_801:
[----:B----4-:R-:W3:Y:S02]  /*3410*/  LDG.E.64 R2, desc[UR4][R12.64+0x2288] ;  /* 0x002288040c027981 */ /* 0x010ee4000c1e1b00 */
[----:B---3--:R-:W-:-:S07]  /*3420*/  DADD R2, R2, R6 ;  /* 0x0000000002027229 */ /* 0x008fce0000000006 */
[----:B------:R3:W-:Y:S01]  /*3430*/  STG.E.64 desc[UR4][R12.64+0x2288], R2 ;  /* 0x002288020c007986 */ /* 0x0007e2000c101b04 */
[----:B------:R-:W-:-:S14]  /*3440*/  DSETP.GE.AND P0, PT, R2, 1.00000000000000000000e+09, PT ;  /* 0x41cdcd650200742a */ /* 0x000fdc0003f06000 */
[----:B---3--:R-:W-:Y:S05]  /*3450*/  @!P0 EXIT ;  /* 0x000000000000894d */ /* 0x008fea0003800000 */
[----:B------:R-:W3:Y:S01]  /*3460*/  LDG.E.64 R4, desc[UR4][R12.64+0x2290] ;  /* 0x002290040c047981 */ /* 0x000ee2000c1e1b00 */
[----:B------:R-:W-:-:S07]  /*3470*/  DADD R2, R2, -1.00000000000000000000e+09 ;  /* 0xc1cdcd6502027429 */ /* 0x000fce0000000000 */
[----:B------:R-:W-:Y:S01]  /*3480*/  STG.E.64 desc[UR4][R12.64+0x2288], R2 ;  /* 0x002288020c007986 */ /* 0x000fe2000c101b04 */
[----:B---3--:R-:W-:-:S07]  /*3490*/  DADD R4, R4, 1 ;  /* 0x3ff0000004047429 */ /* 0x008fce0000000000 */
[----:B------:R-:W-:Y:S01]  /*34a0*/  STG.E.64 desc[UR4][R12.64+0x2290], R4 ;  /* 0x002290040c007986 */ /* 0x000fe2000c101b04 */
[----:B------:R-:W-:Y:S05]  /*34b0*/  EXIT ;  /* 0x000000000000794d */ /* 0x000fea0003800000 */
        .weak           $__internal_4_$__cuda_sm20_div_rn_f64_full
        .type           $__internal_4_$__cuda_sm20_div_rn_f64_full,@function
        .size           $__internal_4_$__cuda_sm20_div_rn_f64_full,(.L_x_817 - $__internal_4_$__cuda_sm20_div_rn_f64_full)
$__internal_4_$__cuda_sm20_div_rn_f64_full:
[----:B------:R-:W-:Y:S01]  /*34c0*/  MOV R33, R0 ;  /* 0x0000000000217202 */ /* 0x000fe20000000f00 */
[----:B------:R-:W-:Y:S01]  /*34d0*/  IMAD.MOV.U32 R27, RZ, RZ, R8 ;  /* 0x000000ffff1b7224 */ /* 0x000fe200078e0008 */
[C---:B------:R-:W-:Y:S01]  /*34e0*/  FSETP.GEU.AND P0, PT, |R8|.reuse, 1.469367938527859385e-39, PT ;  /* 0x001000000800780b */ /* 0x040fe20003f0e200 */
[----:B------:R-:W-:Y:S01]  /*34f0*/  IMAD.MOV.U32 R26, RZ, RZ, R5 ;  /* 0x000000ffff1a7224 */ /* 0x000fe200078e0005 */
[C---:B------:R-:W-:Y:S01]  /*3500*/  FSETP.GEU.AND P2, PT, |R33|.reuse, 1.469367938527859385e-39, PT ;  /* 0x001000002100780b */ /* 0x040fe20003f4e200 */
[----:B------:R-:W-:Y:S01]  /*3510*/  IMAD.MOV.U32 R32, RZ, RZ, R2 ;  /* 0x000000ffff207224 */ /* 0x000fe200078e0002 */
[----:B------:R-:W-:Y:S01]  /*3520*/  LOP3.LUT R0, R8, 0x800fffff, RZ, 0xc0, !PT ;  /* 0x800fffff08007812 */ /* 0x000fe200078ec0ff */
[----:B------:R-:W-:Y:S01]  /*3530*/  BSSY.RECONVERGENT B1, `(.L_x_804) ;  /* 0x0000059000017945 */ /* 0x000fe20003800200 */
[----:B------:R-:W-:Y:S01]  /*3540*/  LOP3.LUT R2, R33, 0x7ff00000, RZ, 0xc0, !PT ;  /* 0x7ff0000021027812 */ /* 0x000fe200078ec0ff */
[----:B------:R-:W-:Y:S01]  /*3550*/  IMAD.MOV.U32 R36, RZ, RZ, R32 ;  /* 0x000000ffff247224 */ /* 0x000fe200078e0020 */
[----:B------:R-:W-:-:S02]  /*3560*/  LOP3.LUT R31, R0, 0x3ff00000, RZ, 0xfc, !PT ;  /* 0x3ff00000001f7812 */ /* 0x000fc400078efcff */
[----:B------:R-:W-:Y:S02]  /*3570*/  MOV R30, R5 ;  /* 0x00000005001e7202 */ /* 0x000fe40000000f00 */
[----:B------:R-:W-:Y:S01]  /*3580*/  LOP3.LUT R8, R8, 0x7ff00000, RZ, 0xc0, !PT ;  /* 0x7ff0000008087812 */ /* 0x000fe200078ec0ff */
[----:B------:R-:W-:Y:S02]  /*3590*/  @!P0 DMUL R30, R26, 8.98846567431157953865e+307 ;  /* 0x7fe000001a1e8828 */ /* 0x000fe40000000000 */
[----:B------:R-:W-:Y:S02]  /*35a0*/  @!P2 LOP3.LUT R0, R27, 0x7ff00000, RZ, 0xc0, !PT ;  /* 0x7ff000001b00a812 */ /* 0x000fe400078ec0ff */
[C---:B------:R-:W-:Y:S02]  /*35b0*/  ISETP.GE.U32.AND P1, PT, R2.reuse, R8, PT ;  /* 0x000000080200720c */ /* 0x040fe40003f26070 */
[----:B------:R-:W-:Y:S01]  /*35c0*/  @!P2 ISETP.GE.U32.AND P3, PT, R2, R0, PT ;  /* 0x000000000200a20c */ /* 0x000fe20003f66070 */
[----:B------:R-:W-:Y:S01]  /*35d0*/  IMAD.MOV.U32 R0, RZ, RZ, 0x1ca00000 ;  /* 0x1ca00000ff007424 */ /* 0x000fe200078e00ff */
[----:B------:R-:W0:Y:S01]  /*35e0*/  MUFU.RCP64H R11, R31 ;  /* 0x0000001f000b7308 */ /* 0x000e220000001800 */
[----:B------:R-:W-:-:S02]  /*35f0*/  @!P2 MOV R34, RZ ;  /* 0x000000ff0022a202 */ /* 0x000fc40000000f00 */
[----:B------:R-:W-:Y:S02]  /*3600*/  @!P0 LOP3.LUT R8, R31, 0x7ff00000, RZ, 0xc0, !PT ;  /* 0x7ff000001f088812 */ /* 0x000fe400078ec0ff */
[C---:B------:R-:W-:Y:S02]  /*3610*/  @!P2 SEL R9, R0.reuse, 0x63400000, !P3 ;  /* 0x634000000009a807 */ /* 0x040fe40005800000 */
[----:B------:R-:W-:Y:S02]  /*3620*/  SEL R10, R0, 0x63400000, !P1 ;  /* 0x63400000000a7807 */ /* 0x000fe40004800000 */
[--C-:B------:R-:W-:Y:S02]  /*3630*/  @!P2 LOP3.LUT R9, R9, 0x80000000, R33.reuse, 0xf8, !PT ;  /* 0x800000000909a812 */ /* 0x100fe400078ef821 */
[----:B------:R-:W-:Y:S01]  /*3640*/  LOP3.LUT R37, R10, 0x800fffff, R33, 0xf8, !PT ;  /* 0x800fffff0a257812 */ /* 0x000fe200078ef821 */
[----:B------:R-:W-:Y:S01]  /*3650*/  IMAD.MOV.U32 R10, RZ, RZ, 0x1 ;  /* 0x00000001ff0a7424 */ /* 0x000fe200078e00ff */
[----:B------:R-:W-:Y:S01]  /*3660*/  @!P2 LOP3.LUT R35, R9, 0x100000, RZ, 0xfc, !PT ;  /* 0x001000000923a812 */ /* 0x000fe200078efcff */
[----:B------:R-:W-:-:S05]  /*3670*/  IMAD.MOV.U32 R9, RZ, RZ, R2 ;  /* 0x000000ffff097224 */ /* 0x000fca00078e0002 */
[----:B------:R-:W-:Y:S02]  /*3680*/  @!P2 DFMA R36, R36, 2, -R34 ;  /* 0x400000002424a82b */ /* 0x000fe40000000822 */
[----:B0-----:R-:W-:-:S08]  /*3690*/  DFMA R34, R10, -R30, 1 ;  /* 0x3ff000000a22742b */ /* 0x001fd0000000081e */
[----:B------:R-:W-:Y:S01]  /*36a0*/  DFMA R34, R34, R34, R34 ;  /* 0x000000222222722b */ /* 0x000fe20000000022 */
[----:B------:R-:W-:-:S07]  /*36b0*/  @!P2 LOP3.LUT R9, R37, 0x7ff00000, RZ, 0xc0, !PT ;  /* 0x7ff000002509a812 */ /* 0x000fce00078ec0ff */
[----:B------:R-:W-:-:S08]  /*36c0*/  DFMA R10, R10, R34, R10 ;  /* 0x000000220a0a722b */ /* 0x000fd0000000000a */
[----:B------:R-:W-:-:S08]  /*36d0*/  DFMA R38, R10, -R30, 1 ;  /* 0x3ff000000a26742b */ /* 0x000fd0000000081e */
[----:B------:R-:W-:-:S08]  /*36e0*/  DFMA R38, R10, R38, R10 ;  /* 0x000000260a26722b */ /* 0x000fd0000000000a */
[----:B------:R-:W-:-:S08]  /*36f0*/  DMUL R10, R38, R36 ;  /* 0x00000024260a7228 */ /* 0x000fd00000000000 */
[----:B------:R-:W-:-:S08]  /*3700*/  DFMA R34, R10, -R30, R36 ;  /* 0x8000001e0a22722b */ /* 0x000fd00000000024 */
[----:B------:R-:W-:Y:S01]  /*3710*/  DFMA R34, R38, R34, R10 ;  /* 0x000000222622722b */ /* 0x000fe2000000000a */
[----:B------:R-:W-:-:S04]  /*3720*/  IADD3 R10, PT, PT, R9, -0x1, RZ ;  /* 0xffffffff090a7810 */ /* 0x000fc80007ffe0ff */
[----:B------:R-:W-:Y:S01]  /*3730*/  ISETP.GT.U32.AND P0, PT, R10, 0x7feffffe, PT ;  /* 0x7feffffe0a00780c */ /* 0x000fe20003f04070 */
[----:B------:R-:W-:-:S05]  /*3740*/  VIADD R10, R8, 0xffffffff ;  /* 0xffffffff080a7836 */ /* 0x000fca0000000000 */
[----:B------:R-:W-:-:S13]  /*3750*/  ISETP.GT.U32.OR P0, PT, R10, 0x7feffffe, P0 ;  /* 0x7feffffe0a00780c */ /* 0x000fda0000704470 */
[----:B------:R-:W-:Y:S05]  /*3760*/  @P0 BRA `(.L_x_805) ;  /* 0x0000000000740947 */ /* 0x000fea0003800000 */
[----:B------:R-:W-:Y:S01]  /*3770*/  LOP3.LUT R8, R27, 0x7ff00000, RZ, 0xc0, !PT ;  /* 0x7ff000001b087812 */ /* 0x000fe200078ec0ff */
[----:B------:R-:W-:-:S03]  /*3780*/  IMAD.MOV.U32 R32, RZ, RZ, RZ ;  /* 0x000000ffff207224 */ /* 0x000fc600078e00ff */
[CC--:B------:R-:W-:Y:S02]  /*3790*/  VIADDMNMX R9, R2.reuse, -R8.reuse, 0xb9600000, !PT ;  /* 0xb960000002097446 */ /* 0x0c0fe40007800908 */
[----:B------:R-:W-:Y:S02]  /*37a0*/  ISETP.GE.U32.AND P0, PT, R2, R8, PT ;  /* 0x000000080200720c */ /* 0x000fe40003f06070 */
[----:B------:R-:W-:Y:S02]  /*37b0*/  VIMNMX R9, PT, PT, R9, 0x46a00000, PT ;  /* 0x46a0000009097848 */ /* 0x000fe40003fe0100 */
[----:B------:R-:W-:-:S05]  /*37c0*/  SEL R0, R0, 0x63400000, !P0 ;  /* 0x6340000000007807 */ /* 0x000fca0004000000 */
[----:B------:R-:W-:-:S05]  /*37d0*/  IMAD.IADD R9, R9, 0x1, -R0 ;  /* 0x0000000109097824 */ /* 0x000fca00078e0a00 */
        /* <DEDUP_REMOVED lines=22> */
.L_x_805:
        /* <DEDUP_REMOVED lines=17> */
.L_x_808:
[----:B------:R-:W-:Y:S01]  /*3a50*/  LOP3.LUT R0, R27, 0x80000, RZ, 0xfc, !PT ;  /* 0x000800001b007812 */ /* 0x000fe200078efcff */
[----:B------:R-:W-:-:S03]  /*3a60*/  IMAD.MOV.U32 R10, RZ, RZ, R26 ;  /* 0x000000ffff0a7224 */ /* 0x000fc600078e001a */
[----:B------:R-:W-:Y:S01]  /*3a70*/  MOV R11, R0 ;  /* 0x00000000000b7202 */ /* 0x000fe20000000f00 */
[----:B------:R-:W-:Y:S06]  /*3a80*/  BRA `(.L_x_806) ;  /* 0x00000000000c7947 */ /* 0x000fec0003800000 */
.L_x_807:
[----:B------:R-:W-:Y:S01]  /*3a90*/  LOP3.LUT R0, R33, 0x80000, RZ, 0xfc, !PT ;  /* 0x0008000021007812 */ /* 0x000fe200078efcff */
[----:B------:R-:W-:-:S03]  /*3aa0*/  IMAD.MOV.U32 R10, RZ, RZ, R32 ;  /* 0x000000ffff0a7224 */ /* 0x000fc600078e0020 */
[----:B------:R-:W-:-:S07]  /*3ab0*/  MOV R11, R0 ;  /* 0x00000000000b7202 */ /* 0x000fce0000000f00 */
.L_x_806:
[----:B------:R-:W-:Y:S05]  /*3ac0*/  BSYNC.RECONVERGENT B1 ;  /* 0x0000000000017941 */ /* 0x000fea0003800200 */
.L_x_804:
[----:B------:R-:W-:Y:S02]  /*3ad0*/  HFMA2 R9, -RZ, RZ, 0, 0 ;  /* 0x00000000ff097431 */ /* 0x000fe400000001ff */
[----:B------:R-:W-:Y:S01]  /*3ae0*/  IMAD.MOV.U32 R8, RZ, RZ, R7 ;  /* 0x000000ffff087224 */ /* 0x000fe200078e0007 */
[----:B------:R-:W-:Y:S01]  /*3af0*/  MOV R0, R11 ;  /* 0x0000000b00007202 */ /* 0x000fe20000000f00 */
[----:B------:R-:W-:Y:S02]  /*3b00*/  IMAD.MOV.U32 R2, RZ, RZ, R10 ;  /* 0x000000ffff027224 */ /* 0x000fe400078e000a */
[----:B------:R-:W-:Y:S05]  /*3b10*/  RET.REL.NODEC R8 `(_Z17SetupRM48GensCudaP7RM48Gen) ;  /* 0xffffffc408387950 */ /* 0x000fea0003c3ffff */
.L_x_809:
        /* <DEDUP_REMOVED lines=14> */
.L_x_817:


//--------------------- .nv.global.init           --------------------------
	.section	.nv.global.init,"aw",@progbits
	.align	16
.nv.global.init:
	.type		__cudart_sin_cos_coeffs,@object
	.size		__cudart_sin_cos_coeffs,(__cudart_i2opi_d - __cudart_sin_cos_coeffs)
__cudart_sin_cos_coeffs:
        /*0000*/ 	.byte	0x46, 0xd2, 0xb0, 0x2c, 0xf1, 0xe5, 0x5a, 0xbe, 0x92, 0xe3, 0xac, 0x69, 0xe3, 0x1d, 0xc7, 0x3e
        /*0010*/ 	.byte	0xa1, 0x62, 0xdb, 0x19, 0xa0, 0x01, 0x2a, 0xbf, 0x18, 0x08, 0x11, 0x11, 0x11, 0x11, 0x81, 0x3f
        /*0020*/ 	.byte	0x54, 0x55, 0x55, 0x55, 0x55, 0x55, 0xc5, 0xbf, 0x00, 0x00, 0x00, 0x00, 0x00, 0x00, 0x00, 0x00
        /*0030*/ 	.byte	0x00, 0x00, 0x00, 0x00, 0x00, 0x00, 0x00, 0x00, 0x64, 0x81, 0xfd, 0x20, 0x83, 0xff, 0xa8, 0xbd
        /*0040*/ 	.byte	0x28, 0x85, 0xef, 0xc1, 0xa7, 0xee, 0x21, 0x3e, 0xd9, 0xe6, 0x06, 0x8e, 0x4f, 0x7e, 0x92, 0xbe
        /*0050*/ 	.byte	0xe9, 0xbc, 0xdd, 0x19, 0xa0, 0x01, 0xfa, 0x3e, 0x47, 0x5d, 0xc1, 0x16, 0x6c, 0xc1, 0x56, 0xbf
        /*0060*/ 	.byte	0x51, 0x55, 0x55, 0x55, 0x55, 0x55, 0xa5, 0x3f, 0x00, 0x00, 0x00, 0x00, 0x00, 0x00, 0xe0, 0xbf
        /*0070*/ 	.byte	0x00, 0x00, 0x00, 0x00, 0x00, 0x00, 0xf0, 0x3f, 0x00, 0x00, 0x00, 0x00, 0x00, 0x00, 0x00, 0x00
	.type		__cudart_i2opi_d,@object
	.size		__cudart_i2opi_d,(.L_6 - __cudart_i2opi_d)
__cudart_i2opi_d:
        /* <DEDUP_REMOVED lines=9> */
.L_6:


//--------------------- .nv.shared.reserved.0     --------------------------
	.section	.nv.shared.reserved.0,"aw",@nobits
	.weak		__nv_reservedSMEM_offset_0_alias
	.size		__nv_reservedSMEM_offset_0_alias, 0, 64
	.other		__nv_reservedSMEM_offset_0_alias,@"STO_CUDA_RESERVED_SHARED STV_DEFAULT"
__nv_reservedSMEM_offset_0_alias:
	.zero		0
	.zero		64


//--------------------- .nv.global                --------------------------
	.section	.nv.global,"aw",@nobits
	.align	8
.nv.global:
	.type		_ZZ4RM48P7RM48GendE2CD,@object
	.size		_ZZ4RM48P7RM48GendE2CD,(_ZZ4RM48P7RM48GendE3ONE - _ZZ4RM48P7RM48GendE2CD)
_ZZ4RM48P7RM48GendE2CD:
	.zero		8
	.type		_ZZ4RM48P7RM48GendE3ONE,@object
	.size		_ZZ4RM48P7RM48GendE3ONE,(_ZZ4RM48P7RM48GendE6TWOM24 - _ZZ4RM48P7RM48GendE3ONE)
_ZZ4RM48P7RM48GendE3ONE:
	.zero		8
	.type		_ZZ4RM48P7RM48GendE6TWOM24,@object
	.size		_ZZ4RM48P7RM48GendE6TWOM24,(_ZZ4RM48P7RM48GendE2CM - _ZZ4RM48P7RM48GendE6TWOM24)
_ZZ4RM48P7RM48GendE6TWOM24:
	.zero		8
	.type		_ZZ4RM48P7RM48GendE2CM,@object
	.size		_ZZ4RM48P7RM48GendE2CM,(_ZZ4RM48P7RM48GendE4IJKL - _ZZ4RM48P7RM48GendE2CM)
_ZZ4RM48P7RM48GendE2CM:
	.zero		8
	.type		_ZZ4RM48P7RM48GendE4IJKL,@object
	.size		_ZZ4RM48P7RM48GendE4IJKL,(_ZZ4RM48P7RM48GendE6TWOM49 - _ZZ4RM48P7RM48GendE4IJKL)
_ZZ4RM48P7RM48GendE4IJKL:
	.zero		8
	.type		_ZZ4RM48P7RM48GendE6TWOM49,@object
	.size		_ZZ4RM48P7RM48GendE6TWOM49,(.L_3 - _ZZ4RM48P7RM48GendE6TWOM49)
_ZZ4RM48P7RM48GendE6TWOM49:
	.zero		8
.L_3:


//--------------------- .nv.constant0._Z17ProcessCollisionsPdS_S_S_S_S_S_S_S_S_S_S_S_S_S_S_S_S_S_S_S_S_S_S_S_S_S_S_S_S_S_S_P7RM48Gen --------------------------
	.section	.nv.constant0._Z17ProcessCollisionsPdS_S_S_S_S_S_S_S_S_S_S_S_S_S_S_S_S_S_S_S_S_S_S_S_S_S_S_S_S_S_S_P7RM48Gen,"a",@progbits
	.sectionflags	@""
	.align	4
.nv.constant0._Z17ProcessCollisionsPdS_S_S_S_S_S_S_S_S_S_S_S_S_S_S_S_S_S_S_S_S_S_S_S_S_S_S_S_S_S_S_P7RM48Gen:
	.zero		1160


//--------------------- .nv.constant0._Z13GetCollisionsPdS_S_S_S_S_S_S_S_S_S_S_S_S_S_S_S_S_S_S_S_S_S_S_S_S_P7RM48Gen --------------------------
	.section	.nv.constant0._Z13GetCollisionsPdS_S_S_S_S_S_S_S_S_S_S_S_S_S_S_S_S_S_S_S_S_S_S_S_S_P7RM48Gen,"a",@progbits
	.sectionflags	@""
	.align	4
.nv.constant0._Z13GetCollisionsPdS_S_S_S_S_S_S_S_S_S_S_S_S_S_S_S_S_S_S_S_S_S_S_S_S_P7RM48Gen:
	.zero		1112


//--------------------- .nv.constant0._Z17SetupRM48GensCudaP7RM48Gen --------------------------
	.section	.nv.constant0._Z17SetupRM48GensCudaP7RM48Gen,"a",@progbits
	.sectionflags	@""
	.align	4
.nv.constant0._Z17SetupRM48GensCudaP7RM48Gen:
	.zero		904


//--------------------- SYMBOLS --------------------------

	.type		.nv.reservedSmem.offset0,@object
	.size		.nv.reservedSmem.offset0,0x4
